//
// Generated by NVIDIA NVVM Compiler
//
// Compiler Build ID: CL-36424714
// Cuda compilation tools, release 13.0, V13.0.88
// Based on NVVM 20.0.0
//

.version 9.0
.target sm_100
.address_size 64

	// .globl	_Z16swap_cols_kernelPdiii
.global .align 1 .b8 _ZN34_INTERNAL_5dce73de_4_k_cu_aee5072a4cuda3std3__45__cpo5beginE[1];
.global .align 1 .b8 _ZN34_INTERNAL_5dce73de_4_k_cu_aee5072a4cuda3std3__45__cpo3endE[1];
.global .align 1 .b8 _ZN34_INTERNAL_5dce73de_4_k_cu_aee5072a4cuda3std3__45__cpo6cbeginE[1];
.global .align 1 .b8 _ZN34_INTERNAL_5dce73de_4_k_cu_aee5072a4cuda3std3__45__cpo4cendE[1];
.global .align 1 .b8 _ZN34_INTERNAL_5dce73de_4_k_cu_aee5072a4cuda3std3__45__cpo6rbeginE[1];
.global .align 1 .b8 _ZN34_INTERNAL_5dce73de_4_k_cu_aee5072a4cuda3std3__45__cpo4rendE[1];
.global .align 1 .b8 _ZN34_INTERNAL_5dce73de_4_k_cu_aee5072a4cuda3std3__45__cpo7crbeginE[1];
.global .align 1 .b8 _ZN34_INTERNAL_5dce73de_4_k_cu_aee5072a4cuda3std3__45__cpo5crendE[1];
.global .align 1 .b8 _ZN34_INTERNAL_5dce73de_4_k_cu_aee5072a4cuda3std3__436_GLOBAL__N__5dce73de_4_k_cu_aee5072a6ignoreE[1];
.global .align 1 .b8 _ZN34_INTERNAL_5dce73de_4_k_cu_aee5072a4cuda3std3__419piecewise_constructE[1];
.global .align 1 .b8 _ZN34_INTERNAL_5dce73de_4_k_cu_aee5072a4cuda3std3__48in_placeE[1];
.global .align 1 .b8 _ZN34_INTERNAL_5dce73de_4_k_cu_aee5072a4cuda3std3__420unreachable_sentinelE[1];
.global .align 1 .b8 _ZN34_INTERNAL_5dce73de_4_k_cu_aee5072a4cuda3std3__47nulloptE[1];
.global .align 1 .b8 _ZN34_INTERNAL_5dce73de_4_k_cu_aee5072a4cuda3std3__48unexpectE[1];
.global .align 1 .b8 _ZN34_INTERNAL_5dce73de_4_k_cu_aee5072a4cuda3std6ranges3__45__cpo4swapE[1];
.global .align 1 .b8 _ZN34_INTERNAL_5dce73de_4_k_cu_aee5072a4cuda3std6ranges3__45__cpo9iter_moveE[1];
.global .align 1 .b8 _ZN34_INTERNAL_5dce73de_4_k_cu_aee5072a4cuda3std6ranges3__45__cpo5beginE[1];
.global .align 1 .b8 _ZN34_INTERNAL_5dce73de_4_k_cu_aee5072a4cuda3std6ranges3__45__cpo3endE[1];
.global .align 1 .b8 _ZN34_INTERNAL_5dce73de_4_k_cu_aee5072a4cuda3std6ranges3__45__cpo6cbeginE[1];
.global .align 1 .b8 _ZN34_INTERNAL_5dce73de_4_k_cu_aee5072a4cuda3std6ranges3__45__cpo4cendE[1];
.global .align 1 .b8 _ZN34_INTERNAL_5dce73de_4_k_cu_aee5072a4cuda3std6ranges3__45__cpo7advanceE[1];
.global .align 1 .b8 _ZN34_INTERNAL_5dce73de_4_k_cu_aee5072a4cuda3std6ranges3__45__cpo9iter_swapE[1];
.global .align 1 .b8 _ZN34_INTERNAL_5dce73de_4_k_cu_aee5072a4cuda3std6ranges3__45__cpo4nextE[1];
.global .align 1 .b8 _ZN34_INTERNAL_5dce73de_4_k_cu_aee5072a4cuda3std6ranges3__45__cpo4prevE[1];
.global .align 1 .b8 _ZN34_INTERNAL_5dce73de_4_k_cu_aee5072a4cuda3std6ranges3__45__cpo4dataE[1];
.global .align 1 .b8 _ZN34_INTERNAL_5dce73de_4_k_cu_aee5072a4cuda3std6ranges3__45__cpo5cdataE[1];
.global .align 1 .b8 _ZN34_INTERNAL_5dce73de_4_k_cu_aee5072a4cuda3std6ranges3__45__cpo4sizeE[1];
.global .align 1 .b8 _ZN34_INTERNAL_5dce73de_4_k_cu_aee5072a4cuda3std6ranges3__45__cpo5ssizeE[1];
.global .align 1 .b8 _ZN34_INTERNAL_5dce73de_4_k_cu_aee5072a4cuda3std6ranges3__45__cpo8distanceE[1];
.global .align 1 .b8 _ZN34_INTERNAL_5dce73de_4_k_cu_aee5072a6thrust24THRUST_300001_SM_1000_NS8cuda_cub3parE[1];
.global .align 1 .b8 _ZN34_INTERNAL_5dce73de_4_k_cu_aee5072a6thrust24THRUST_300001_SM_1000_NS8cuda_cub10par_nosyncE[1];
.global .align 1 .b8 _ZN34_INTERNAL_5dce73de_4_k_cu_aee5072a6thrust24THRUST_300001_SM_1000_NS6system6detail10sequential3seqE[1];
.global .align 1 .b8 _ZN34_INTERNAL_5dce73de_4_k_cu_aee5072a6thrust24THRUST_300001_SM_1000_NS6system3cpp3parE[1];
.global .align 1 .b8 _ZN34_INTERNAL_5dce73de_4_k_cu_aee5072a6thrust24THRUST_300001_SM_1000_NS12placeholders2_1E[1];
.global .align 1 .b8 _ZN34_INTERNAL_5dce73de_4_k_cu_aee5072a6thrust24THRUST_300001_SM_1000_NS12placeholders2_2E[1];
.global .align 1 .b8 _ZN34_INTERNAL_5dce73de_4_k_cu_aee5072a6thrust24THRUST_300001_SM_1000_NS12placeholders2_3E[1];
.global .align 1 .b8 _ZN34_INTERNAL_5dce73de_4_k_cu_aee5072a6thrust24THRUST_300001_SM_1000_NS12placeholders2_4E[1];
.global .align 1 .b8 _ZN34_INTERNAL_5dce73de_4_k_cu_aee5072a6thrust24THRUST_300001_SM_1000_NS12placeholders2_5E[1];
.global .align 1 .b8 _ZN34_INTERNAL_5dce73de_4_k_cu_aee5072a6thrust24THRUST_300001_SM_1000_NS12placeholders2_6E[1];
.global .align 1 .b8 _ZN34_INTERNAL_5dce73de_4_k_cu_aee5072a6thrust24THRUST_300001_SM_1000_NS12placeholders2_7E[1];
.global .align 1 .b8 _ZN34_INTERNAL_5dce73de_4_k_cu_aee5072a6thrust24THRUST_300001_SM_1000_NS12placeholders2_8E[1];
.global .align 1 .b8 _ZN34_INTERNAL_5dce73de_4_k_cu_aee5072a6thrust24THRUST_300001_SM_1000_NS12placeholders2_9E[1];
.global .align 1 .b8 _ZN34_INTERNAL_5dce73de_4_k_cu_aee5072a6thrust24THRUST_300001_SM_1000_NS12placeholders3_10E[1];
.global .align 1 .b8 _ZN34_INTERNAL_5dce73de_4_k_cu_aee5072a6thrust24THRUST_300001_SM_1000_NS3seqE[1];
.global .align 1 .b8 _ZN34_INTERNAL_5dce73de_4_k_cu_aee5072a6thrust24THRUST_300001_SM_1000_NS6deviceE[1];
.extern .shared .align 16 .b8 _ZN6thrust24THRUST_300001_SM_1000_NS8cuda_cub4core6detail5shmemE[];

.visible .entry _Z16swap_cols_kernelPdiii(
	.param .u64 .ptr .align 1 _Z16swap_cols_kernelPdiii_param_0,
	.param .u32 _Z16swap_cols_kernelPdiii_param_1,
	.param .u32 _Z16swap_cols_kernelPdiii_param_2,
	.param .u32 _Z16swap_cols_kernelPdiii_param_3
)
{
	.reg .pred 	%p<7>;
	.reg .b32 	%r<36>;
	.reg .b64 	%rd<7>;
	.reg .b64 	%fd<12>;

	ld.param.u64 	%rd3, [_Z16swap_cols_kernelPdiii_param_0];
	ld.param.u32 	%r13, [_Z16swap_cols_kernelPdiii_param_1];
	ld.param.u32 	%r14, [_Z16swap_cols_kernelPdiii_param_2];
	ld.param.u32 	%r15, [_Z16swap_cols_kernelPdiii_param_3];
	mov.u32 	%r16, %ctaid.x;
	mov.u32 	%r17, %ntid.x;
	mov.u32 	%r18, %tid.x;
	mad.lo.s32 	%r34, %r16, %r17, %r18;
	mov.u32 	%r19, %nctaid.x;
	mul.lo.s32 	%r2, %r19, %r17;
	setp.ge.s32 	%p1, %r34, %r15;
	@%p1 bra 	$L__BB0_7;
	cvta.to.global.u64 	%rd4, %rd3;
	mul.lo.s32 	%r20, %r15, %r34;
	add.s32 	%r21, %r20, %r13;
	mul.wide.s32 	%rd5, %r21, 8;
	add.s64 	%rd1, %rd4, %rd5;
	add.s32 	%r22, %r20, %r14;
	mul.wide.s32 	%rd6, %r22, 8;
	add.s64 	%rd2, %rd4, %rd6;
	add.s32 	%r23, %r34, %r2;
	max.s32 	%r24, %r15, %r23;
	setp.lt.s32 	%p2, %r23, %r15;
	selp.u32 	%r25, 1, 0, %p2;
	add.s32 	%r26, %r23, %r25;
	sub.s32 	%r27, %r24, %r26;
	div.u32 	%r28, %r27, %r2;
	add.s32 	%r3, %r28, %r25;
	and.b32  	%r29, %r3, 3;
	setp.eq.s32 	%p3, %r29, 3;
	@%p3 bra 	$L__BB0_4;
	ld.global.f64 	%fd10, [%rd2];
	add.s32 	%r30, %r3, 1;
	and.b32  	%r31, %r30, 3;
	neg.s32 	%r32, %r31;
$L__BB0_3:
	.pragma "nounroll";
	ld.global.f64 	%fd3, [%rd1];
	st.global.f64 	[%rd1], %fd10;
	st.global.f64 	[%rd2], %fd3;
	add.s32 	%r34, %r34, %r2;
	add.s32 	%r32, %r32, 1;
	setp.ne.s32 	%p4, %r32, 0;
	mov.f64 	%fd10, %fd3;
	@%p4 bra 	$L__BB0_3;
$L__BB0_4:
	setp.lt.u32 	%p5, %r3, 3;
	@%p5 bra 	$L__BB0_7;
	ld.global.f64 	%fd11, [%rd2];
	shl.b32 	%r10, %r2, 2;
$L__BB0_6:
	ld.global.f64 	%fd7, [%rd1];
	st.global.f64 	[%rd1], %fd11;
	st.global.f64 	[%rd2], %fd7;
	ld.global.f64 	%fd8, [%rd1];
	st.global.f64 	[%rd1], %fd7;
	st.global.f64 	[%rd2], %fd8;
	ld.global.f64 	%fd9, [%rd1];
	st.global.f64 	[%rd1], %fd8;
	st.global.f64 	[%rd2], %fd9;
	ld.global.f64 	%fd11, [%rd1];
	st.global.f64 	[%rd1], %fd9;
	st.global.f64 	[%rd2], %fd11;
	add.s32 	%r34, %r10, %r34;
	setp.lt.s32 	%p6, %r34, %r15;
	@%p6 bra 	$L__BB0_6;
$L__BB0_7:
	ret;

}
	// .globl	_Z23coef_mul_and_sub_kernelPdiiS_i
.visible .entry _Z23coef_mul_and_sub_kernelPdiiS_i(
	.param .u64 .ptr .align 1 _Z23coef_mul_and_sub_kernelPdiiS_i_param_0,
	.param .u32 _Z23coef_mul_and_sub_kernelPdiiS_i_param_1,
	.param .u32 _Z23coef_mul_and_sub_kernelPdiiS_i_param_2,
	.param .u64 .ptr .align 1 _Z23coef_mul_and_sub_kernelPdiiS_i_param_3,
	.param .u32 _Z23coef_mul_and_sub_kernelPdiiS_i_param_4
)
{
	.reg .pred 	%p<10>;
	.reg .b32 	%r<62>;
	.reg .b64 	%rd<35>;
	.reg .b64 	%fd<36>;

	ld.param.u64 	%rd7, [_Z23coef_mul_and_sub_kernelPdiiS_i_param_0];
	ld.param.u32 	%r21, [_Z23coef_mul_and_sub_kernelPdiiS_i_param_1];
	ld.param.u32 	%r22, [_Z23coef_mul_and_sub_kernelPdiiS_i_param_2];
	ld.param.u64 	%rd6, [_Z23coef_mul_and_sub_kernelPdiiS_i_param_3];
	ld.param.u32 	%r23, [_Z23coef_mul_and_sub_kernelPdiiS_i_param_4];
	cvta.to.global.u64 	%rd1, %rd7;
	mov.u32 	%r24, %ctaid.x;
	mov.u32 	%r1, %ntid.x;
	mov.u32 	%r25, %tid.x;
	mad.lo.s32 	%r26, %r24, %r1, %r25;
	mov.u32 	%r27, %ctaid.y;
	mov.u32 	%r28, %ntid.y;
	mul.lo.s32 	%r2, %r27, %r28;
	mov.u32 	%r29, %nctaid.y;
	mul.lo.s32 	%r3, %r29, %r28;
	add.s32 	%r59, %r26, %r21;
	setp.ge.s32 	%p1, %r59, %r23;
	@%p1 bra 	$L__BB1_10;
	mov.u32 	%r30, %tid.y;
	add.s32 	%r31, %r2, %r30;
	add.s32 	%r5, %r31, %r22;
	add.s32 	%r6, %r21, -1;
	add.s32 	%r7, %r5, %r3;
	max.s32 	%r32, %r23, %r7;
	setp.lt.s32 	%p2, %r7, %r23;
	selp.u32 	%r33, 1, 0, %p2;
	add.s32 	%r34, %r7, %r33;
	sub.s32 	%r35, %r32, %r34;
	div.u32 	%r36, %r35, %r3;
	add.s32 	%r8, %r36, %r33;
	and.b32  	%r9, %r8, 3;
	mul.lo.s32 	%r10, %r5, %r23;
	add.s32 	%r37, %r6, %r10;
	mul.wide.s32 	%rd8, %r37, 8;
	add.s64 	%rd2, %rd1, %rd8;
	mul.lo.s32 	%r11, %r7, %r23;
	add.s32 	%r38, %r6, %r11;
	mul.wide.s32 	%rd9, %r38, 8;
	add.s64 	%rd3, %rd1, %rd9;
	add.s32 	%r12, %r7, %r3;
	mul.lo.s32 	%r13, %r12, %r23;
	mov.u32 	%r39, %nctaid.x;
	mul.lo.s32 	%r14, %r39, %r1;
	cvta.to.global.u64 	%rd4, %rd6;
$L__BB1_2:
	setp.ge.s32 	%p3, %r5, %r23;
	@%p3 bra 	$L__BB1_9;
	setp.eq.s32 	%p4, %r9, 3;
	mul.wide.s32 	%rd10, %r59, 8;
	add.s64 	%rd5, %rd4, %rd10;
	mov.u32 	%r60, %r5;
	@%p4 bra 	$L__BB1_7;
	setp.eq.s32 	%p5, %r9, 0;
	ld.global.f64 	%fd1, [%rd5];
	ld.global.f64 	%fd2, [%rd2];
	mul.f64 	%fd3, %fd1, %fd2;
	add.s32 	%r40, %r10, %r59;
	mul.wide.s32 	%rd11, %r40, 8;
	add.s64 	%rd12, %rd1, %rd11;
	ld.global.f64 	%fd4, [%rd12];
	sub.f64 	%fd5, %fd4, %fd3;
	st.global.f64 	[%rd12], %fd5;
	mov.u32 	%r60, %r7;
	@%p5 bra 	$L__BB1_7;
	setp.eq.s32 	%p6, %r9, 1;
	ld.global.f64 	%fd6, [%rd5];
	ld.global.f64 	%fd7, [%rd3];
	mul.f64 	%fd8, %fd6, %fd7;
	add.s32 	%r41, %r11, %r59;
	mul.wide.s32 	%rd13, %r41, 8;
	add.s64 	%rd14, %rd1, %rd13;
	ld.global.f64 	%fd9, [%rd14];
	sub.f64 	%fd10, %fd9, %fd8;
	st.global.f64 	[%rd14], %fd10;
	mov.u32 	%r60, %r12;
	@%p6 bra 	$L__BB1_7;
	add.s32 	%r60, %r12, %r3;
	ld.global.f64 	%fd11, [%rd5];
	add.s32 	%r42, %r6, %r13;
	mul.wide.s32 	%rd15, %r42, 8;
	add.s64 	%rd16, %rd1, %rd15;
	ld.global.f64 	%fd12, [%rd16];
	mul.f64 	%fd13, %fd11, %fd12;
	add.s32 	%r43, %r13, %r59;
	mul.wide.s32 	%rd17, %r43, 8;
	add.s64 	%rd18, %rd1, %rd17;
	ld.global.f64 	%fd14, [%rd18];
	sub.f64 	%fd15, %fd14, %fd13;
	st.global.f64 	[%rd18], %fd15;
$L__BB1_7:
	setp.lt.u32 	%p7, %r8, 3;
	@%p7 bra 	$L__BB1_9;
$L__BB1_8:
	mul.lo.s32 	%r44, %r60, %r23;
	add.s32 	%r45, %r6, %r44;
	ld.global.f64 	%fd16, [%rd5];
	mul.wide.s32 	%rd19, %r45, 8;
	add.s64 	%rd20, %rd1, %rd19;
	ld.global.f64 	%fd17, [%rd20];
	mul.f64 	%fd18, %fd16, %fd17;
	add.s32 	%r46, %r44, %r59;
	mul.wide.s32 	%rd21, %r46, 8;
	add.s64 	%rd22, %rd1, %rd21;
	ld.global.f64 	%fd19, [%rd22];
	sub.f64 	%fd20, %fd19, %fd18;
	st.global.f64 	[%rd22], %fd20;
	add.s32 	%r47, %r60, %r3;
	mul.lo.s32 	%r48, %r47, %r23;
	add.s32 	%r49, %r6, %r48;
	ld.global.f64 	%fd21, [%rd5];
	mul.wide.s32 	%rd23, %r49, 8;
	add.s64 	%rd24, %rd1, %rd23;
	ld.global.f64 	%fd22, [%rd24];
	mul.f64 	%fd23, %fd21, %fd22;
	add.s32 	%r50, %r48, %r59;
	mul.wide.s32 	%rd25, %r50, 8;
	add.s64 	%rd26, %rd1, %rd25;
	ld.global.f64 	%fd24, [%rd26];
	sub.f64 	%fd25, %fd24, %fd23;
	st.global.f64 	[%rd26], %fd25;
	add.s32 	%r51, %r47, %r3;
	mul.lo.s32 	%r52, %r51, %r23;
	add.s32 	%r53, %r6, %r52;
	ld.global.f64 	%fd26, [%rd5];
	mul.wide.s32 	%rd27, %r53, 8;
	add.s64 	%rd28, %rd1, %rd27;
	ld.global.f64 	%fd27, [%rd28];
	mul.f64 	%fd28, %fd26, %fd27;
	add.s32 	%r54, %r52, %r59;
	mul.wide.s32 	%rd29, %r54, 8;
	add.s64 	%rd30, %rd1, %rd29;
	ld.global.f64 	%fd29, [%rd30];
	sub.f64 	%fd30, %fd29, %fd28;
	st.global.f64 	[%rd30], %fd30;
	add.s32 	%r55, %r51, %r3;
	mul.lo.s32 	%r56, %r55, %r23;
	add.s32 	%r57, %r6, %r56;
	ld.global.f64 	%fd31, [%rd5];
	mul.wide.s32 	%rd31, %r57, 8;
	add.s64 	%rd32, %rd1, %rd31;
	ld.global.f64 	%fd32, [%rd32];
	mul.f64 	%fd33, %fd31, %fd32;
	add.s32 	%r58, %r56, %r59;
	mul.wide.s32 	%rd33, %r58, 8;
	add.s64 	%rd34, %rd1, %rd33;
	ld.global.f64 	%fd34, [%rd34];
	sub.f64 	%fd35, %fd34, %fd33;
	st.global.f64 	[%rd34], %fd35;
	add.s32 	%r60, %r55, %r3;
	setp.lt.s32 	%p8, %r60, %r23;
	@%p8 bra 	$L__BB1_8;
$L__BB1_9:
	add.s32 	%r59, %r59, %r14;
	setp.lt.s32 	%p9, %r59, %r23;
	@%p9 bra 	$L__BB1_2;
$L__BB1_10:
	ret;

}
	// .globl	_Z27set_cur_row_elements_kernelPdS_iii
.visible .entry _Z27set_cur_row_elements_kernelPdS_iii(
	.param .u64 .ptr .align 1 _Z27set_cur_row_elements_kernelPdS_iii_param_0,
	.param .u64 .ptr .align 1 _Z27set_cur_row_elements_kernelPdS_iii_param_1,
	.param .u32 _Z27set_cur_row_elements_kernelPdS_iii_param_2,
	.param .u32 _Z27set_cur_row_elements_kernelPdS_iii_param_3,
	.param .u32 _Z27set_cur_row_elements_kernelPdS_iii_param_4
)
{
	.reg .pred 	%p<7>;
	.reg .b32 	%r<45>;
	.reg .b64 	%rd<22>;
	.reg .b64 	%fd<16>;

	ld.param.u64 	%rd4, [_Z27set_cur_row_elements_kernelPdS_iii_param_0];
	ld.param.u64 	%rd5, [_Z27set_cur_row_elements_kernelPdS_iii_param_1];
	ld.param.u32 	%r18, [_Z27set_cur_row_elements_kernelPdS_iii_param_2];
	ld.param.u32 	%r19, [_Z27set_cur_row_elements_kernelPdS_iii_param_3];
	ld.param.u32 	%r20, [_Z27set_cur_row_elements_kernelPdS_iii_param_4];
	cvta.to.global.u64 	%rd1, %rd5;
	cvta.to.global.u64 	%rd2, %rd4;
	mov.u32 	%r21, %ntid.x;
	mov.u32 	%r22, %ctaid.x;
	mul.lo.s32 	%r1, %r21, %r22;
	mov.u32 	%r2, %tid.x;
	add.s32 	%r23, %r1, %r2;
	mov.u32 	%r24, %nctaid.x;
	mul.lo.s32 	%r3, %r21, %r24;
	add.s32 	%r43, %r23, %r20;
	setp.ge.s32 	%p1, %r43, %r18;
	@%p1 bra 	$L__BB2_7;
	mul.lo.s32 	%r5, %r19, %r18;
	add.s32 	%r25, %r20, %r5;
	add.s32 	%r26, %r25, -1;
	mul.wide.s32 	%rd6, %r26, 8;
	add.s64 	%rd3, %rd2, %rd6;
	add.s32 	%r27, %r43, %r3;
	max.s32 	%r28, %r18, %r27;
	setp.lt.s32 	%p2, %r27, %r18;
	selp.u32 	%r29, 1, 0, %p2;
	add.s32 	%r30, %r27, %r29;
	sub.s32 	%r31, %r28, %r30;
	div.u32 	%r32, %r31, %r3;
	add.s32 	%r6, %r32, %r29;
	and.b32  	%r33, %r6, 3;
	setp.eq.s32 	%p3, %r33, 3;
	@%p3 bra 	$L__BB2_4;
	add.s32 	%r34, %r2, %r20;
	add.s32 	%r35, %r34, %r1;
	add.s32 	%r41, %r35, %r5;
	add.s32 	%r36, %r6, 1;
	and.b32  	%r37, %r36, 3;
	neg.s32 	%r40, %r37;
$L__BB2_3:
	.pragma "nounroll";
	mul.wide.s32 	%rd7, %r43, 8;
	add.s64 	%rd8, %rd1, %rd7;
	mul.wide.s32 	%rd9, %r41, 8;
	add.s64 	%rd10, %rd2, %rd9;
	ld.global.f64 	%fd1, [%rd10];
	ld.global.f64 	%fd2, [%rd3];
	div.rn.f64 	%fd3, %fd1, %fd2;
	st.global.f64 	[%rd8], %fd3;
	st.global.f64 	[%rd10], %fd3;
	add.s32 	%r43, %r43, %r3;
	add.s32 	%r41, %r41, %r3;
	add.s32 	%r40, %r40, 1;
	setp.ne.s32 	%p4, %r40, 0;
	@%p4 bra 	$L__BB2_3;
$L__BB2_4:
	setp.lt.u32 	%p5, %r6, 3;
	@%p5 bra 	$L__BB2_7;
	mul.wide.s32 	%rd15, %r3, 8;
	shl.b32 	%r39, %r3, 2;
$L__BB2_6:
	add.s32 	%r38, %r43, %r5;
	mul.wide.s32 	%rd11, %r38, 8;
	add.s64 	%rd12, %rd2, %rd11;
	ld.global.f64 	%fd4, [%rd12];
	ld.global.f64 	%fd5, [%rd3];
	div.rn.f64 	%fd6, %fd4, %fd5;
	mul.wide.s32 	%rd13, %r43, 8;
	add.s64 	%rd14, %rd1, %rd13;
	st.global.f64 	[%rd14], %fd6;
	st.global.f64 	[%rd12], %fd6;
	add.s64 	%rd16, %rd12, %rd15;
	ld.global.f64 	%fd7, [%rd16];
	ld.global.f64 	%fd8, [%rd3];
	div.rn.f64 	%fd9, %fd7, %fd8;
	add.s64 	%rd17, %rd14, %rd15;
	st.global.f64 	[%rd17], %fd9;
	st.global.f64 	[%rd16], %fd9;
	add.s64 	%rd18, %rd16, %rd15;
	ld.global.f64 	%fd10, [%rd18];
	ld.global.f64 	%fd11, [%rd3];
	div.rn.f64 	%fd12, %fd10, %fd11;
	add.s64 	%rd19, %rd17, %rd15;
	st.global.f64 	[%rd19], %fd12;
	st.global.f64 	[%rd18], %fd12;
	add.s64 	%rd20, %rd18, %rd15;
	ld.global.f64 	%fd13, [%rd20];
	ld.global.f64 	%fd14, [%rd3];
	div.rn.f64 	%fd15, %fd13, %fd14;
	add.s64 	%rd21, %rd19, %rd15;
	st.global.f64 	[%rd21], %fd15;
	st.global.f64 	[%rd20], %fd15;
	add.s32 	%r43, %r39, %r43;
	setp.lt.s32 	%p6, %r43, %r18;
	@%p6 bra 	$L__BB2_6;
$L__BB2_7:
	ret;

}
	// .globl	_ZN6thrust24THRUST_300001_SM_1000_NS8cuda_cub4core6detail13_kernel_agentINS1_8__reduce11ReduceAgentINS0_12zip_iteratorIN4cuda3std3__45tupleIJNS0_10device_ptrIdEENS0_17counting_iteratorIlNS0_11use_defaultESF_SF_EEEEEEEPNSB_IJdlEEESJ_iNS1_9__extrema9arg_max_fIdl17compare_abs_valueEEEEJSI_SK_iSO_EEEvDpT0_
.visible .entry _ZN6thrust24THRUST_300001_SM_1000_NS8cuda_cub4core6detail13_kernel_agentINS1_8__reduce11ReduceAgentINS0_12zip_iteratorIN4cuda3std3__45tupleIJNS0_10device_ptrIdEENS0_17counting_iteratorIlNS0_11use_defaultESF_SF_EEEEEEEPNSB_IJdlEEESJ_iNS1_9__extrema9arg_max_fIdl17compare_abs_valueEEEEJSI_SK_iSO_EEEvDpT0_(
	.param .align 8 .b8 _ZN6thrust24THRUST_300001_SM_1000_NS8cuda_cub4core6detail13_kernel_agentINS1_8__reduce11ReduceAgentINS0_12zip_iteratorIN4cuda3std3__45tupleIJNS0_10device_ptrIdEENS0_17counting_iteratorIlNS0_11use_defaultESF_SF_EEEEEEEPNSB_IJdlEEESJ_iNS1_9__extrema9arg_max_fIdl17compare_abs_valueEEEEJSI_SK_iSO_EEEvDpT0__param_0[16],
	.param .u64 .ptr .align 1 _ZN6thrust24THRUST_300001_SM_1000_NS8cuda_cub4core6detail13_kernel_agentINS1_8__reduce11ReduceAgentINS0_12zip_iteratorIN4cuda3std3__45tupleIJNS0_10device_ptrIdEENS0_17counting_iteratorIlNS0_11use_defaultESF_SF_EEEEEEEPNSB_IJdlEEESJ_iNS1_9__extrema9arg_max_fIdl17compare_abs_valueEEEEJSI_SK_iSO_EEEvDpT0__param_1,
	.param .u32 _ZN6thrust24THRUST_300001_SM_1000_NS8cuda_cub4core6detail13_kernel_agentINS1_8__reduce11ReduceAgentINS0_12zip_iteratorIN4cuda3std3__45tupleIJNS0_10device_ptrIdEENS0_17counting_iteratorIlNS0_11use_defaultESF_SF_EEEEEEEPNSB_IJdlEEESJ_iNS1_9__extrema9arg_max_fIdl17compare_abs_valueEEEEJSI_SK_iSO_EEEvDpT0__param_2,
	.param .align 1 .b8 _ZN6thrust24THRUST_300001_SM_1000_NS8cuda_cub4core6detail13_kernel_agentINS1_8__reduce11ReduceAgentINS0_12zip_iteratorIN4cuda3std3__45tupleIJNS0_10device_ptrIdEENS0_17counting_iteratorIlNS0_11use_defaultESF_SF_EEEEEEEPNSB_IJdlEEESJ_iNS1_9__extrema9arg_max_fIdl17compare_abs_valueEEEEJSI_SK_iSO_EEEvDpT0__param_3[1]
)
.maxntid 256
{
	.reg .pred 	%p<323>;
	.reg .b32 	%r<400>;
	.reg .b64 	%rd<342>;
	.reg .b64 	%fd<462>;

	ld.param.u64 	%rd196, [_ZN6thrust24THRUST_300001_SM_1000_NS8cuda_cub4core6detail13_kernel_agentINS1_8__reduce11ReduceAgentINS0_12zip_iteratorIN4cuda3std3__45tupleIJNS0_10device_ptrIdEENS0_17counting_iteratorIlNS0_11use_defaultESF_SF_EEEEEEEPNSB_IJdlEEESJ_iNS1_9__extrema9arg_max_fIdl17compare_abs_valueEEEEJSI_SK_iSO_EEEvDpT0__param_0+8];
	ld.param.u64 	%rd195, [_ZN6thrust24THRUST_300001_SM_1000_NS8cuda_cub4core6detail13_kernel_agentINS1_8__reduce11ReduceAgentINS0_12zip_iteratorIN4cuda3std3__45tupleIJNS0_10device_ptrIdEENS0_17counting_iteratorIlNS0_11use_defaultESF_SF_EEEEEEEPNSB_IJdlEEESJ_iNS1_9__extrema9arg_max_fIdl17compare_abs_valueEEEEJSI_SK_iSO_EEEvDpT0__param_0];
	ld.param.u32 	%r36, [_ZN6thrust24THRUST_300001_SM_1000_NS8cuda_cub4core6detail13_kernel_agentINS1_8__reduce11ReduceAgentINS0_12zip_iteratorIN4cuda3std3__45tupleIJNS0_10device_ptrIdEENS0_17counting_iteratorIlNS0_11use_defaultESF_SF_EEEEEEEPNSB_IJdlEEESJ_iNS1_9__extrema9arg_max_fIdl17compare_abs_valueEEEEJSI_SK_iSO_EEEvDpT0__param_2];
	setp.eq.s32 	%p1, %r36, 0;
	@%p1 bra 	$L__BB3_206;
	cvta.to.global.u64 	%rd1, %rd195;
	setp.gt.s32 	%p2, %r36, 1279;
	@%p2 bra 	$L__BB3_122;
	mov.u32 	%r1, %tid.x;
	setp.ge.s32 	%p148, %r1, %r36;
	mov.f64 	%fd408, 0d0000000000000000;
	mov.b64 	%rd283, 0;
	mov.u32 	%r391, %r1;
	@%p148 bra 	$L__BB3_4;
	cvt.u64.u32 	%rd239, %r1;
	mul.wide.u32 	%rd240, %r1, 8;
	add.s64 	%rd241, %rd1, %rd240;
	add.s64 	%rd283, %rd196, %rd239;
	ld.global.f64 	%fd408, [%rd241];
	add.s32 	%r391, %r1, 256;
$L__BB3_4:
	setp.ge.s32 	%p149, %r391, %r36;
	@%p149 bra 	$L__BB3_26;
	not.b32 	%r160, %r391;
	add.s32 	%r4, %r36, %r160;
	and.b32  	%r161, %r4, 768;
	setp.eq.s32 	%p150, %r161, 768;
	@%p150 bra 	$L__BB3_11;
	cvt.u64.u32 	%rd243, %r391;
	add.s64 	%rd274, %rd196, %rd243;
	mul.wide.u32 	%rd244, %r391, 8;
	add.s64 	%rd273, %rd1, %rd244;
	shr.u32 	%r162, %r4, 8;
	add.s32 	%r163, %r162, 1;
	and.b32  	%r164, %r163, 3;
	neg.s32 	%r389, %r164;
$L__BB3_7:
	.pragma "nounroll";
	mov.u64 	%rd9, %rd283;
	mov.f64 	%fd3, %fd408;
	ld.global.f64 	%fd4, [%rd273];
	setp.lt.f64 	%p151, %fd3, 0d0000000000000000;
	neg.f64 	%fd341, %fd3;
	selp.f64 	%fd5, %fd341, %fd3, %p151;
	setp.lt.f64 	%p152, %fd4, 0d0000000000000000;
	neg.f64 	%fd342, %fd4;
	selp.f64 	%fd6, %fd342, %fd4, %p152;
	setp.lt.f64 	%p153, %fd5, %fd6;
	mov.u64 	%rd283, %rd274;
	mov.f64 	%fd408, %fd4;
	@%p153 bra 	$L__BB3_10;
	setp.lt.f64 	%p154, %fd6, %fd5;
	mov.u64 	%rd283, %rd9;
	mov.f64 	%fd408, %fd3;
	@%p154 bra 	$L__BB3_10;
	setp.lt.s64 	%p155, %rd9, %rd274;
	min.s64 	%rd283, %rd9, %rd274;
	selp.f64 	%fd408, %fd3, %fd4, %p155;
$L__BB3_10:
	add.s32 	%r391, %r391, 256;
	add.s64 	%rd274, %rd274, 256;
	add.s64 	%rd273, %rd273, 2048;
	add.s32 	%r389, %r389, 1;
	setp.ne.s32 	%p156, %r389, 0;
	@%p156 bra 	$L__BB3_7;
$L__BB3_11:
	setp.lt.u32 	%p157, %r4, 768;
	@%p157 bra 	$L__BB3_26;
	add.s32 	%r392, %r391, 512;
$L__BB3_13:
	mov.u32 	%r12, %r392;
	add.s32 	%r165, %r12, -512;
	cvt.s64.s32 	%rd245, %r165;
	mul.wide.s32 	%rd246, %r165, 8;
	add.s64 	%rd17, %rd1, %rd246;
	add.s64 	%rd18, %rd196, %rd245;
	ld.global.f64 	%fd12, [%rd17];
	setp.lt.f64 	%p158, %fd408, 0d0000000000000000;
	neg.f64 	%fd343, %fd408;
	selp.f64 	%fd13, %fd343, %fd408, %p158;
	setp.lt.f64 	%p159, %fd12, 0d0000000000000000;
	neg.f64 	%fd344, %fd12;
	selp.f64 	%fd14, %fd344, %fd12, %p159;
	setp.lt.f64 	%p160, %fd13, %fd14;
	mov.u64 	%rd280, %rd18;
	mov.f64 	%fd405, %fd12;
	@%p160 bra 	$L__BB3_16;
	setp.lt.f64 	%p161, %fd14, %fd13;
	mov.u64 	%rd280, %rd283;
	mov.f64 	%fd405, %fd408;
	@%p161 bra 	$L__BB3_16;
	setp.lt.s64 	%p162, %rd283, %rd18;
	min.s64 	%rd280, %rd283, %rd18;
	selp.f64 	%fd405, %fd408, %fd12, %p162;
$L__BB3_16:
	add.s32 	%r166, %r12, -256;
	cvt.s64.s32 	%rd247, %r166;
	add.s64 	%rd21, %rd196, %rd247;
	ld.global.f64 	%fd17, [%rd17+2048];
	setp.lt.f64 	%p163, %fd405, 0d0000000000000000;
	neg.f64 	%fd345, %fd405;
	selp.f64 	%fd18, %fd345, %fd405, %p163;
	setp.lt.f64 	%p164, %fd17, 0d0000000000000000;
	neg.f64 	%fd346, %fd17;
	selp.f64 	%fd19, %fd346, %fd17, %p164;
	setp.lt.f64 	%p165, %fd18, %fd19;
	mov.u64 	%rd281, %rd21;
	mov.f64 	%fd406, %fd17;
	@%p165 bra 	$L__BB3_19;
	setp.lt.f64 	%p166, %fd19, %fd18;
	mov.u64 	%rd281, %rd280;
	mov.f64 	%fd406, %fd405;
	@%p166 bra 	$L__BB3_19;
	setp.lt.s64 	%p167, %rd280, %rd21;
	min.s64 	%rd281, %rd280, %rd21;
	selp.f64 	%fd406, %fd405, %fd17, %p167;
$L__BB3_19:
	cvt.s64.s32 	%rd248, %r12;
	add.s64 	%rd24, %rd196, %rd248;
	ld.global.f64 	%fd22, [%rd17+4096];
	setp.lt.f64 	%p168, %fd406, 0d0000000000000000;
	neg.f64 	%fd347, %fd406;
	selp.f64 	%fd23, %fd347, %fd406, %p168;
	setp.lt.f64 	%p169, %fd22, 0d0000000000000000;
	neg.f64 	%fd348, %fd22;
	selp.f64 	%fd24, %fd348, %fd22, %p169;
	setp.lt.f64 	%p170, %fd23, %fd24;
	mov.u64 	%rd282, %rd24;
	mov.f64 	%fd407, %fd22;
	@%p170 bra 	$L__BB3_22;
	setp.lt.f64 	%p171, %fd24, %fd23;
	mov.u64 	%rd282, %rd281;
	mov.f64 	%fd407, %fd406;
	@%p171 bra 	$L__BB3_22;
	setp.lt.s64 	%p172, %rd281, %rd24;
	min.s64 	%rd282, %rd281, %rd24;
	selp.f64 	%fd407, %fd406, %fd22, %p172;
$L__BB3_22:
	add.s32 	%r167, %r12, 256;
	cvt.s64.s32 	%rd249, %r167;
	add.s64 	%rd27, %rd196, %rd249;
	ld.global.f64 	%fd27, [%rd17+6144];
	setp.lt.f64 	%p173, %fd407, 0d0000000000000000;
	neg.f64 	%fd349, %fd407;
	selp.f64 	%fd28, %fd349, %fd407, %p173;
	setp.lt.f64 	%p174, %fd27, 0d0000000000000000;
	neg.f64 	%fd350, %fd27;
	selp.f64 	%fd29, %fd350, %fd27, %p174;
	setp.lt.f64 	%p175, %fd28, %fd29;
	mov.u64 	%rd283, %rd27;
	mov.f64 	%fd408, %fd27;
	@%p175 bra 	$L__BB3_25;
	setp.lt.f64 	%p176, %fd29, %fd28;
	mov.u64 	%rd283, %rd282;
	mov.f64 	%fd408, %fd407;
	@%p176 bra 	$L__BB3_25;
	setp.lt.s64 	%p177, %rd282, %rd27;
	min.s64 	%rd283, %rd282, %rd27;
	selp.f64 	%fd408, %fd407, %fd27, %p177;
$L__BB3_25:
	add.s32 	%r392, %r12, 1024;
	add.s32 	%r168, %r12, 512;
	setp.lt.s32 	%p178, %r168, %r36;
	@%p178 bra 	$L__BB3_13;
$L__BB3_26:
	setp.lt.s32 	%p179, %r36, 256;
	@%p179 bra 	$L__BB3_71;
	// begin inline asm
	mov.u32 %r282, %laneid;
	// end inline asm
	mov.b64 	%rd260, %fd408;
	mov.b64 	{%r284, %r289}, %rd260;
	mov.b32 	%r300, 1;
	mov.b32 	%r301, 31;
	mov.b32 	%r302, -1;
	// begin inline asm
	shfl.sync.down.b32 %r283, %r284, %r300, %r301, %r302;
	// end inline asm
	// begin inline asm
	shfl.sync.down.b32 %r288, %r289, %r300, %r301, %r302;
	// end inline asm
	mov.b64 	%rd261, {%r283, %r288};
	mov.b64 	%fd33, %rd261;
	mov.b64 	{%r294, %r299}, %rd283;
	// begin inline asm
	shfl.sync.down.b32 %r293, %r294, %r300, %r301, %r302;
	// end inline asm
	// begin inline asm
	shfl.sync.down.b32 %r298, %r299, %r300, %r301, %r302;
	// end inline asm
	mov.b64 	%rd31, {%r293, %r298};
	setp.gt.s32 	%p255, %r282, 30;
	mov.u64 	%rd285, %rd283;
	mov.f64 	%fd410, %fd408;
	@%p255 bra 	$L__BB3_31;
	setp.lt.f64 	%p256, %fd408, 0d0000000000000000;
	neg.f64 	%fd375, %fd408;
	selp.f64 	%fd34, %fd375, %fd408, %p256;
	setp.lt.f64 	%p257, %fd33, 0d0000000000000000;
	neg.f64 	%fd376, %fd33;
	selp.f64 	%fd35, %fd376, %fd33, %p257;
	setp.lt.f64 	%p258, %fd34, %fd35;
	mov.u64 	%rd285, %rd31;
	mov.f64 	%fd410, %fd33;
	@%p258 bra 	$L__BB3_31;
	setp.lt.f64 	%p259, %fd35, %fd34;
	mov.u64 	%rd285, %rd283;
	mov.f64 	%fd410, %fd408;
	@%p259 bra 	$L__BB3_31;
	setp.lt.s64 	%p260, %rd283, %rd31;
	min.s64 	%rd285, %rd283, %rd31;
	selp.f64 	%fd410, %fd408, %fd33, %p260;
$L__BB3_31:
	mov.b64 	%rd262, %fd410;
	mov.b64 	{%r304, %r309}, %rd262;
	mov.b32 	%r320, 2;
	mov.b32 	%r321, 31;
	mov.b32 	%r322, -1;
	// begin inline asm
	shfl.sync.down.b32 %r303, %r304, %r320, %r321, %r322;
	// end inline asm
	// begin inline asm
	shfl.sync.down.b32 %r308, %r309, %r320, %r321, %r322;
	// end inline asm
	mov.b64 	%rd263, {%r303, %r308};
	mov.b64 	%fd38, %rd263;
	mov.b64 	{%r314, %r319}, %rd285;
	// begin inline asm
	shfl.sync.down.b32 %r313, %r314, %r320, %r321, %r322;
	// end inline asm
	// begin inline asm
	shfl.sync.down.b32 %r318, %r319, %r320, %r321, %r322;
	// end inline asm
	mov.b64 	%rd34, {%r313, %r318};
	setp.gt.s32 	%p261, %r282, 29;
	mov.u64 	%rd286, %rd285;
	mov.f64 	%fd411, %fd410;
	@%p261 bra 	$L__BB3_35;
	setp.lt.f64 	%p262, %fd410, 0d0000000000000000;
	neg.f64 	%fd377, %fd410;
	selp.f64 	%fd39, %fd377, %fd410, %p262;
	setp.lt.f64 	%p263, %fd38, 0d0000000000000000;
	neg.f64 	%fd378, %fd38;
	selp.f64 	%fd40, %fd378, %fd38, %p263;
	setp.lt.f64 	%p264, %fd39, %fd40;
	mov.u64 	%rd286, %rd34;
	mov.f64 	%fd411, %fd38;
	@%p264 bra 	$L__BB3_35;
	setp.lt.f64 	%p265, %fd40, %fd39;
	mov.u64 	%rd286, %rd285;
	mov.f64 	%fd411, %fd410;
	@%p265 bra 	$L__BB3_35;
	setp.lt.s64 	%p266, %rd285, %rd34;
	min.s64 	%rd286, %rd285, %rd34;
	selp.f64 	%fd411, %fd410, %fd38, %p266;
$L__BB3_35:
	mov.b64 	%rd264, %fd411;
	mov.b64 	{%r324, %r329}, %rd264;
	mov.b32 	%r340, 4;
	mov.b32 	%r341, 31;
	mov.b32 	%r342, -1;
	// begin inline asm
	shfl.sync.down.b32 %r323, %r324, %r340, %r341, %r342;
	// end inline asm
	// begin inline asm
	shfl.sync.down.b32 %r328, %r329, %r340, %r341, %r342;
	// end inline asm
	mov.b64 	%rd265, {%r323, %r328};
	mov.b64 	%fd43, %rd265;
	mov.b64 	{%r334, %r339}, %rd286;
	// begin inline asm
	shfl.sync.down.b32 %r333, %r334, %r340, %r341, %r342;
	// end inline asm
	// begin inline asm
	shfl.sync.down.b32 %r338, %r339, %r340, %r341, %r342;
	// end inline asm
	mov.b64 	%rd37, {%r333, %r338};
	setp.gt.s32 	%p267, %r282, 27;
	mov.u64 	%rd287, %rd286;
	mov.f64 	%fd412, %fd411;
	@%p267 bra 	$L__BB3_39;
	setp.lt.f64 	%p268, %fd411, 0d0000000000000000;
	neg.f64 	%fd379, %fd411;
	selp.f64 	%fd44, %fd379, %fd411, %p268;
	setp.lt.f64 	%p269, %fd43, 0d0000000000000000;
	neg.f64 	%fd380, %fd43;
	selp.f64 	%fd45, %fd380, %fd43, %p269;
	setp.lt.f64 	%p270, %fd44, %fd45;
	mov.u64 	%rd287, %rd37;
	mov.f64 	%fd412, %fd43;
	@%p270 bra 	$L__BB3_39;
	setp.lt.f64 	%p271, %fd45, %fd44;
	mov.u64 	%rd287, %rd286;
	mov.f64 	%fd412, %fd411;
	@%p271 bra 	$L__BB3_39;
	setp.lt.s64 	%p272, %rd286, %rd37;
	min.s64 	%rd287, %rd286, %rd37;
	selp.f64 	%fd412, %fd411, %fd43, %p272;
$L__BB3_39:
	mov.b64 	%rd266, %fd412;
	mov.b64 	{%r344, %r349}, %rd266;
	mov.b32 	%r360, 8;
	mov.b32 	%r361, 31;
	mov.b32 	%r362, -1;
	// begin inline asm
	shfl.sync.down.b32 %r343, %r344, %r360, %r361, %r362;
	// end inline asm
	// begin inline asm
	shfl.sync.down.b32 %r348, %r349, %r360, %r361, %r362;
	// end inline asm
	mov.b64 	%rd267, {%r343, %r348};
	mov.b64 	%fd48, %rd267;
	mov.b64 	{%r354, %r359}, %rd287;
	// begin inline asm
	shfl.sync.down.b32 %r353, %r354, %r360, %r361, %r362;
	// end inline asm
	// begin inline asm
	shfl.sync.down.b32 %r358, %r359, %r360, %r361, %r362;
	// end inline asm
	mov.b64 	%rd40, {%r353, %r358};
	setp.gt.s32 	%p273, %r282, 23;
	mov.u64 	%rd288, %rd287;
	mov.f64 	%fd413, %fd412;
	@%p273 bra 	$L__BB3_43;
	setp.lt.f64 	%p274, %fd412, 0d0000000000000000;
	neg.f64 	%fd381, %fd412;
	selp.f64 	%fd49, %fd381, %fd412, %p274;
	setp.lt.f64 	%p275, %fd48, 0d0000000000000000;
	neg.f64 	%fd382, %fd48;
	selp.f64 	%fd50, %fd382, %fd48, %p275;
	setp.lt.f64 	%p276, %fd49, %fd50;
	mov.u64 	%rd288, %rd40;
	mov.f64 	%fd413, %fd48;
	@%p276 bra 	$L__BB3_43;
	setp.lt.f64 	%p277, %fd50, %fd49;
	mov.u64 	%rd288, %rd287;
	mov.f64 	%fd413, %fd412;
	@%p277 bra 	$L__BB3_43;
	setp.lt.s64 	%p278, %rd287, %rd40;
	min.s64 	%rd288, %rd287, %rd40;
	selp.f64 	%fd413, %fd412, %fd48, %p278;
$L__BB3_43:
	mov.b64 	%rd268, %fd413;
	mov.b64 	{%r364, %r369}, %rd268;
	mov.b32 	%r380, 16;
	mov.b32 	%r381, 31;
	mov.b32 	%r382, -1;
	// begin inline asm
	shfl.sync.down.b32 %r363, %r364, %r380, %r381, %r382;
	// end inline asm
	// begin inline asm
	shfl.sync.down.b32 %r368, %r369, %r380, %r381, %r382;
	// end inline asm
	mov.b64 	%rd269, {%r363, %r368};
	mov.b64 	%fd53, %rd269;
	mov.b64 	{%r374, %r379}, %rd288;
	// begin inline asm
	shfl.sync.down.b32 %r373, %r374, %r380, %r381, %r382;
	// end inline asm
	// begin inline asm
	shfl.sync.down.b32 %r378, %r379, %r380, %r381, %r382;
	// end inline asm
	mov.b64 	%rd43, {%r373, %r378};
	setp.gt.s32 	%p279, %r282, 15;
	mov.u64 	%rd341, %rd288;
	mov.f64 	%fd461, %fd413;
	@%p279 bra 	$L__BB3_47;
	setp.lt.f64 	%p280, %fd413, 0d0000000000000000;
	neg.f64 	%fd383, %fd413;
	selp.f64 	%fd54, %fd383, %fd413, %p280;
	setp.lt.f64 	%p281, %fd53, 0d0000000000000000;
	neg.f64 	%fd384, %fd53;
	selp.f64 	%fd55, %fd384, %fd53, %p281;
	setp.lt.f64 	%p282, %fd54, %fd55;
	mov.u64 	%rd341, %rd43;
	mov.f64 	%fd461, %fd53;
	@%p282 bra 	$L__BB3_47;
	setp.lt.f64 	%p283, %fd55, %fd54;
	mov.u64 	%rd341, %rd288;
	mov.f64 	%fd461, %fd413;
	@%p283 bra 	$L__BB3_47;
	setp.lt.s64 	%p284, %rd288, %rd43;
	min.s64 	%rd341, %rd288, %rd43;
	selp.f64 	%fd461, %fd413, %fd53, %p284;
$L__BB3_47:
	setp.ne.s32 	%p285, %r282, 0;
	@%p285 bra 	$L__BB3_49;
	shr.u32 	%r383, %r1, 1;
	and.b32  	%r384, %r383, 496;
	mov.u32 	%r385, _ZN6thrust24THRUST_300001_SM_1000_NS8cuda_cub4core6detail5shmemE;
	add.s32 	%r386, %r385, %r384;
	st.shared.f64 	[%r386+8], %fd461;
	st.shared.u64 	[%r386+16], %rd341;
$L__BB3_49:
	bar.sync 	0;
	setp.ne.s32 	%p286, %r1, 0;
	@%p286 bra 	$L__BB3_204;
	ld.shared.f64 	%fd58, [_ZN6thrust24THRUST_300001_SM_1000_NS8cuda_cub4core6detail5shmemE+24];
	ld.shared.u64 	%rd46, [_ZN6thrust24THRUST_300001_SM_1000_NS8cuda_cub4core6detail5shmemE+32];
	setp.lt.f64 	%p287, %fd461, 0d0000000000000000;
	neg.f64 	%fd385, %fd461;
	selp.f64 	%fd59, %fd385, %fd461, %p287;
	setp.lt.f64 	%p288, %fd58, 0d0000000000000000;
	neg.f64 	%fd386, %fd58;
	selp.f64 	%fd60, %fd386, %fd58, %p288;
	setp.lt.f64 	%p289, %fd59, %fd60;
	mov.u64 	%rd290, %rd46;
	mov.f64 	%fd415, %fd58;
	@%p289 bra 	$L__BB3_53;
	setp.lt.f64 	%p290, %fd60, %fd59;
	mov.u64 	%rd290, %rd341;
	mov.f64 	%fd415, %fd461;
	@%p290 bra 	$L__BB3_53;
	setp.lt.s64 	%p291, %rd341, %rd46;
	min.s64 	%rd290, %rd341, %rd46;
	selp.f64 	%fd415, %fd461, %fd58, %p291;
$L__BB3_53:
	ld.shared.f64 	%fd63, [_ZN6thrust24THRUST_300001_SM_1000_NS8cuda_cub4core6detail5shmemE+40];
	ld.shared.u64 	%rd49, [_ZN6thrust24THRUST_300001_SM_1000_NS8cuda_cub4core6detail5shmemE+48];
	setp.lt.f64 	%p292, %fd415, 0d0000000000000000;
	neg.f64 	%fd387, %fd415;
	selp.f64 	%fd64, %fd387, %fd415, %p292;
	setp.lt.f64 	%p293, %fd63, 0d0000000000000000;
	neg.f64 	%fd388, %fd63;
	selp.f64 	%fd65, %fd388, %fd63, %p293;
	setp.lt.f64 	%p294, %fd64, %fd65;
	mov.u64 	%rd291, %rd49;
	mov.f64 	%fd416, %fd63;
	@%p294 bra 	$L__BB3_56;
	setp.lt.f64 	%p295, %fd65, %fd64;
	mov.u64 	%rd291, %rd290;
	mov.f64 	%fd416, %fd415;
	@%p295 bra 	$L__BB3_56;
	setp.lt.s64 	%p296, %rd290, %rd49;
	min.s64 	%rd291, %rd290, %rd49;
	selp.f64 	%fd416, %fd415, %fd63, %p296;
$L__BB3_56:
	ld.shared.f64 	%fd68, [_ZN6thrust24THRUST_300001_SM_1000_NS8cuda_cub4core6detail5shmemE+56];
	ld.shared.u64 	%rd52, [_ZN6thrust24THRUST_300001_SM_1000_NS8cuda_cub4core6detail5shmemE+64];
	setp.lt.f64 	%p297, %fd416, 0d0000000000000000;
	neg.f64 	%fd389, %fd416;
	selp.f64 	%fd69, %fd389, %fd416, %p297;
	setp.lt.f64 	%p298, %fd68, 0d0000000000000000;
	neg.f64 	%fd390, %fd68;
	selp.f64 	%fd70, %fd390, %fd68, %p298;
	setp.lt.f64 	%p299, %fd69, %fd70;
	mov.u64 	%rd292, %rd52;
	mov.f64 	%fd417, %fd68;
	@%p299 bra 	$L__BB3_59;
	setp.lt.f64 	%p300, %fd70, %fd69;
	mov.u64 	%rd292, %rd291;
	mov.f64 	%fd417, %fd416;
	@%p300 bra 	$L__BB3_59;
	setp.lt.s64 	%p301, %rd291, %rd52;
	min.s64 	%rd292, %rd291, %rd52;
	selp.f64 	%fd417, %fd416, %fd68, %p301;
$L__BB3_59:
	ld.shared.f64 	%fd73, [_ZN6thrust24THRUST_300001_SM_1000_NS8cuda_cub4core6detail5shmemE+72];
	ld.shared.u64 	%rd55, [_ZN6thrust24THRUST_300001_SM_1000_NS8cuda_cub4core6detail5shmemE+80];
	setp.lt.f64 	%p302, %fd417, 0d0000000000000000;
	neg.f64 	%fd391, %fd417;
	selp.f64 	%fd74, %fd391, %fd417, %p302;
	setp.lt.f64 	%p303, %fd73, 0d0000000000000000;
	neg.f64 	%fd392, %fd73;
	selp.f64 	%fd75, %fd392, %fd73, %p303;
	setp.lt.f64 	%p304, %fd74, %fd75;
	mov.u64 	%rd293, %rd55;
	mov.f64 	%fd418, %fd73;
	@%p304 bra 	$L__BB3_62;
	setp.lt.f64 	%p305, %fd75, %fd74;
	mov.u64 	%rd293, %rd292;
	mov.f64 	%fd418, %fd417;
	@%p305 bra 	$L__BB3_62;
	setp.lt.s64 	%p306, %rd292, %rd55;
	min.s64 	%rd293, %rd292, %rd55;
	selp.f64 	%fd418, %fd417, %fd73, %p306;
$L__BB3_62:
	ld.shared.f64 	%fd78, [_ZN6thrust24THRUST_300001_SM_1000_NS8cuda_cub4core6detail5shmemE+88];
	ld.shared.u64 	%rd58, [_ZN6thrust24THRUST_300001_SM_1000_NS8cuda_cub4core6detail5shmemE+96];
	setp.lt.f64 	%p307, %fd418, 0d0000000000000000;
	neg.f64 	%fd393, %fd418;
	selp.f64 	%fd79, %fd393, %fd418, %p307;
	setp.lt.f64 	%p308, %fd78, 0d0000000000000000;
	neg.f64 	%fd394, %fd78;
	selp.f64 	%fd80, %fd394, %fd78, %p308;
	setp.lt.f64 	%p309, %fd79, %fd80;
	mov.u64 	%rd294, %rd58;
	mov.f64 	%fd419, %fd78;
	@%p309 bra 	$L__BB3_65;
	setp.lt.f64 	%p310, %fd80, %fd79;
	mov.u64 	%rd294, %rd293;
	mov.f64 	%fd419, %fd418;
	@%p310 bra 	$L__BB3_65;
	setp.lt.s64 	%p311, %rd293, %rd58;
	min.s64 	%rd294, %rd293, %rd58;
	selp.f64 	%fd419, %fd418, %fd78, %p311;
$L__BB3_65:
	ld.shared.f64 	%fd83, [_ZN6thrust24THRUST_300001_SM_1000_NS8cuda_cub4core6detail5shmemE+104];
	ld.shared.u64 	%rd61, [_ZN6thrust24THRUST_300001_SM_1000_NS8cuda_cub4core6detail5shmemE+112];
	setp.lt.f64 	%p312, %fd419, 0d0000000000000000;
	neg.f64 	%fd395, %fd419;
	selp.f64 	%fd84, %fd395, %fd419, %p312;
	setp.lt.f64 	%p313, %fd83, 0d0000000000000000;
	neg.f64 	%fd396, %fd83;
	selp.f64 	%fd85, %fd396, %fd83, %p313;
	setp.lt.f64 	%p314, %fd84, %fd85;
	mov.u64 	%rd295, %rd61;
	mov.f64 	%fd420, %fd83;
	@%p314 bra 	$L__BB3_68;
	setp.lt.f64 	%p315, %fd85, %fd84;
	mov.u64 	%rd295, %rd294;
	mov.f64 	%fd420, %fd419;
	@%p315 bra 	$L__BB3_68;
	setp.lt.s64 	%p316, %rd294, %rd61;
	min.s64 	%rd295, %rd294, %rd61;
	selp.f64 	%fd420, %fd419, %fd83, %p316;
$L__BB3_68:
	ld.shared.f64 	%fd88, [_ZN6thrust24THRUST_300001_SM_1000_NS8cuda_cub4core6detail5shmemE+120];
	ld.shared.u64 	%rd64, [_ZN6thrust24THRUST_300001_SM_1000_NS8cuda_cub4core6detail5shmemE+128];
	setp.lt.f64 	%p317, %fd420, 0d0000000000000000;
	neg.f64 	%fd397, %fd420;
	selp.f64 	%fd89, %fd397, %fd420, %p317;
	setp.lt.f64 	%p318, %fd88, 0d0000000000000000;
	neg.f64 	%fd398, %fd88;
	selp.f64 	%fd90, %fd398, %fd88, %p318;
	setp.lt.f64 	%p319, %fd89, %fd90;
	mov.u64 	%rd341, %rd64;
	mov.f64 	%fd461, %fd88;
	@%p319 bra 	$L__BB3_204;
	setp.lt.f64 	%p320, %fd90, %fd89;
	mov.u64 	%rd341, %rd295;
	mov.f64 	%fd461, %fd420;
	@%p320 bra 	$L__BB3_204;
	setp.lt.s64 	%p321, %rd295, %rd64;
	min.s64 	%rd341, %rd295, %rd64;
	selp.f64 	%fd461, %fd420, %fd88, %p321;
	bra.uni 	$L__BB3_204;
$L__BB3_71:
	// begin inline asm
	mov.u32 %r169, %laneid;
	// end inline asm
	and.b32  	%r190, %r1, 992;
	add.s32 	%r191, %r190, 32;
	setp.gt.s32 	%p180, %r191, %r36;
	not.b32 	%r192, %r190;
	add.s32 	%r193, %r36, %r192;
	selp.b32 	%r188, %r193, 31, %p180;
	mov.b64 	%rd250, %fd408;
	mov.b64 	{%r171, %r176}, %rd250;
	mov.b32 	%r187, 1;
	mov.b32 	%r189, -1;
	// begin inline asm
	shfl.sync.down.b32 %r170, %r171, %r187, %r188, %r189;
	// end inline asm
	// begin inline asm
	shfl.sync.down.b32 %r175, %r176, %r187, %r188, %r189;
	// end inline asm
	mov.b64 	%rd251, {%r170, %r175};
	mov.b64 	%fd92, %rd251;
	mov.b64 	{%r181, %r186}, %rd283;
	// begin inline asm
	shfl.sync.down.b32 %r180, %r181, %r187, %r188, %r189;
	// end inline asm
	// begin inline asm
	shfl.sync.down.b32 %r185, %r186, %r187, %r188, %r189;
	// end inline asm
	mov.b64 	%rd66, {%r180, %r185};
	setp.ge.s32 	%p181, %r169, %r188;
	mov.u64 	%rd296, %rd283;
	mov.f64 	%fd421, %fd408;
	@%p181 bra 	$L__BB3_75;
	setp.lt.f64 	%p182, %fd408, 0d0000000000000000;
	neg.f64 	%fd351, %fd408;
	selp.f64 	%fd93, %fd351, %fd408, %p182;
	setp.lt.f64 	%p183, %fd92, 0d0000000000000000;
	neg.f64 	%fd352, %fd92;
	selp.f64 	%fd94, %fd352, %fd92, %p183;
	setp.lt.f64 	%p184, %fd93, %fd94;
	mov.u64 	%rd296, %rd66;
	mov.f64 	%fd421, %fd92;
	@%p184 bra 	$L__BB3_75;
	setp.lt.f64 	%p185, %fd94, %fd93;
	mov.u64 	%rd296, %rd283;
	mov.f64 	%fd421, %fd408;
	@%p185 bra 	$L__BB3_75;
	setp.lt.s64 	%p186, %rd283, %rd66;
	min.s64 	%rd296, %rd283, %rd66;
	selp.f64 	%fd421, %fd408, %fd92, %p186;
$L__BB3_75:
	mov.b64 	%rd252, %fd421;
	mov.b64 	{%r195, %r200}, %rd252;
	mov.b32 	%r211, 2;
	mov.b32 	%r213, -1;
	// begin inline asm
	shfl.sync.down.b32 %r194, %r195, %r211, %r188, %r213;
	// end inline asm
	// begin inline asm
	shfl.sync.down.b32 %r199, %r200, %r211, %r188, %r213;
	// end inline asm
	mov.b64 	%rd253, {%r194, %r199};
	mov.b64 	%fd97, %rd253;
	mov.b64 	{%r205, %r210}, %rd296;
	// begin inline asm
	shfl.sync.down.b32 %r204, %r205, %r211, %r188, %r213;
	// end inline asm
	// begin inline asm
	shfl.sync.down.b32 %r209, %r210, %r211, %r188, %r213;
	// end inline asm
	mov.b64 	%rd69, {%r204, %r209};
	add.s32 	%r214, %r169, 2;
	setp.gt.s32 	%p187, %r214, %r188;
	mov.u64 	%rd297, %rd296;
	mov.f64 	%fd422, %fd421;
	@%p187 bra 	$L__BB3_79;
	setp.lt.f64 	%p188, %fd421, 0d0000000000000000;
	neg.f64 	%fd353, %fd421;
	selp.f64 	%fd98, %fd353, %fd421, %p188;
	setp.lt.f64 	%p189, %fd97, 0d0000000000000000;
	neg.f64 	%fd354, %fd97;
	selp.f64 	%fd99, %fd354, %fd97, %p189;
	setp.lt.f64 	%p190, %fd98, %fd99;
	mov.u64 	%rd297, %rd69;
	mov.f64 	%fd422, %fd97;
	@%p190 bra 	$L__BB3_79;
	setp.lt.f64 	%p191, %fd99, %fd98;
	mov.u64 	%rd297, %rd296;
	mov.f64 	%fd422, %fd421;
	@%p191 bra 	$L__BB3_79;
	setp.lt.s64 	%p192, %rd296, %rd69;
	min.s64 	%rd297, %rd296, %rd69;
	selp.f64 	%fd422, %fd421, %fd97, %p192;
$L__BB3_79:
	mov.b64 	%rd254, %fd422;
	mov.b64 	{%r216, %r221}, %rd254;
	mov.b32 	%r232, 4;
	mov.b32 	%r234, -1;
	// begin inline asm
	shfl.sync.down.b32 %r215, %r216, %r232, %r188, %r234;
	// end inline asm
	// begin inline asm
	shfl.sync.down.b32 %r220, %r221, %r232, %r188, %r234;
	// end inline asm
	mov.b64 	%rd255, {%r215, %r220};
	mov.b64 	%fd102, %rd255;
	mov.b64 	{%r226, %r231}, %rd297;
	// begin inline asm
	shfl.sync.down.b32 %r225, %r226, %r232, %r188, %r234;
	// end inline asm
	// begin inline asm
	shfl.sync.down.b32 %r230, %r231, %r232, %r188, %r234;
	// end inline asm
	mov.b64 	%rd72, {%r225, %r230};
	add.s32 	%r235, %r169, 4;
	setp.gt.s32 	%p193, %r235, %r188;
	mov.u64 	%rd298, %rd297;
	mov.f64 	%fd423, %fd422;
	@%p193 bra 	$L__BB3_83;
	setp.lt.f64 	%p194, %fd422, 0d0000000000000000;
	neg.f64 	%fd355, %fd422;
	selp.f64 	%fd103, %fd355, %fd422, %p194;
	setp.lt.f64 	%p195, %fd102, 0d0000000000000000;
	neg.f64 	%fd356, %fd102;
	selp.f64 	%fd104, %fd356, %fd102, %p195;
	setp.lt.f64 	%p196, %fd103, %fd104;
	mov.u64 	%rd298, %rd72;
	mov.f64 	%fd423, %fd102;
	@%p196 bra 	$L__BB3_83;
	setp.lt.f64 	%p197, %fd104, %fd103;
	mov.u64 	%rd298, %rd297;
	mov.f64 	%fd423, %fd422;
	@%p197 bra 	$L__BB3_83;
	setp.lt.s64 	%p198, %rd297, %rd72;
	min.s64 	%rd298, %rd297, %rd72;
	selp.f64 	%fd423, %fd422, %fd102, %p198;
$L__BB3_83:
	mov.b64 	%rd256, %fd423;
	mov.b64 	{%r237, %r242}, %rd256;
	mov.b32 	%r253, 8;
	mov.b32 	%r255, -1;
	// begin inline asm
	shfl.sync.down.b32 %r236, %r237, %r253, %r188, %r255;
	// end inline asm
	// begin inline asm
	shfl.sync.down.b32 %r241, %r242, %r253, %r188, %r255;
	// end inline asm
	mov.b64 	%rd257, {%r236, %r241};
	mov.b64 	%fd107, %rd257;
	mov.b64 	{%r247, %r252}, %rd298;
	// begin inline asm
	shfl.sync.down.b32 %r246, %r247, %r253, %r188, %r255;
	// end inline asm
	// begin inline asm
	shfl.sync.down.b32 %r251, %r252, %r253, %r188, %r255;
	// end inline asm
	mov.b64 	%rd75, {%r246, %r251};
	add.s32 	%r256, %r169, 8;
	setp.gt.s32 	%p199, %r256, %r188;
	mov.u64 	%rd299, %rd298;
	mov.f64 	%fd424, %fd423;
	@%p199 bra 	$L__BB3_87;
	setp.lt.f64 	%p200, %fd423, 0d0000000000000000;
	neg.f64 	%fd357, %fd423;
	selp.f64 	%fd108, %fd357, %fd423, %p200;
	setp.lt.f64 	%p201, %fd107, 0d0000000000000000;
	neg.f64 	%fd358, %fd107;
	selp.f64 	%fd109, %fd358, %fd107, %p201;
	setp.lt.f64 	%p202, %fd108, %fd109;
	mov.u64 	%rd299, %rd75;
	mov.f64 	%fd424, %fd107;
	@%p202 bra 	$L__BB3_87;
	setp.lt.f64 	%p203, %fd109, %fd108;
	mov.u64 	%rd299, %rd298;
	mov.f64 	%fd424, %fd423;
	@%p203 bra 	$L__BB3_87;
	setp.lt.s64 	%p204, %rd298, %rd75;
	min.s64 	%rd299, %rd298, %rd75;
	selp.f64 	%fd424, %fd423, %fd107, %p204;
$L__BB3_87:
	mov.b64 	%rd258, %fd424;
	mov.b64 	{%r258, %r263}, %rd258;
	mov.b32 	%r274, 16;
	mov.b32 	%r276, -1;
	// begin inline asm
	shfl.sync.down.b32 %r257, %r258, %r274, %r188, %r276;
	// end inline asm
	// begin inline asm
	shfl.sync.down.b32 %r262, %r263, %r274, %r188, %r276;
	// end inline asm
	mov.b64 	%rd259, {%r257, %r262};
	mov.b64 	%fd112, %rd259;
	mov.b64 	{%r268, %r273}, %rd299;
	// begin inline asm
	shfl.sync.down.b32 %r267, %r268, %r274, %r188, %r276;
	// end inline asm
	// begin inline asm
	shfl.sync.down.b32 %r272, %r273, %r274, %r188, %r276;
	// end inline asm
	mov.b64 	%rd78, {%r267, %r272};
	add.s32 	%r277, %r169, 16;
	setp.gt.s32 	%p205, %r277, %r188;
	mov.u64 	%rd341, %rd299;
	mov.f64 	%fd461, %fd424;
	@%p205 bra 	$L__BB3_91;
	setp.lt.f64 	%p206, %fd424, 0d0000000000000000;
	neg.f64 	%fd359, %fd424;
	selp.f64 	%fd113, %fd359, %fd424, %p206;
	setp.lt.f64 	%p207, %fd112, 0d0000000000000000;
	neg.f64 	%fd360, %fd112;
	selp.f64 	%fd114, %fd360, %fd112, %p207;
	setp.lt.f64 	%p208, %fd113, %fd114;
	mov.u64 	%rd341, %rd78;
	mov.f64 	%fd461, %fd112;
	@%p208 bra 	$L__BB3_91;
	setp.lt.f64 	%p209, %fd114, %fd113;
	mov.u64 	%rd341, %rd299;
	mov.f64 	%fd461, %fd424;
	@%p209 bra 	$L__BB3_91;
	setp.lt.s64 	%p210, %rd299, %rd78;
	min.s64 	%rd341, %rd299, %rd78;
	selp.f64 	%fd461, %fd424, %fd112, %p210;
$L__BB3_91:
	setp.ne.s32 	%p211, %r169, 0;
	@%p211 bra 	$L__BB3_93;
	shr.u32 	%r278, %r1, 1;
	and.b32  	%r279, %r278, 496;
	mov.u32 	%r280, _ZN6thrust24THRUST_300001_SM_1000_NS8cuda_cub4core6detail5shmemE;
	add.s32 	%r281, %r280, %r279;
	st.shared.f64 	[%r281+8], %fd461;
	st.shared.u64 	[%r281+16], %rd341;
$L__BB3_93:
	bar.sync 	0;
	setp.ne.s32 	%p212, %r1, 0;
	@%p212 bra 	$L__BB3_204;
	setp.lt.s32 	%p213, %r36, 33;
	mov.f64 	%fd426, %fd461;
	mov.u64 	%rd301, %rd341;
	@%p213 bra 	$L__BB3_98;
	ld.shared.f64 	%fd117, [_ZN6thrust24THRUST_300001_SM_1000_NS8cuda_cub4core6detail5shmemE+24];
	ld.shared.u64 	%rd81, [_ZN6thrust24THRUST_300001_SM_1000_NS8cuda_cub4core6detail5shmemE+32];
	setp.lt.f64 	%p214, %fd461, 0d0000000000000000;
	neg.f64 	%fd361, %fd461;
	selp.f64 	%fd118, %fd361, %fd461, %p214;
	setp.lt.f64 	%p215, %fd117, 0d0000000000000000;
	neg.f64 	%fd362, %fd117;
	selp.f64 	%fd119, %fd362, %fd117, %p215;
	setp.lt.f64 	%p216, %fd118, %fd119;
	mov.f64 	%fd426, %fd117;
	mov.u64 	%rd301, %rd81;
	@%p216 bra 	$L__BB3_98;
	setp.lt.f64 	%p217, %fd119, %fd118;
	mov.f64 	%fd426, %fd461;
	mov.u64 	%rd301, %rd341;
	@%p217 bra 	$L__BB3_98;
	setp.lt.s64 	%p218, %rd341, %rd81;
	min.s64 	%rd301, %rd341, %rd81;
	selp.f64 	%fd426, %fd461, %fd117, %p218;
$L__BB3_98:
	setp.lt.s32 	%p219, %r36, 65;
	mov.f64 	%fd427, %fd426;
	mov.u64 	%rd302, %rd301;
	@%p219 bra 	$L__BB3_102;
	ld.shared.f64 	%fd122, [_ZN6thrust24THRUST_300001_SM_1000_NS8cuda_cub4core6detail5shmemE+40];
	ld.shared.u64 	%rd84, [_ZN6thrust24THRUST_300001_SM_1000_NS8cuda_cub4core6detail5shmemE+48];
	setp.lt.f64 	%p220, %fd426, 0d0000000000000000;
	neg.f64 	%fd363, %fd426;
	selp.f64 	%fd123, %fd363, %fd426, %p220;
	setp.lt.f64 	%p221, %fd122, 0d0000000000000000;
	neg.f64 	%fd364, %fd122;
	selp.f64 	%fd124, %fd364, %fd122, %p221;
	setp.lt.f64 	%p222, %fd123, %fd124;
	mov.f64 	%fd427, %fd122;
	mov.u64 	%rd302, %rd84;
	@%p222 bra 	$L__BB3_102;
	setp.lt.f64 	%p223, %fd124, %fd123;
	mov.f64 	%fd427, %fd426;
	mov.u64 	%rd302, %rd301;
	@%p223 bra 	$L__BB3_102;
	setp.lt.s64 	%p224, %rd301, %rd84;
	min.s64 	%rd302, %rd301, %rd84;
	selp.f64 	%fd427, %fd426, %fd122, %p224;
$L__BB3_102:
	setp.lt.s32 	%p225, %r36, 97;
	mov.f64 	%fd428, %fd427;
	mov.u64 	%rd303, %rd302;
	@%p225 bra 	$L__BB3_106;
	ld.shared.f64 	%fd127, [_ZN6thrust24THRUST_300001_SM_1000_NS8cuda_cub4core6detail5shmemE+56];
	ld.shared.u64 	%rd87, [_ZN6thrust24THRUST_300001_SM_1000_NS8cuda_cub4core6detail5shmemE+64];
	setp.lt.f64 	%p226, %fd427, 0d0000000000000000;
	neg.f64 	%fd365, %fd427;
	selp.f64 	%fd128, %fd365, %fd427, %p226;
	setp.lt.f64 	%p227, %fd127, 0d0000000000000000;
	neg.f64 	%fd366, %fd127;
	selp.f64 	%fd129, %fd366, %fd127, %p227;
	setp.lt.f64 	%p228, %fd128, %fd129;
	mov.f64 	%fd428, %fd127;
	mov.u64 	%rd303, %rd87;
	@%p228 bra 	$L__BB3_106;
	setp.lt.f64 	%p229, %fd129, %fd128;
	mov.f64 	%fd428, %fd427;
	mov.u64 	%rd303, %rd302;
	@%p229 bra 	$L__BB3_106;
	setp.lt.s64 	%p230, %rd302, %rd87;
	min.s64 	%rd303, %rd302, %rd87;
	selp.f64 	%fd428, %fd427, %fd127, %p230;
$L__BB3_106:
	setp.lt.s32 	%p231, %r36, 129;
	mov.f64 	%fd429, %fd428;
	mov.u64 	%rd304, %rd303;
	@%p231 bra 	$L__BB3_110;
	ld.shared.f64 	%fd132, [_ZN6thrust24THRUST_300001_SM_1000_NS8cuda_cub4core6detail5shmemE+72];
	ld.shared.u64 	%rd90, [_ZN6thrust24THRUST_300001_SM_1000_NS8cuda_cub4core6detail5shmemE+80];
	setp.lt.f64 	%p232, %fd428, 0d0000000000000000;
	neg.f64 	%fd367, %fd428;
	selp.f64 	%fd133, %fd367, %fd428, %p232;
	setp.lt.f64 	%p233, %fd132, 0d0000000000000000;
	neg.f64 	%fd368, %fd132;
	selp.f64 	%fd134, %fd368, %fd132, %p233;
	setp.lt.f64 	%p234, %fd133, %fd134;
	mov.f64 	%fd429, %fd132;
	mov.u64 	%rd304, %rd90;
	@%p234 bra 	$L__BB3_110;
	setp.lt.f64 	%p235, %fd134, %fd133;
	mov.f64 	%fd429, %fd428;
	mov.u64 	%rd304, %rd303;
	@%p235 bra 	$L__BB3_110;
	setp.lt.s64 	%p236, %rd303, %rd90;
	min.s64 	%rd304, %rd303, %rd90;
	selp.f64 	%fd429, %fd428, %fd132, %p236;
$L__BB3_110:
	setp.lt.s32 	%p237, %r36, 161;
	mov.f64 	%fd430, %fd429;
	mov.u64 	%rd305, %rd304;
	@%p237 bra 	$L__BB3_114;
	ld.shared.f64 	%fd137, [_ZN6thrust24THRUST_300001_SM_1000_NS8cuda_cub4core6detail5shmemE+88];
	ld.shared.u64 	%rd93, [_ZN6thrust24THRUST_300001_SM_1000_NS8cuda_cub4core6detail5shmemE+96];
	setp.lt.f64 	%p238, %fd429, 0d0000000000000000;
	neg.f64 	%fd369, %fd429;
	selp.f64 	%fd138, %fd369, %fd429, %p238;
	setp.lt.f64 	%p239, %fd137, 0d0000000000000000;
	neg.f64 	%fd370, %fd137;
	selp.f64 	%fd139, %fd370, %fd137, %p239;
	setp.lt.f64 	%p240, %fd138, %fd139;
	mov.f64 	%fd430, %fd137;
	mov.u64 	%rd305, %rd93;
	@%p240 bra 	$L__BB3_114;
	setp.lt.f64 	%p241, %fd139, %fd138;
	mov.f64 	%fd430, %fd429;
	mov.u64 	%rd305, %rd304;
	@%p241 bra 	$L__BB3_114;
	setp.lt.s64 	%p242, %rd304, %rd93;
	min.s64 	%rd305, %rd304, %rd93;
	selp.f64 	%fd430, %fd429, %fd137, %p242;
$L__BB3_114:
	setp.lt.s32 	%p243, %r36, 193;
	mov.f64 	%fd431, %fd430;
	mov.u64 	%rd306, %rd305;
	@%p243 bra 	$L__BB3_118;
	ld.shared.f64 	%fd142, [_ZN6thrust24THRUST_300001_SM_1000_NS8cuda_cub4core6detail5shmemE+104];
	ld.shared.u64 	%rd96, [_ZN6thrust24THRUST_300001_SM_1000_NS8cuda_cub4core6detail5shmemE+112];
	setp.lt.f64 	%p244, %fd430, 0d0000000000000000;
	neg.f64 	%fd371, %fd430;
	selp.f64 	%fd143, %fd371, %fd430, %p244;
	setp.lt.f64 	%p245, %fd142, 0d0000000000000000;
	neg.f64 	%fd372, %fd142;
	selp.f64 	%fd144, %fd372, %fd142, %p245;
	setp.lt.f64 	%p246, %fd143, %fd144;
	mov.f64 	%fd431, %fd142;
	mov.u64 	%rd306, %rd96;
	@%p246 bra 	$L__BB3_118;
	setp.lt.f64 	%p247, %fd144, %fd143;
	mov.f64 	%fd431, %fd430;
	mov.u64 	%rd306, %rd305;
	@%p247 bra 	$L__BB3_118;
	setp.lt.s64 	%p248, %rd305, %rd96;
	min.s64 	%rd306, %rd305, %rd96;
	selp.f64 	%fd431, %fd430, %fd142, %p248;
$L__BB3_118:
	setp.lt.s32 	%p249, %r36, 225;
	mov.u64 	%rd341, %rd306;
	mov.f64 	%fd461, %fd431;
	@%p249 bra 	$L__BB3_204;
	ld.shared.f64 	%fd147, [_ZN6thrust24THRUST_300001_SM_1000_NS8cuda_cub4core6detail5shmemE+120];
	ld.shared.u64 	%rd99, [_ZN6thrust24THRUST_300001_SM_1000_NS8cuda_cub4core6detail5shmemE+128];
	setp.lt.f64 	%p250, %fd431, 0d0000000000000000;
	neg.f64 	%fd373, %fd431;
	selp.f64 	%fd148, %fd373, %fd431, %p250;
	setp.lt.f64 	%p251, %fd147, 0d0000000000000000;
	neg.f64 	%fd374, %fd147;
	selp.f64 	%fd149, %fd374, %fd147, %p251;
	setp.lt.f64 	%p252, %fd148, %fd149;
	mov.u64 	%rd341, %rd99;
	mov.f64 	%fd461, %fd147;
	@%p252 bra 	$L__BB3_204;
	setp.lt.f64 	%p253, %fd149, %fd148;
	mov.u64 	%rd341, %rd306;
	mov.f64 	%fd461, %fd431;
	@%p253 bra 	$L__BB3_204;
	setp.lt.s64 	%p254, %rd306, %rd99;
	min.s64 	%rd341, %rd306, %rd99;
	selp.f64 	%fd461, %fd431, %fd147, %p254;
	bra.uni 	$L__BB3_204;
$L__BB3_122:
	mov.u32 	%r17, %tid.x;
	cvt.u64.u32 	%rd101, %r17;
	mul.wide.u32 	%rd198, %r17, 8;
	add.s64 	%rd102, %rd1, %rd198;
	ld.global.f64 	%fd274, [%rd102];
	add.s32 	%r37, %r17, 256;
	cvt.u64.u32 	%rd199, %r37;
	ld.global.f64 	%fd275, [%rd102+2048];
	add.s32 	%r38, %r17, 512;
	cvt.u64.u32 	%rd200, %r38;
	ld.global.f64 	%fd276, [%rd102+4096];
	add.s32 	%r39, %r17, 768;
	cvt.u64.u32 	%rd201, %r39;
	ld.global.f64 	%fd277, [%rd102+6144];
	or.b32  	%r40, %r17, 1024;
	cvt.u64.u32 	%rd103, %r40;
	add.s64 	%rd328, %rd196, %rd103;
	ld.global.f64 	%fd448, [%rd102+8192];
	setp.lt.f64 	%p3, %fd274, 0d0000000000000000;
	neg.f64 	%fd278, %fd274;
	selp.f64 	%fd279, %fd278, %fd274, %p3;
	setp.lt.f64 	%p4, %fd275, 0d0000000000000000;
	neg.f64 	%fd280, %fd275;
	selp.f64 	%fd281, %fd280, %fd275, %p4;
	setp.geu.f64 	%p5, %fd279, %fd281;
	selp.f64 	%fd282, %fd274, %fd275, %p5;
	selp.b64 	%rd202, %rd101, %rd199, %p5;
	setp.lt.f64 	%p6, %fd282, 0d0000000000000000;
	neg.f64 	%fd283, %fd282;
	selp.f64 	%fd284, %fd283, %fd282, %p6;
	setp.lt.f64 	%p7, %fd276, 0d0000000000000000;
	neg.f64 	%fd285, %fd276;
	selp.f64 	%fd286, %fd285, %fd276, %p7;
	setp.geu.f64 	%p8, %fd284, %fd286;
	selp.f64 	%fd287, %fd282, %fd276, %p8;
	selp.b64 	%rd203, %rd202, %rd200, %p8;
	setp.lt.f64 	%p9, %fd287, 0d0000000000000000;
	neg.f64 	%fd288, %fd287;
	selp.f64 	%fd289, %fd288, %fd287, %p9;
	setp.lt.f64 	%p10, %fd277, 0d0000000000000000;
	neg.f64 	%fd290, %fd277;
	selp.f64 	%fd291, %fd290, %fd277, %p10;
	setp.geu.f64 	%p11, %fd289, %fd291;
	selp.f64 	%fd152, %fd287, %fd277, %p11;
	selp.b64 	%rd105, %rd203, %rd201, %p11;
	setp.lt.f64 	%p12, %fd152, 0d0000000000000000;
	neg.f64 	%fd292, %fd152;
	selp.f64 	%fd153, %fd292, %fd152, %p12;
	setp.lt.f64 	%p13, %fd448, 0d0000000000000000;
	neg.f64 	%fd293, %fd448;
	selp.f64 	%fd154, %fd293, %fd448, %p13;
	setp.lt.f64 	%p14, %fd153, %fd154;
	@%p14 bra 	$L__BB3_124;
	setp.lt.f64 	%p15, %fd154, %fd153;
	setp.lt.u64 	%p16, %rd105, %rd103;
	or.pred  	%p17, %p15, %p16;
	selp.f64 	%fd448, %fd152, %fd448, %p17;
	add.s64 	%rd204, %rd196, %rd105;
	selp.b64 	%rd328, %rd204, %rd328, %p17;
$L__BB3_124:
	setp.lt.u32 	%p18, %r36, 2560;
	mov.b32 	%r394, 1280;
	@%p18 bra 	$L__BB3_137;
	mov.b32 	%r393, 1280;
	mov.f64 	%fd433, %fd448;
$L__BB3_126:
	cvt.u64.u32 	%rd205, %r393;
	add.s64 	%rd206, %rd101, %rd205;
	mul.wide.u32 	%rd207, %r393, 8;
	add.s64 	%rd208, %rd102, %rd207;
	add.s64 	%rd309, %rd206, %rd196;
	ld.global.f64 	%fd434, [%rd208];
	add.s64 	%rd310, %rd309, 256;
	ld.global.f64 	%fd435, [%rd208+2048];
	ld.global.f64 	%fd436, [%rd208+4096];
	add.s64 	%rd312, %rd309, 768;
	ld.global.f64 	%fd437, [%rd208+6144];
	ld.global.f64 	%fd448, [%rd208+8192];
	setp.lt.f64 	%p19, %fd433, 0d0000000000000000;
	neg.f64 	%fd294, %fd433;
	selp.f64 	%fd163, %fd294, %fd433, %p19;
	setp.lt.f64 	%p20, %fd434, 0d0000000000000000;
	neg.f64 	%fd295, %fd434;
	selp.f64 	%fd164, %fd295, %fd434, %p20;
	setp.lt.f64 	%p21, %fd163, %fd164;
	@%p21 bra 	$L__BB3_128;
	setp.lt.f64 	%p22, %fd164, %fd163;
	setp.lt.s64 	%p23, %rd328, %rd309;
	or.pred  	%p24, %p22, %p23;
	selp.f64 	%fd434, %fd433, %fd434, %p24;
	selp.b64 	%rd309, %rd328, %rd309, %p24;
$L__BB3_128:
	setp.lt.f64 	%p25, %fd434, 0d0000000000000000;
	neg.f64 	%fd296, %fd434;
	selp.f64 	%fd167, %fd296, %fd434, %p25;
	setp.lt.f64 	%p26, %fd435, 0d0000000000000000;
	neg.f64 	%fd297, %fd435;
	selp.f64 	%fd168, %fd297, %fd435, %p26;
	setp.lt.f64 	%p27, %fd167, %fd168;
	@%p27 bra 	$L__BB3_130;
	setp.lt.f64 	%p28, %fd168, %fd167;
	setp.lt.s64 	%p29, %rd309, %rd310;
	or.pred  	%p30, %p28, %p29;
	selp.f64 	%fd435, %fd434, %fd435, %p30;
	selp.b64 	%rd310, %rd309, %rd310, %p30;
$L__BB3_130:
	cvt.u64.u32 	%rd209, %r393;
	add.s64 	%rd210, %rd101, %rd209;
	add.s64 	%rd211, %rd210, %rd196;
	add.s64 	%rd311, %rd211, 512;
	setp.lt.f64 	%p31, %fd435, 0d0000000000000000;
	neg.f64 	%fd298, %fd435;
	selp.f64 	%fd171, %fd298, %fd435, %p31;
	setp.lt.f64 	%p32, %fd436, 0d0000000000000000;
	neg.f64 	%fd299, %fd436;
	selp.f64 	%fd172, %fd299, %fd436, %p32;
	setp.lt.f64 	%p33, %fd171, %fd172;
	@%p33 bra 	$L__BB3_132;
	setp.lt.f64 	%p34, %fd172, %fd171;
	setp.lt.s64 	%p35, %rd310, %rd311;
	or.pred  	%p36, %p34, %p35;
	selp.f64 	%fd436, %fd435, %fd436, %p36;
	selp.b64 	%rd311, %rd310, %rd311, %p36;
$L__BB3_132:
	setp.lt.f64 	%p37, %fd436, 0d0000000000000000;
	neg.f64 	%fd300, %fd436;
	selp.f64 	%fd175, %fd300, %fd436, %p37;
	setp.lt.f64 	%p38, %fd437, 0d0000000000000000;
	neg.f64 	%fd301, %fd437;
	selp.f64 	%fd176, %fd301, %fd437, %p38;
	setp.lt.f64 	%p39, %fd175, %fd176;
	@%p39 bra 	$L__BB3_134;
	setp.lt.f64 	%p40, %fd176, %fd175;
	setp.lt.s64 	%p41, %rd311, %rd312;
	or.pred  	%p42, %p40, %p41;
	selp.f64 	%fd437, %fd436, %fd437, %p42;
	selp.b64 	%rd312, %rd311, %rd312, %p42;
$L__BB3_134:
	add.s64 	%rd328, %rd211, 1024;
	setp.lt.f64 	%p43, %fd437, 0d0000000000000000;
	neg.f64 	%fd302, %fd437;
	selp.f64 	%fd179, %fd302, %fd437, %p43;
	setp.lt.f64 	%p44, %fd448, 0d0000000000000000;
	neg.f64 	%fd303, %fd448;
	selp.f64 	%fd180, %fd303, %fd448, %p44;
	setp.lt.f64 	%p45, %fd179, %fd180;
	@%p45 bra 	$L__BB3_136;
	setp.lt.f64 	%p46, %fd180, %fd179;
	setp.lt.s64 	%p47, %rd312, %rd328;
	or.pred  	%p48, %p46, %p47;
	selp.f64 	%fd448, %fd437, %fd448, %p48;
	selp.b64 	%rd328, %rd312, %rd328, %p48;
$L__BB3_136:
	add.s32 	%r394, %r393, 1280;
	add.s32 	%r43, %r393, 2560;
	setp.le.s32 	%p49, %r43, %r36;
	mov.u32 	%r393, %r394;
	mov.f64 	%fd433, %fd448;
	@%p49 bra 	$L__BB3_126;
$L__BB3_137:
	setp.le.s32 	%p50, %r36, %r394;
	@%p50 bra 	$L__BB3_160;
	sub.s32 	%r21, %r36, %r394;
	setp.ge.s32 	%p51, %r17, %r21;
	@%p51 bra 	$L__BB3_160;
	cvta.to.global.u64 	%rd125, %rd195;
	not.b32 	%r44, %r17;
	add.s32 	%r45, %r36, %r44;
	sub.s32 	%r22, %r45, %r394;
	and.b32  	%r46, %r22, 768;
	setp.eq.s32 	%p52, %r46, 768;
	mov.u32 	%r397, %r17;
	@%p52 bra 	$L__BB3_145;
	add.s32 	%r47, %r17, %r394;
	cvt.u64.u32 	%rd216, %r47;
	add.s64 	%rd316, %rd196, %rd216;
	mul.wide.u32 	%rd217, %r47, 8;
	add.s64 	%rd315, %rd125, %rd217;
	shr.u32 	%r48, %r22, 8;
	add.s32 	%r49, %r48, 1;
	and.b32  	%r50, %r49, 3;
	neg.s32 	%r395, %r50;
	mov.u32 	%r397, %r17;
$L__BB3_141:
	.pragma "nounroll";
	mov.u64 	%rd130, %rd328;
	mov.f64 	%fd184, %fd448;
	ld.global.f64 	%fd185, [%rd315];
	setp.lt.f64 	%p53, %fd184, 0d0000000000000000;
	neg.f64 	%fd305, %fd184;
	selp.f64 	%fd186, %fd305, %fd184, %p53;
	setp.lt.f64 	%p54, %fd185, 0d0000000000000000;
	neg.f64 	%fd306, %fd185;
	selp.f64 	%fd187, %fd306, %fd185, %p54;
	setp.lt.f64 	%p55, %fd186, %fd187;
	mov.f64 	%fd448, %fd185;
	mov.u64 	%rd328, %rd316;
	@%p55 bra 	$L__BB3_144;
	setp.lt.f64 	%p56, %fd187, %fd186;
	mov.f64 	%fd448, %fd184;
	mov.u64 	%rd328, %rd130;
	@%p56 bra 	$L__BB3_144;
	setp.lt.s64 	%p57, %rd130, %rd316;
	selp.f64 	%fd448, %fd184, %fd185, %p57;
	min.s64 	%rd328, %rd130, %rd316;
$L__BB3_144:
	add.s32 	%r397, %r397, 256;
	add.s64 	%rd316, %rd316, 256;
	add.s64 	%rd315, %rd315, 2048;
	add.s32 	%r395, %r395, 1;
	setp.ne.s32 	%p58, %r395, 0;
	@%p58 bra 	$L__BB3_141;
$L__BB3_145:
	setp.lt.u32 	%p59, %r22, 768;
	@%p59 bra 	$L__BB3_160;
	add.s32 	%r398, %r397, %r394;
	cvt.u64.u32 	%rd218, %r398;
	add.s64 	%rd323, %rd196, %rd218;
	cvt.u64.u32 	%rd219, %r397;
	cvt.u64.u32 	%rd220, %r394;
	add.s64 	%rd221, %rd219, %rd220;
	shl.b64 	%rd222, %rd221, 3;
	add.s64 	%rd223, %rd222, %rd125;
	add.s64 	%rd322, %rd223, 6144;
	mul.wide.u32 	%rd224, %r398, 8;
	add.s64 	%rd321, %rd125, %rd224;
	add.s32 	%r399, %r397, 512;
$L__BB3_147:
	mov.u32 	%r32, %r399;
	ld.global.f64 	%fd193, [%rd321];
	setp.lt.f64 	%p60, %fd448, 0d0000000000000000;
	neg.f64 	%fd307, %fd448;
	selp.f64 	%fd194, %fd307, %fd448, %p60;
	setp.lt.f64 	%p61, %fd193, 0d0000000000000000;
	neg.f64 	%fd308, %fd193;
	selp.f64 	%fd195, %fd308, %fd193, %p61;
	setp.lt.f64 	%p62, %fd194, %fd195;
	mov.f64 	%fd445, %fd193;
	mov.u64 	%rd325, %rd323;
	@%p62 bra 	$L__BB3_150;
	setp.lt.f64 	%p63, %fd195, %fd194;
	mov.f64 	%fd445, %fd448;
	mov.u64 	%rd325, %rd328;
	@%p63 bra 	$L__BB3_150;
	setp.lt.s64 	%p64, %rd328, %rd323;
	selp.f64 	%fd445, %fd448, %fd193, %p64;
	min.s64 	%rd325, %rd328, %rd323;
$L__BB3_150:
	add.s32 	%r51, %r398, 256;
	cvt.u64.u32 	%rd225, %r51;
	add.s64 	%rd146, %rd196, %rd225;
	ld.global.f64 	%fd198, [%rd322+-4096];
	setp.lt.f64 	%p65, %fd445, 0d0000000000000000;
	neg.f64 	%fd309, %fd445;
	selp.f64 	%fd199, %fd309, %fd445, %p65;
	setp.lt.f64 	%p66, %fd198, 0d0000000000000000;
	neg.f64 	%fd310, %fd198;
	selp.f64 	%fd200, %fd310, %fd198, %p66;
	setp.lt.f64 	%p67, %fd199, %fd200;
	mov.f64 	%fd446, %fd198;
	mov.u64 	%rd326, %rd146;
	@%p67 bra 	$L__BB3_153;
	setp.lt.f64 	%p68, %fd200, %fd199;
	mov.f64 	%fd446, %fd445;
	mov.u64 	%rd326, %rd325;
	@%p68 bra 	$L__BB3_153;
	setp.lt.s64 	%p69, %rd325, %rd146;
	selp.f64 	%fd446, %fd445, %fd198, %p69;
	min.s64 	%rd326, %rd325, %rd146;
$L__BB3_153:
	add.s32 	%r52, %r398, 512;
	cvt.u64.u32 	%rd226, %r52;
	add.s64 	%rd149, %rd196, %rd226;
	ld.global.f64 	%fd203, [%rd322+-2048];
	setp.lt.f64 	%p70, %fd446, 0d0000000000000000;
	neg.f64 	%fd311, %fd446;
	selp.f64 	%fd204, %fd311, %fd446, %p70;
	setp.lt.f64 	%p71, %fd203, 0d0000000000000000;
	neg.f64 	%fd312, %fd203;
	selp.f64 	%fd205, %fd312, %fd203, %p71;
	setp.lt.f64 	%p72, %fd204, %fd205;
	mov.f64 	%fd447, %fd203;
	mov.u64 	%rd327, %rd149;
	@%p72 bra 	$L__BB3_156;
	setp.lt.f64 	%p73, %fd205, %fd204;
	mov.f64 	%fd447, %fd446;
	mov.u64 	%rd327, %rd326;
	@%p73 bra 	$L__BB3_156;
	setp.lt.s64 	%p74, %rd326, %rd149;
	selp.f64 	%fd447, %fd446, %fd203, %p74;
	min.s64 	%rd327, %rd326, %rd149;
$L__BB3_156:
	add.s32 	%r53, %r398, 768;
	cvt.u64.u32 	%rd227, %r53;
	add.s64 	%rd152, %rd196, %rd227;
	ld.global.f64 	%fd208, [%rd322];
	setp.lt.f64 	%p75, %fd447, 0d0000000000000000;
	neg.f64 	%fd313, %fd447;
	selp.f64 	%fd209, %fd313, %fd447, %p75;
	setp.lt.f64 	%p76, %fd208, 0d0000000000000000;
	neg.f64 	%fd314, %fd208;
	selp.f64 	%fd210, %fd314, %fd208, %p76;
	setp.lt.f64 	%p77, %fd209, %fd210;
	mov.f64 	%fd448, %fd208;
	mov.u64 	%rd328, %rd152;
	@%p77 bra 	$L__BB3_159;
	setp.lt.f64 	%p78, %fd210, %fd209;
	mov.f64 	%fd448, %fd447;
	mov.u64 	%rd328, %rd327;
	@%p78 bra 	$L__BB3_159;
	setp.lt.s64 	%p79, %rd327, %rd152;
	selp.f64 	%fd448, %fd447, %fd208, %p79;
	min.s64 	%rd328, %rd327, %rd152;
$L__BB3_159:
	add.s64 	%rd323, %rd323, 1024;
	add.s64 	%rd322, %rd322, 8192;
	add.s64 	%rd321, %rd321, 8192;
	add.s32 	%r399, %r32, 1024;
	add.s32 	%r54, %r32, 512;
	add.s32 	%r398, %r398, 1024;
	setp.lt.s32 	%p80, %r54, %r21;
	@%p80 bra 	$L__BB3_147;
$L__BB3_160:
	// begin inline asm
	mov.u32 %r55, %laneid;
	// end inline asm
	mov.b64 	%rd228, %fd448;
	mov.b64 	{%r57, %r62}, %rd228;
	mov.b32 	%r73, 1;
	mov.b32 	%r74, 31;
	mov.b32 	%r75, -1;
	// begin inline asm
	shfl.sync.down.b32 %r56, %r57, %r73, %r74, %r75;
	// end inline asm
	// begin inline asm
	shfl.sync.down.b32 %r61, %r62, %r73, %r74, %r75;
	// end inline asm
	mov.b64 	%rd229, {%r56, %r61};
	mov.b64 	%fd214, %rd229;
	mov.b64 	{%r67, %r72}, %rd328;
	// begin inline asm
	shfl.sync.down.b32 %r66, %r67, %r73, %r74, %r75;
	// end inline asm
	// begin inline asm
	shfl.sync.down.b32 %r71, %r72, %r73, %r74, %r75;
	// end inline asm
	mov.b64 	%rd159, {%r66, %r71};
	setp.gt.s32 	%p81, %r55, 30;
	mov.f64 	%fd450, %fd448;
	mov.u64 	%rd330, %rd328;
	@%p81 bra 	$L__BB3_164;
	setp.lt.f64 	%p82, %fd448, 0d0000000000000000;
	neg.f64 	%fd315, %fd448;
	selp.f64 	%fd215, %fd315, %fd448, %p82;
	setp.lt.f64 	%p83, %fd214, 0d0000000000000000;
	neg.f64 	%fd316, %fd214;
	selp.f64 	%fd216, %fd316, %fd214, %p83;
	setp.lt.f64 	%p84, %fd215, %fd216;
	mov.f64 	%fd450, %fd214;
	mov.u64 	%rd330, %rd159;
	@%p84 bra 	$L__BB3_164;
	setp.lt.f64 	%p85, %fd216, %fd215;
	mov.f64 	%fd450, %fd448;
	mov.u64 	%rd330, %rd328;
	@%p85 bra 	$L__BB3_164;
	setp.lt.s64 	%p86, %rd328, %rd159;
	selp.f64 	%fd450, %fd448, %fd214, %p86;
	min.s64 	%rd330, %rd328, %rd159;
$L__BB3_164:
	mov.b64 	%rd230, %fd450;
	mov.b64 	{%r77, %r82}, %rd230;
	mov.b32 	%r93, 2;
	mov.b32 	%r94, 31;
	mov.b32 	%r95, -1;
	// begin inline asm
	shfl.sync.down.b32 %r76, %r77, %r93, %r94, %r95;
	// end inline asm
	// begin inline asm
	shfl.sync.down.b32 %r81, %r82, %r93, %r94, %r95;
	// end inline asm
	mov.b64 	%rd231, {%r76, %r81};
	mov.b64 	%fd219, %rd231;
	mov.b64 	{%r87, %r92}, %rd330;
	// begin inline asm
	shfl.sync.down.b32 %r86, %r87, %r93, %r94, %r95;
	// end inline asm
	// begin inline asm
	shfl.sync.down.b32 %r91, %r92, %r93, %r94, %r95;
	// end inline asm
	mov.b64 	%rd162, {%r86, %r91};
	setp.gt.s32 	%p87, %r55, 29;
	mov.f64 	%fd451, %fd450;
	mov.u64 	%rd331, %rd330;
	@%p87 bra 	$L__BB3_168;
	setp.lt.f64 	%p88, %fd450, 0d0000000000000000;
	neg.f64 	%fd317, %fd450;
	selp.f64 	%fd220, %fd317, %fd450, %p88;
	setp.lt.f64 	%p89, %fd219, 0d0000000000000000;
	neg.f64 	%fd318, %fd219;
	selp.f64 	%fd221, %fd318, %fd219, %p89;
	setp.lt.f64 	%p90, %fd220, %fd221;
	mov.f64 	%fd451, %fd219;
	mov.u64 	%rd331, %rd162;
	@%p90 bra 	$L__BB3_168;
	setp.lt.f64 	%p91, %fd221, %fd220;
	mov.f64 	%fd451, %fd450;
	mov.u64 	%rd331, %rd330;
	@%p91 bra 	$L__BB3_168;
	setp.lt.s64 	%p92, %rd330, %rd162;
	selp.f64 	%fd451, %fd450, %fd219, %p92;
	min.s64 	%rd331, %rd330, %rd162;
$L__BB3_168:
	mov.b64 	%rd232, %fd451;
	mov.b64 	{%r97, %r102}, %rd232;
	mov.b32 	%r113, 4;
	mov.b32 	%r114, 31;
	mov.b32 	%r115, -1;
	// begin inline asm
	shfl.sync.down.b32 %r96, %r97, %r113, %r114, %r115;
	// end inline asm
	// begin inline asm
	shfl.sync.down.b32 %r101, %r102, %r113, %r114, %r115;
	// end inline asm
	mov.b64 	%rd233, {%r96, %r101};
	mov.b64 	%fd224, %rd233;
	mov.b64 	{%r107, %r112}, %rd331;
	// begin inline asm
	shfl.sync.down.b32 %r106, %r107, %r113, %r114, %r115;
	// end inline asm
	// begin inline asm
	shfl.sync.down.b32 %r111, %r112, %r113, %r114, %r115;
	// end inline asm
	mov.b64 	%rd165, {%r106, %r111};
	setp.gt.s32 	%p93, %r55, 27;
	mov.f64 	%fd452, %fd451;
	mov.u64 	%rd332, %rd331;
	@%p93 bra 	$L__BB3_172;
	setp.lt.f64 	%p94, %fd451, 0d0000000000000000;
	neg.f64 	%fd319, %fd451;
	selp.f64 	%fd225, %fd319, %fd451, %p94;
	setp.lt.f64 	%p95, %fd224, 0d0000000000000000;
	neg.f64 	%fd320, %fd224;
	selp.f64 	%fd226, %fd320, %fd224, %p95;
	setp.lt.f64 	%p96, %fd225, %fd226;
	mov.f64 	%fd452, %fd224;
	mov.u64 	%rd332, %rd165;
	@%p96 bra 	$L__BB3_172;
	setp.lt.f64 	%p97, %fd226, %fd225;
	mov.f64 	%fd452, %fd451;
	mov.u64 	%rd332, %rd331;
	@%p97 bra 	$L__BB3_172;
	setp.lt.s64 	%p98, %rd331, %rd165;
	selp.f64 	%fd452, %fd451, %fd224, %p98;
	min.s64 	%rd332, %rd331, %rd165;
$L__BB3_172:
	mov.b64 	%rd234, %fd452;
	mov.b64 	{%r117, %r122}, %rd234;
	mov.b32 	%r133, 8;
	mov.b32 	%r134, 31;
	mov.b32 	%r135, -1;
	// begin inline asm
	shfl.sync.down.b32 %r116, %r117, %r133, %r134, %r135;
	// end inline asm
	// begin inline asm
	shfl.sync.down.b32 %r121, %r122, %r133, %r134, %r135;
	// end inline asm
	mov.b64 	%rd235, {%r116, %r121};
	mov.b64 	%fd229, %rd235;
	mov.b64 	{%r127, %r132}, %rd332;
	// begin inline asm
	shfl.sync.down.b32 %r126, %r127, %r133, %r134, %r135;
	// end inline asm
	// begin inline asm
	shfl.sync.down.b32 %r131, %r132, %r133, %r134, %r135;
	// end inline asm
	mov.b64 	%rd168, {%r126, %r131};
	setp.gt.s32 	%p99, %r55, 23;
	mov.f64 	%fd453, %fd452;
	mov.u64 	%rd333, %rd332;
	@%p99 bra 	$L__BB3_176;
	setp.lt.f64 	%p100, %fd452, 0d0000000000000000;
	neg.f64 	%fd321, %fd452;
	selp.f64 	%fd230, %fd321, %fd452, %p100;
	setp.lt.f64 	%p101, %fd229, 0d0000000000000000;
	neg.f64 	%fd322, %fd229;
	selp.f64 	%fd231, %fd322, %fd229, %p101;
	setp.lt.f64 	%p102, %fd230, %fd231;
	mov.f64 	%fd453, %fd229;
	mov.u64 	%rd333, %rd168;
	@%p102 bra 	$L__BB3_176;
	setp.lt.f64 	%p103, %fd231, %fd230;
	mov.f64 	%fd453, %fd452;
	mov.u64 	%rd333, %rd332;
	@%p103 bra 	$L__BB3_176;
	setp.lt.s64 	%p104, %rd332, %rd168;
	selp.f64 	%fd453, %fd452, %fd229, %p104;
	min.s64 	%rd333, %rd332, %rd168;
$L__BB3_176:
	mov.b64 	%rd236, %fd453;
	mov.b64 	{%r137, %r142}, %rd236;
	mov.b32 	%r153, 16;
	mov.b32 	%r154, 31;
	mov.b32 	%r155, -1;
	// begin inline asm
	shfl.sync.down.b32 %r136, %r137, %r153, %r154, %r155;
	// end inline asm
	// begin inline asm
	shfl.sync.down.b32 %r141, %r142, %r153, %r154, %r155;
	// end inline asm
	mov.b64 	%rd237, {%r136, %r141};
	mov.b64 	%fd234, %rd237;
	mov.b64 	{%r147, %r152}, %rd333;
	// begin inline asm
	shfl.sync.down.b32 %r146, %r147, %r153, %r154, %r155;
	// end inline asm
	// begin inline asm
	shfl.sync.down.b32 %r151, %r152, %r153, %r154, %r155;
	// end inline asm
	mov.b64 	%rd171, {%r146, %r151};
	setp.gt.s32 	%p105, %r55, 15;
	mov.f64 	%fd461, %fd453;
	mov.u64 	%rd341, %rd333;
	@%p105 bra 	$L__BB3_180;
	setp.lt.f64 	%p106, %fd453, 0d0000000000000000;
	neg.f64 	%fd323, %fd453;
	selp.f64 	%fd235, %fd323, %fd453, %p106;
	setp.lt.f64 	%p107, %fd234, 0d0000000000000000;
	neg.f64 	%fd324, %fd234;
	selp.f64 	%fd236, %fd324, %fd234, %p107;
	setp.lt.f64 	%p108, %fd235, %fd236;
	mov.f64 	%fd461, %fd234;
	mov.u64 	%rd341, %rd171;
	@%p108 bra 	$L__BB3_180;
	setp.lt.f64 	%p109, %fd236, %fd235;
	mov.f64 	%fd461, %fd453;
	mov.u64 	%rd341, %rd333;
	@%p109 bra 	$L__BB3_180;
	setp.lt.s64 	%p110, %rd333, %rd171;
	selp.f64 	%fd461, %fd453, %fd234, %p110;
	min.s64 	%rd341, %rd333, %rd171;
$L__BB3_180:
	setp.ne.s32 	%p111, %r55, 0;
	@%p111 bra 	$L__BB3_182;
	shr.u32 	%r156, %r17, 1;
	and.b32  	%r157, %r156, 496;
	mov.u32 	%r158, _ZN6thrust24THRUST_300001_SM_1000_NS8cuda_cub4core6detail5shmemE;
	add.s32 	%r159, %r158, %r157;
	st.shared.f64 	[%r159+8], %fd461;
	st.shared.u64 	[%r159+16], %rd341;
$L__BB3_182:
	bar.sync 	0;
	setp.ne.s32 	%p112, %r17, 0;
	@%p112 bra 	$L__BB3_204;
	ld.shared.f64 	%fd239, [_ZN6thrust24THRUST_300001_SM_1000_NS8cuda_cub4core6detail5shmemE+24];
	ld.shared.u64 	%rd174, [_ZN6thrust24THRUST_300001_SM_1000_NS8cuda_cub4core6detail5shmemE+32];
	setp.lt.f64 	%p113, %fd461, 0d0000000000000000;
	neg.f64 	%fd325, %fd461;
	selp.f64 	%fd240, %fd325, %fd461, %p113;
	setp.lt.f64 	%p114, %fd239, 0d0000000000000000;
	neg.f64 	%fd326, %fd239;
	selp.f64 	%fd241, %fd326, %fd239, %p114;
	setp.lt.f64 	%p115, %fd240, %fd241;
	mov.f64 	%fd455, %fd239;
	mov.u64 	%rd335, %rd174;
	@%p115 bra 	$L__BB3_186;
	setp.lt.f64 	%p116, %fd241, %fd240;
	mov.f64 	%fd455, %fd461;
	mov.u64 	%rd335, %rd341;
	@%p116 bra 	$L__BB3_186;
	setp.lt.s64 	%p117, %rd341, %rd174;
	selp.f64 	%fd455, %fd461, %fd239, %p117;
	min.s64 	%rd335, %rd341, %rd174;
$L__BB3_186:
	ld.shared.f64 	%fd244, [_ZN6thrust24THRUST_300001_SM_1000_NS8cuda_cub4core6detail5shmemE+40];
	ld.shared.u64 	%rd177, [_ZN6thrust24THRUST_300001_SM_1000_NS8cuda_cub4core6detail5shmemE+48];
	setp.lt.f64 	%p118, %fd455, 0d0000000000000000;
	neg.f64 	%fd327, %fd455;
	selp.f64 	%fd245, %fd327, %fd455, %p118;
	setp.lt.f64 	%p119, %fd244, 0d0000000000000000;
	neg.f64 	%fd328, %fd244;
	selp.f64 	%fd246, %fd328, %fd244, %p119;
	setp.lt.f64 	%p120, %fd245, %fd246;
	mov.f64 	%fd456, %fd244;
	mov.u64 	%rd336, %rd177;
	@%p120 bra 	$L__BB3_189;
	setp.lt.f64 	%p121, %fd246, %fd245;
	mov.f64 	%fd456, %fd455;
	mov.u64 	%rd336, %rd335;
	@%p121 bra 	$L__BB3_189;
	setp.lt.s64 	%p122, %rd335, %rd177;
	selp.f64 	%fd456, %fd455, %fd244, %p122;
	min.s64 	%rd336, %rd335, %rd177;
$L__BB3_189:
	ld.shared.f64 	%fd249, [_ZN6thrust24THRUST_300001_SM_1000_NS8cuda_cub4core6detail5shmemE+56];
	ld.shared.u64 	%rd180, [_ZN6thrust24THRUST_300001_SM_1000_NS8cuda_cub4core6detail5shmemE+64];
	setp.lt.f64 	%p123, %fd456, 0d0000000000000000;
	neg.f64 	%fd329, %fd456;
	selp.f64 	%fd250, %fd329, %fd456, %p123;
	setp.lt.f64 	%p124, %fd249, 0d0000000000000000;
	neg.f64 	%fd330, %fd249;
	selp.f64 	%fd251, %fd330, %fd249, %p124;
	setp.lt.f64 	%p125, %fd250, %fd251;
	mov.f64 	%fd457, %fd249;
	mov.u64 	%rd337, %rd180;
	@%p125 bra 	$L__BB3_192;
	setp.lt.f64 	%p126, %fd251, %fd250;
	mov.f64 	%fd457, %fd456;
	mov.u64 	%rd337, %rd336;
	@%p126 bra 	$L__BB3_192;
	setp.lt.s64 	%p127, %rd336, %rd180;
	selp.f64 	%fd457, %fd456, %fd249, %p127;
	min.s64 	%rd337, %rd336, %rd180;
$L__BB3_192:
	ld.shared.f64 	%fd254, [_ZN6thrust24THRUST_300001_SM_1000_NS8cuda_cub4core6detail5shmemE+72];
	ld.shared.u64 	%rd183, [_ZN6thrust24THRUST_300001_SM_1000_NS8cuda_cub4core6detail5shmemE+80];
	setp.lt.f64 	%p128, %fd457, 0d0000000000000000;
	neg.f64 	%fd331, %fd457;
	selp.f64 	%fd255, %fd331, %fd457, %p128;
	setp.lt.f64 	%p129, %fd254, 0d0000000000000000;
	neg.f64 	%fd332, %fd254;
	selp.f64 	%fd256, %fd332, %fd254, %p129;
	setp.lt.f64 	%p130, %fd255, %fd256;
	mov.f64 	%fd458, %fd254;
	mov.u64 	%rd338, %rd183;
	@%p130 bra 	$L__BB3_195;
	setp.lt.f64 	%p131, %fd256, %fd255;
	mov.f64 	%fd458, %fd457;
	mov.u64 	%rd338, %rd337;
	@%p131 bra 	$L__BB3_195;
	setp.lt.s64 	%p132, %rd337, %rd183;
	selp.f64 	%fd458, %fd457, %fd254, %p132;
	min.s64 	%rd338, %rd337, %rd183;
$L__BB3_195:
	ld.shared.f64 	%fd259, [_ZN6thrust24THRUST_300001_SM_1000_NS8cuda_cub4core6detail5shmemE+88];
	ld.shared.u64 	%rd186, [_ZN6thrust24THRUST_300001_SM_1000_NS8cuda_cub4core6detail5shmemE+96];
	setp.lt.f64 	%p133, %fd458, 0d0000000000000000;
	neg.f64 	%fd333, %fd458;
	selp.f64 	%fd260, %fd333, %fd458, %p133;
	setp.lt.f64 	%p134, %fd259, 0d0000000000000000;
	neg.f64 	%fd334, %fd259;
	selp.f64 	%fd261, %fd334, %fd259, %p134;
	setp.lt.f64 	%p135, %fd260, %fd261;
	mov.f64 	%fd459, %fd259;
	mov.u64 	%rd339, %rd186;
	@%p135 bra 	$L__BB3_198;
	setp.lt.f64 	%p136, %fd261, %fd260;
	mov.f64 	%fd459, %fd458;
	mov.u64 	%rd339, %rd338;
	@%p136 bra 	$L__BB3_198;
	setp.lt.s64 	%p137, %rd338, %rd186;
	selp.f64 	%fd459, %fd458, %fd259, %p137;
	min.s64 	%rd339, %rd338, %rd186;
$L__BB3_198:
	ld.shared.f64 	%fd264, [_ZN6thrust24THRUST_300001_SM_1000_NS8cuda_cub4core6detail5shmemE+104];
	ld.shared.u64 	%rd189, [_ZN6thrust24THRUST_300001_SM_1000_NS8cuda_cub4core6detail5shmemE+112];
	setp.lt.f64 	%p138, %fd459, 0d0000000000000000;
	neg.f64 	%fd335, %fd459;
	selp.f64 	%fd265, %fd335, %fd459, %p138;
	setp.lt.f64 	%p139, %fd264, 0d0000000000000000;
	neg.f64 	%fd336, %fd264;
	selp.f64 	%fd266, %fd336, %fd264, %p139;
	setp.lt.f64 	%p140, %fd265, %fd266;
	mov.f64 	%fd460, %fd264;
	mov.u64 	%rd340, %rd189;
	@%p140 bra 	$L__BB3_201;
	setp.lt.f64 	%p141, %fd266, %fd265;
	mov.f64 	%fd460, %fd459;
	mov.u64 	%rd340, %rd339;
	@%p141 bra 	$L__BB3_201;
	setp.lt.s64 	%p142, %rd339, %rd189;
	selp.f64 	%fd460, %fd459, %fd264, %p142;
	min.s64 	%rd340, %rd339, %rd189;
$L__BB3_201:
	ld.shared.f64 	%fd269, [_ZN6thrust24THRUST_300001_SM_1000_NS8cuda_cub4core6detail5shmemE+120];
	ld.shared.u64 	%rd192, [_ZN6thrust24THRUST_300001_SM_1000_NS8cuda_cub4core6detail5shmemE+128];
	setp.lt.f64 	%p143, %fd460, 0d0000000000000000;
	neg.f64 	%fd337, %fd460;
	selp.f64 	%fd270, %fd337, %fd460, %p143;
	setp.lt.f64 	%p144, %fd269, 0d0000000000000000;
	neg.f64 	%fd338, %fd269;
	selp.f64 	%fd271, %fd338, %fd269, %p144;
	setp.lt.f64 	%p145, %fd270, %fd271;
	mov.u64 	%rd341, %rd192;
	mov.f64 	%fd461, %fd269;
	@%p145 bra 	$L__BB3_204;
	setp.lt.f64 	%p146, %fd271, %fd270;
	mov.u64 	%rd341, %rd340;
	mov.f64 	%fd461, %fd460;
	@%p146 bra 	$L__BB3_204;
	setp.lt.s64 	%p147, %rd340, %rd192;
	selp.f64 	%fd461, %fd460, %fd269, %p147;
	min.s64 	%rd341, %rd340, %rd192;
$L__BB3_204:
	mov.u32 	%r387, %tid.x;
	setp.ne.s32 	%p322, %r387, 0;
	@%p322 bra 	$L__BB3_206;
	ld.param.u64 	%rd271, [_ZN6thrust24THRUST_300001_SM_1000_NS8cuda_cub4core6detail13_kernel_agentINS1_8__reduce11ReduceAgentINS0_12zip_iteratorIN4cuda3std3__45tupleIJNS0_10device_ptrIdEENS0_17counting_iteratorIlNS0_11use_defaultESF_SF_EEEEEEEPNSB_IJdlEEESJ_iNS1_9__extrema9arg_max_fIdl17compare_abs_valueEEEEJSI_SK_iSO_EEEvDpT0__param_1];
	cvta.to.global.u64 	%rd270, %rd271;
	st.global.f64 	[%rd270], %fd461;
	st.global.u64 	[%rd270+8], %rd341;
$L__BB3_206:
	ret;

}
	// .globl	_ZN6thrust24THRUST_300001_SM_1000_NS8cuda_cub4core6detail13_kernel_agentINS1_8__reduce11ReduceAgentINS0_12zip_iteratorIN4cuda3std3__45tupleIJNS0_10device_ptrIdEENS0_17counting_iteratorIlNS0_11use_defaultESF_SF_EEEEEEEPNSB_IJdlEEESJ_iNS1_9__extrema9arg_max_fIdl17compare_abs_valueEEEEJSI_SK_iN3cub18CUB_300001_SM_100013GridEvenShareIiEENSR_9GridQueueIjEESO_EEEvDpT0_
.visible .entry _ZN6thrust24THRUST_300001_SM_1000_NS8cuda_cub4core6detail13_kernel_agentINS1_8__reduce11ReduceAgentINS0_12zip_iteratorIN4cuda3std3__45tupleIJNS0_10device_ptrIdEENS0_17counting_iteratorIlNS0_11use_defaultESF_SF_EEEEEEEPNSB_IJdlEEESJ_iNS1_9__extrema9arg_max_fIdl17compare_abs_valueEEEEJSI_SK_iN3cub18CUB_300001_SM_100013GridEvenShareIiEENSR_9GridQueueIjEESO_EEEvDpT0_(
	.param .align 8 .b8 _ZN6thrust24THRUST_300001_SM_1000_NS8cuda_cub4core6detail13_kernel_agentINS1_8__reduce11ReduceAgentINS0_12zip_iteratorIN4cuda3std3__45tupleIJNS0_10device_ptrIdEENS0_17counting_iteratorIlNS0_11use_defaultESF_SF_EEEEEEEPNSB_IJdlEEESJ_iNS1_9__extrema9arg_max_fIdl17compare_abs_valueEEEEJSI_SK_iN3cub18CUB_300001_SM_100013GridEvenShareIiEENSR_9GridQueueIjEESO_EEEvDpT0__param_0[16],
	.param .u64 .ptr .align 1 _ZN6thrust24THRUST_300001_SM_1000_NS8cuda_cub4core6detail13_kernel_agentINS1_8__reduce11ReduceAgentINS0_12zip_iteratorIN4cuda3std3__45tupleIJNS0_10device_ptrIdEENS0_17counting_iteratorIlNS0_11use_defaultESF_SF_EEEEEEEPNSB_IJdlEEESJ_iNS1_9__extrema9arg_max_fIdl17compare_abs_valueEEEEJSI_SK_iN3cub18CUB_300001_SM_100013GridEvenShareIiEENSR_9GridQueueIjEESO_EEEvDpT0__param_1,
	.param .u32 _ZN6thrust24THRUST_300001_SM_1000_NS8cuda_cub4core6detail13_kernel_agentINS1_8__reduce11ReduceAgentINS0_12zip_iteratorIN4cuda3std3__45tupleIJNS0_10device_ptrIdEENS0_17counting_iteratorIlNS0_11use_defaultESF_SF_EEEEEEEPNSB_IJdlEEESJ_iNS1_9__extrema9arg_max_fIdl17compare_abs_valueEEEEJSI_SK_iN3cub18CUB_300001_SM_100013GridEvenShareIiEENSR_9GridQueueIjEESO_EEEvDpT0__param_2,
	.param .align 4 .b8 _ZN6thrust24THRUST_300001_SM_1000_NS8cuda_cub4core6detail13_kernel_agentINS1_8__reduce11ReduceAgentINS0_12zip_iteratorIN4cuda3std3__45tupleIJNS0_10device_ptrIdEENS0_17counting_iteratorIlNS0_11use_defaultESF_SF_EEEEEEEPNSB_IJdlEEESJ_iNS1_9__extrema9arg_max_fIdl17compare_abs_valueEEEEJSI_SK_iN3cub18CUB_300001_SM_100013GridEvenShareIiEENSR_9GridQueueIjEESO_EEEvDpT0__param_3[40],
	.param .align 8 .b8 _ZN6thrust24THRUST_300001_SM_1000_NS8cuda_cub4core6detail13_kernel_agentINS1_8__reduce11ReduceAgentINS0_12zip_iteratorIN4cuda3std3__45tupleIJNS0_10device_ptrIdEENS0_17counting_iteratorIlNS0_11use_defaultESF_SF_EEEEEEEPNSB_IJdlEEESJ_iNS1_9__extrema9arg_max_fIdl17compare_abs_valueEEEEJSI_SK_iN3cub18CUB_300001_SM_100013GridEvenShareIiEENSR_9GridQueueIjEESO_EEEvDpT0__param_4[8],
	.param .align 1 .b8 _ZN6thrust24THRUST_300001_SM_1000_NS8cuda_cub4core6detail13_kernel_agentINS1_8__reduce11ReduceAgentINS0_12zip_iteratorIN4cuda3std3__45tupleIJNS0_10device_ptrIdEENS0_17counting_iteratorIlNS0_11use_defaultESF_SF_EEEEEEEPNSB_IJdlEEESJ_iNS1_9__extrema9arg_max_fIdl17compare_abs_valueEEEEJSI_SK_iN3cub18CUB_300001_SM_100013GridEvenShareIiEENSR_9GridQueueIjEESO_EEEvDpT0__param_5[1]
)
.maxntid 256
{
	.reg .pred 	%p<325>;
	.reg .b32 	%r<437>;
	.reg .b64 	%rd<318>;
	.reg .b64 	%fd<462>;

	ld.param.u64 	%rd182, [_ZN6thrust24THRUST_300001_SM_1000_NS8cuda_cub4core6detail13_kernel_agentINS1_8__reduce11ReduceAgentINS0_12zip_iteratorIN4cuda3std3__45tupleIJNS0_10device_ptrIdEENS0_17counting_iteratorIlNS0_11use_defaultESF_SF_EEEEEEEPNSB_IJdlEEESJ_iNS1_9__extrema9arg_max_fIdl17compare_abs_valueEEEEJSI_SK_iN3cub18CUB_300001_SM_100013GridEvenShareIiEENSR_9GridQueueIjEESO_EEEvDpT0__param_0+8];
	ld.param.u64 	%rd181, [_ZN6thrust24THRUST_300001_SM_1000_NS8cuda_cub4core6detail13_kernel_agentINS1_8__reduce11ReduceAgentINS0_12zip_iteratorIN4cuda3std3__45tupleIJNS0_10device_ptrIdEENS0_17counting_iteratorIlNS0_11use_defaultESF_SF_EEEEEEEPNSB_IJdlEEESJ_iNS1_9__extrema9arg_max_fIdl17compare_abs_valueEEEEJSI_SK_iN3cub18CUB_300001_SM_100013GridEvenShareIiEENSR_9GridQueueIjEESO_EEEvDpT0__param_0];
	ld.param.u64 	%rd184, [_ZN6thrust24THRUST_300001_SM_1000_NS8cuda_cub4core6detail13_kernel_agentINS1_8__reduce11ReduceAgentINS0_12zip_iteratorIN4cuda3std3__45tupleIJNS0_10device_ptrIdEENS0_17counting_iteratorIlNS0_11use_defaultESF_SF_EEEEEEEPNSB_IJdlEEESJ_iNS1_9__extrema9arg_max_fIdl17compare_abs_valueEEEEJSI_SK_iN3cub18CUB_300001_SM_100013GridEvenShareIiEENSR_9GridQueueIjEESO_EEEvDpT0__param_4];
	ld.param.u32 	%r66, [_ZN6thrust24THRUST_300001_SM_1000_NS8cuda_cub4core6detail13_kernel_agentINS1_8__reduce11ReduceAgentINS0_12zip_iteratorIN4cuda3std3__45tupleIJNS0_10device_ptrIdEENS0_17counting_iteratorIlNS0_11use_defaultESF_SF_EEEEEEEPNSB_IJdlEEESJ_iNS1_9__extrema9arg_max_fIdl17compare_abs_valueEEEEJSI_SK_iN3cub18CUB_300001_SM_100013GridEvenShareIiEENSR_9GridQueueIjEESO_EEEvDpT0__param_2];
	cvta.to.global.u64 	%rd1, %rd184;
	cvta.to.global.u64 	%rd2, %rd181;
	mov.u32 	%r1, %ctaid.x;
	mul.lo.s32 	%r2, %r1, 1280;
	mov.u32 	%r67, %nctaid.x;
	mul.lo.s32 	%r3, %r67, 1280;
	add.s32 	%r68, %r2, 1280;
	setp.le.s32 	%p1, %r68, %r66;
	@%p1 bra 	$L__BB4_121;
	sub.s32 	%r4, %r66, %r2;
	mov.u32 	%r5, %tid.x;
	setp.ge.s32 	%p150, %r5, %r4;
	mov.f64 	%fd408, 0d0000000000000000;
	mov.b64 	%rd264, 0;
	mov.u32 	%r420, %r5;
	@%p150 bra 	$L__BB4_3;
	add.s32 	%r190, %r2, %r5;
	cvt.s64.s32 	%rd219, %r190;
	mul.wide.s32 	%rd220, %r190, 8;
	add.s64 	%rd221, %rd2, %rd220;
	add.s64 	%rd264, %rd182, %rd219;
	ld.global.f64 	%fd408, [%rd221];
	add.s32 	%r420, %r5, 256;
$L__BB4_3:
	setp.ge.s32 	%p151, %r420, %r4;
	@%p151 bra 	$L__BB4_25;
	not.b32 	%r191, %r420;
	add.s32 	%r192, %r66, %r191;
	sub.s32 	%r8, %r192, %r2;
	and.b32  	%r193, %r8, 768;
	setp.eq.s32 	%p152, %r193, 768;
	@%p152 bra 	$L__BB4_10;
	add.s32 	%r418, %r420, %r2;
	shr.u32 	%r194, %r8, 8;
	add.s32 	%r195, %r194, 1;
	and.b32  	%r196, %r195, 3;
	neg.s32 	%r417, %r196;
$L__BB4_6:
	.pragma "nounroll";
	mov.u64 	%rd6, %rd264;
	mov.f64 	%fd3, %fd408;
	cvt.s64.s32 	%rd223, %r418;
	add.s64 	%rd7, %rd182, %rd223;
	mul.wide.s32 	%rd224, %r418, 8;
	add.s64 	%rd225, %rd2, %rd224;
	ld.global.f64 	%fd4, [%rd225];
	setp.lt.f64 	%p153, %fd3, 0d0000000000000000;
	neg.f64 	%fd341, %fd3;
	selp.f64 	%fd5, %fd341, %fd3, %p153;
	setp.lt.f64 	%p154, %fd4, 0d0000000000000000;
	neg.f64 	%fd342, %fd4;
	selp.f64 	%fd6, %fd342, %fd4, %p154;
	setp.lt.f64 	%p155, %fd5, %fd6;
	mov.u64 	%rd264, %rd7;
	mov.f64 	%fd408, %fd4;
	@%p155 bra 	$L__BB4_9;
	setp.lt.f64 	%p156, %fd6, %fd5;
	mov.u64 	%rd264, %rd6;
	mov.f64 	%fd408, %fd3;
	@%p156 bra 	$L__BB4_9;
	setp.lt.s64 	%p157, %rd6, %rd7;
	min.s64 	%rd264, %rd6, %rd7;
	selp.f64 	%fd408, %fd3, %fd4, %p157;
$L__BB4_9:
	add.s32 	%r420, %r420, 256;
	add.s32 	%r418, %r418, 256;
	add.s32 	%r417, %r417, 1;
	setp.ne.s32 	%p158, %r417, 0;
	@%p158 bra 	$L__BB4_6;
$L__BB4_10:
	setp.lt.u32 	%p159, %r8, 768;
	@%p159 bra 	$L__BB4_25;
	add.s32 	%r421, %r420, %r2;
	add.s32 	%r424, %r421, 256;
	add.s32 	%r423, %r421, 512;
	add.s32 	%r422, %r421, 768;
	add.s64 	%rd12, %rd2, 4096;
$L__BB4_12:
	cvt.s64.s32 	%rd226, %r424;
	add.s64 	%rd14, %rd182, %rd226;
	cvt.s64.s32 	%rd227, %r423;
	add.s64 	%rd15, %rd182, %rd227;
	cvt.s64.s32 	%rd228, %r422;
	add.s64 	%rd16, %rd182, %rd228;
	cvt.s64.s32 	%rd229, %r421;
	mul.wide.s32 	%rd230, %r421, 8;
	add.s64 	%rd17, %rd12, %rd230;
	add.s64 	%rd18, %rd182, %rd229;
	ld.global.f64 	%fd12, [%rd17+-4096];
	setp.lt.f64 	%p160, %fd408, 0d0000000000000000;
	neg.f64 	%fd343, %fd408;
	selp.f64 	%fd13, %fd343, %fd408, %p160;
	setp.lt.f64 	%p161, %fd12, 0d0000000000000000;
	neg.f64 	%fd344, %fd12;
	selp.f64 	%fd14, %fd344, %fd12, %p161;
	setp.lt.f64 	%p162, %fd13, %fd14;
	mov.u64 	%rd261, %rd18;
	mov.f64 	%fd405, %fd12;
	@%p162 bra 	$L__BB4_15;
	setp.lt.f64 	%p163, %fd14, %fd13;
	mov.u64 	%rd261, %rd264;
	mov.f64 	%fd405, %fd408;
	@%p163 bra 	$L__BB4_15;
	setp.lt.s64 	%p164, %rd264, %rd18;
	min.s64 	%rd261, %rd264, %rd18;
	selp.f64 	%fd405, %fd408, %fd12, %p164;
$L__BB4_15:
	ld.global.f64 	%fd17, [%rd17+-2048];
	setp.lt.f64 	%p165, %fd405, 0d0000000000000000;
	neg.f64 	%fd345, %fd405;
	selp.f64 	%fd18, %fd345, %fd405, %p165;
	setp.lt.f64 	%p166, %fd17, 0d0000000000000000;
	neg.f64 	%fd346, %fd17;
	selp.f64 	%fd19, %fd346, %fd17, %p166;
	setp.lt.f64 	%p167, %fd18, %fd19;
	mov.u64 	%rd262, %rd14;
	mov.f64 	%fd406, %fd17;
	@%p167 bra 	$L__BB4_18;
	setp.lt.f64 	%p168, %fd19, %fd18;
	mov.u64 	%rd262, %rd261;
	mov.f64 	%fd406, %fd405;
	@%p168 bra 	$L__BB4_18;
	setp.lt.s64 	%p169, %rd261, %rd14;
	min.s64 	%rd262, %rd261, %rd14;
	selp.f64 	%fd406, %fd405, %fd17, %p169;
$L__BB4_18:
	ld.global.f64 	%fd22, [%rd17];
	setp.lt.f64 	%p170, %fd406, 0d0000000000000000;
	neg.f64 	%fd347, %fd406;
	selp.f64 	%fd23, %fd347, %fd406, %p170;
	setp.lt.f64 	%p171, %fd22, 0d0000000000000000;
	neg.f64 	%fd348, %fd22;
	selp.f64 	%fd24, %fd348, %fd22, %p171;
	setp.lt.f64 	%p172, %fd23, %fd24;
	mov.u64 	%rd263, %rd15;
	mov.f64 	%fd407, %fd22;
	@%p172 bra 	$L__BB4_21;
	setp.lt.f64 	%p173, %fd24, %fd23;
	mov.u64 	%rd263, %rd262;
	mov.f64 	%fd407, %fd406;
	@%p173 bra 	$L__BB4_21;
	setp.lt.s64 	%p174, %rd262, %rd15;
	min.s64 	%rd263, %rd262, %rd15;
	selp.f64 	%fd407, %fd406, %fd22, %p174;
$L__BB4_21:
	ld.global.f64 	%fd27, [%rd17+2048];
	setp.lt.f64 	%p175, %fd407, 0d0000000000000000;
	neg.f64 	%fd349, %fd407;
	selp.f64 	%fd28, %fd349, %fd407, %p175;
	setp.lt.f64 	%p176, %fd27, 0d0000000000000000;
	neg.f64 	%fd350, %fd27;
	selp.f64 	%fd29, %fd350, %fd27, %p176;
	setp.lt.f64 	%p177, %fd28, %fd29;
	mov.u64 	%rd264, %rd16;
	mov.f64 	%fd408, %fd27;
	@%p177 bra 	$L__BB4_24;
	setp.lt.f64 	%p178, %fd29, %fd28;
	mov.u64 	%rd264, %rd263;
	mov.f64 	%fd408, %fd407;
	@%p178 bra 	$L__BB4_24;
	setp.lt.s64 	%p179, %rd263, %rd16;
	min.s64 	%rd264, %rd263, %rd16;
	selp.f64 	%fd408, %fd407, %fd27, %p179;
$L__BB4_24:
	add.s32 	%r420, %r420, 1024;
	add.s32 	%r424, %r424, 1024;
	add.s32 	%r423, %r423, 1024;
	add.s32 	%r422, %r422, 1024;
	add.s32 	%r421, %r421, 1024;
	setp.lt.s32 	%p180, %r420, %r4;
	@%p180 bra 	$L__BB4_12;
$L__BB4_25:
	setp.lt.s32 	%p181, %r4, 256;
	@%p181 bra 	$L__BB4_70;
	// begin inline asm
	mov.u32 %r310, %laneid;
	// end inline asm
	mov.b64 	%rd241, %fd408;
	mov.b64 	{%r312, %r317}, %rd241;
	mov.b32 	%r328, 1;
	mov.b32 	%r329, 31;
	mov.b32 	%r330, -1;
	// begin inline asm
	shfl.sync.down.b32 %r311, %r312, %r328, %r329, %r330;
	// end inline asm
	// begin inline asm
	shfl.sync.down.b32 %r316, %r317, %r328, %r329, %r330;
	// end inline asm
	mov.b64 	%rd242, {%r311, %r316};
	mov.b64 	%fd33, %rd242;
	mov.b64 	{%r322, %r327}, %rd264;
	// begin inline asm
	shfl.sync.down.b32 %r321, %r322, %r328, %r329, %r330;
	// end inline asm
	// begin inline asm
	shfl.sync.down.b32 %r326, %r327, %r328, %r329, %r330;
	// end inline asm
	mov.b64 	%rd28, {%r321, %r326};
	setp.gt.s32 	%p257, %r310, 30;
	mov.u64 	%rd266, %rd264;
	mov.f64 	%fd410, %fd408;
	@%p257 bra 	$L__BB4_30;
	setp.lt.f64 	%p258, %fd408, 0d0000000000000000;
	neg.f64 	%fd375, %fd408;
	selp.f64 	%fd34, %fd375, %fd408, %p258;
	setp.lt.f64 	%p259, %fd33, 0d0000000000000000;
	neg.f64 	%fd376, %fd33;
	selp.f64 	%fd35, %fd376, %fd33, %p259;
	setp.lt.f64 	%p260, %fd34, %fd35;
	mov.u64 	%rd266, %rd28;
	mov.f64 	%fd410, %fd33;
	@%p260 bra 	$L__BB4_30;
	setp.lt.f64 	%p261, %fd35, %fd34;
	mov.u64 	%rd266, %rd264;
	mov.f64 	%fd410, %fd408;
	@%p261 bra 	$L__BB4_30;
	setp.lt.s64 	%p262, %rd264, %rd28;
	min.s64 	%rd266, %rd264, %rd28;
	selp.f64 	%fd410, %fd408, %fd33, %p262;
$L__BB4_30:
	mov.b64 	%rd243, %fd410;
	mov.b64 	{%r332, %r337}, %rd243;
	mov.b32 	%r348, 2;
	mov.b32 	%r349, 31;
	mov.b32 	%r350, -1;
	// begin inline asm
	shfl.sync.down.b32 %r331, %r332, %r348, %r349, %r350;
	// end inline asm
	// begin inline asm
	shfl.sync.down.b32 %r336, %r337, %r348, %r349, %r350;
	// end inline asm
	mov.b64 	%rd244, {%r331, %r336};
	mov.b64 	%fd38, %rd244;
	mov.b64 	{%r342, %r347}, %rd266;
	// begin inline asm
	shfl.sync.down.b32 %r341, %r342, %r348, %r349, %r350;
	// end inline asm
	// begin inline asm
	shfl.sync.down.b32 %r346, %r347, %r348, %r349, %r350;
	// end inline asm
	mov.b64 	%rd31, {%r341, %r346};
	setp.gt.s32 	%p263, %r310, 29;
	mov.u64 	%rd267, %rd266;
	mov.f64 	%fd411, %fd410;
	@%p263 bra 	$L__BB4_34;
	setp.lt.f64 	%p264, %fd410, 0d0000000000000000;
	neg.f64 	%fd377, %fd410;
	selp.f64 	%fd39, %fd377, %fd410, %p264;
	setp.lt.f64 	%p265, %fd38, 0d0000000000000000;
	neg.f64 	%fd378, %fd38;
	selp.f64 	%fd40, %fd378, %fd38, %p265;
	setp.lt.f64 	%p266, %fd39, %fd40;
	mov.u64 	%rd267, %rd31;
	mov.f64 	%fd411, %fd38;
	@%p266 bra 	$L__BB4_34;
	setp.lt.f64 	%p267, %fd40, %fd39;
	mov.u64 	%rd267, %rd266;
	mov.f64 	%fd411, %fd410;
	@%p267 bra 	$L__BB4_34;
	setp.lt.s64 	%p268, %rd266, %rd31;
	min.s64 	%rd267, %rd266, %rd31;
	selp.f64 	%fd411, %fd410, %fd38, %p268;
$L__BB4_34:
	mov.b64 	%rd245, %fd411;
	mov.b64 	{%r352, %r357}, %rd245;
	mov.b32 	%r368, 4;
	mov.b32 	%r369, 31;
	mov.b32 	%r370, -1;
	// begin inline asm
	shfl.sync.down.b32 %r351, %r352, %r368, %r369, %r370;
	// end inline asm
	// begin inline asm
	shfl.sync.down.b32 %r356, %r357, %r368, %r369, %r370;
	// end inline asm
	mov.b64 	%rd246, {%r351, %r356};
	mov.b64 	%fd43, %rd246;
	mov.b64 	{%r362, %r367}, %rd267;
	// begin inline asm
	shfl.sync.down.b32 %r361, %r362, %r368, %r369, %r370;
	// end inline asm
	// begin inline asm
	shfl.sync.down.b32 %r366, %r367, %r368, %r369, %r370;
	// end inline asm
	mov.b64 	%rd34, {%r361, %r366};
	setp.gt.s32 	%p269, %r310, 27;
	mov.u64 	%rd268, %rd267;
	mov.f64 	%fd412, %fd411;
	@%p269 bra 	$L__BB4_38;
	setp.lt.f64 	%p270, %fd411, 0d0000000000000000;
	neg.f64 	%fd379, %fd411;
	selp.f64 	%fd44, %fd379, %fd411, %p270;
	setp.lt.f64 	%p271, %fd43, 0d0000000000000000;
	neg.f64 	%fd380, %fd43;
	selp.f64 	%fd45, %fd380, %fd43, %p271;
	setp.lt.f64 	%p272, %fd44, %fd45;
	mov.u64 	%rd268, %rd34;
	mov.f64 	%fd412, %fd43;
	@%p272 bra 	$L__BB4_38;
	setp.lt.f64 	%p273, %fd45, %fd44;
	mov.u64 	%rd268, %rd267;
	mov.f64 	%fd412, %fd411;
	@%p273 bra 	$L__BB4_38;
	setp.lt.s64 	%p274, %rd267, %rd34;
	min.s64 	%rd268, %rd267, %rd34;
	selp.f64 	%fd412, %fd411, %fd43, %p274;
$L__BB4_38:
	mov.b64 	%rd247, %fd412;
	mov.b64 	{%r372, %r377}, %rd247;
	mov.b32 	%r388, 8;
	mov.b32 	%r389, 31;
	mov.b32 	%r390, -1;
	// begin inline asm
	shfl.sync.down.b32 %r371, %r372, %r388, %r389, %r390;
	// end inline asm
	// begin inline asm
	shfl.sync.down.b32 %r376, %r377, %r388, %r389, %r390;
	// end inline asm
	mov.b64 	%rd248, {%r371, %r376};
	mov.b64 	%fd48, %rd248;
	mov.b64 	{%r382, %r387}, %rd268;
	// begin inline asm
	shfl.sync.down.b32 %r381, %r382, %r388, %r389, %r390;
	// end inline asm
	// begin inline asm
	shfl.sync.down.b32 %r386, %r387, %r388, %r389, %r390;
	// end inline asm
	mov.b64 	%rd37, {%r381, %r386};
	setp.gt.s32 	%p275, %r310, 23;
	mov.u64 	%rd269, %rd268;
	mov.f64 	%fd413, %fd412;
	@%p275 bra 	$L__BB4_42;
	setp.lt.f64 	%p276, %fd412, 0d0000000000000000;
	neg.f64 	%fd381, %fd412;
	selp.f64 	%fd49, %fd381, %fd412, %p276;
	setp.lt.f64 	%p277, %fd48, 0d0000000000000000;
	neg.f64 	%fd382, %fd48;
	selp.f64 	%fd50, %fd382, %fd48, %p277;
	setp.lt.f64 	%p278, %fd49, %fd50;
	mov.u64 	%rd269, %rd37;
	mov.f64 	%fd413, %fd48;
	@%p278 bra 	$L__BB4_42;
	setp.lt.f64 	%p279, %fd50, %fd49;
	mov.u64 	%rd269, %rd268;
	mov.f64 	%fd413, %fd412;
	@%p279 bra 	$L__BB4_42;
	setp.lt.s64 	%p280, %rd268, %rd37;
	min.s64 	%rd269, %rd268, %rd37;
	selp.f64 	%fd413, %fd412, %fd48, %p280;
$L__BB4_42:
	mov.b64 	%rd249, %fd413;
	mov.b64 	{%r392, %r397}, %rd249;
	mov.b32 	%r408, 16;
	mov.b32 	%r409, 31;
	mov.b32 	%r410, -1;
	// begin inline asm
	shfl.sync.down.b32 %r391, %r392, %r408, %r409, %r410;
	// end inline asm
	// begin inline asm
	shfl.sync.down.b32 %r396, %r397, %r408, %r409, %r410;
	// end inline asm
	mov.b64 	%rd250, {%r391, %r396};
	mov.b64 	%fd53, %rd250;
	mov.b64 	{%r402, %r407}, %rd269;
	// begin inline asm
	shfl.sync.down.b32 %r401, %r402, %r408, %r409, %r410;
	// end inline asm
	// begin inline asm
	shfl.sync.down.b32 %r406, %r407, %r408, %r409, %r410;
	// end inline asm
	mov.b64 	%rd40, {%r401, %r406};
	setp.gt.s32 	%p281, %r310, 15;
	mov.u64 	%rd317, %rd269;
	mov.f64 	%fd461, %fd413;
	@%p281 bra 	$L__BB4_46;
	setp.lt.f64 	%p282, %fd413, 0d0000000000000000;
	neg.f64 	%fd383, %fd413;
	selp.f64 	%fd54, %fd383, %fd413, %p282;
	setp.lt.f64 	%p283, %fd53, 0d0000000000000000;
	neg.f64 	%fd384, %fd53;
	selp.f64 	%fd55, %fd384, %fd53, %p283;
	setp.lt.f64 	%p284, %fd54, %fd55;
	mov.u64 	%rd317, %rd40;
	mov.f64 	%fd461, %fd53;
	@%p284 bra 	$L__BB4_46;
	setp.lt.f64 	%p285, %fd55, %fd54;
	mov.u64 	%rd317, %rd269;
	mov.f64 	%fd461, %fd413;
	@%p285 bra 	$L__BB4_46;
	setp.lt.s64 	%p286, %rd269, %rd40;
	min.s64 	%rd317, %rd269, %rd40;
	selp.f64 	%fd461, %fd413, %fd53, %p286;
$L__BB4_46:
	setp.ne.s32 	%p287, %r310, 0;
	@%p287 bra 	$L__BB4_48;
	shr.u32 	%r411, %r5, 1;
	and.b32  	%r412, %r411, 496;
	mov.u32 	%r413, _ZN6thrust24THRUST_300001_SM_1000_NS8cuda_cub4core6detail5shmemE;
	add.s32 	%r414, %r413, %r412;
	st.shared.f64 	[%r414+8], %fd461;
	st.shared.u64 	[%r414+16], %rd317;
$L__BB4_48:
	bar.sync 	0;
	setp.ne.s32 	%p288, %r5, 0;
	@%p288 bra 	$L__BB4_208;
	ld.shared.f64 	%fd58, [_ZN6thrust24THRUST_300001_SM_1000_NS8cuda_cub4core6detail5shmemE+24];
	ld.shared.u64 	%rd43, [_ZN6thrust24THRUST_300001_SM_1000_NS8cuda_cub4core6detail5shmemE+32];
	setp.lt.f64 	%p289, %fd461, 0d0000000000000000;
	neg.f64 	%fd385, %fd461;
	selp.f64 	%fd59, %fd385, %fd461, %p289;
	setp.lt.f64 	%p290, %fd58, 0d0000000000000000;
	neg.f64 	%fd386, %fd58;
	selp.f64 	%fd60, %fd386, %fd58, %p290;
	setp.lt.f64 	%p291, %fd59, %fd60;
	mov.u64 	%rd271, %rd43;
	mov.f64 	%fd415, %fd58;
	@%p291 bra 	$L__BB4_52;
	setp.lt.f64 	%p292, %fd60, %fd59;
	mov.u64 	%rd271, %rd317;
	mov.f64 	%fd415, %fd461;
	@%p292 bra 	$L__BB4_52;
	setp.lt.s64 	%p293, %rd317, %rd43;
	min.s64 	%rd271, %rd317, %rd43;
	selp.f64 	%fd415, %fd461, %fd58, %p293;
$L__BB4_52:
	ld.shared.f64 	%fd63, [_ZN6thrust24THRUST_300001_SM_1000_NS8cuda_cub4core6detail5shmemE+40];
	ld.shared.u64 	%rd46, [_ZN6thrust24THRUST_300001_SM_1000_NS8cuda_cub4core6detail5shmemE+48];
	setp.lt.f64 	%p294, %fd415, 0d0000000000000000;
	neg.f64 	%fd387, %fd415;
	selp.f64 	%fd64, %fd387, %fd415, %p294;
	setp.lt.f64 	%p295, %fd63, 0d0000000000000000;
	neg.f64 	%fd388, %fd63;
	selp.f64 	%fd65, %fd388, %fd63, %p295;
	setp.lt.f64 	%p296, %fd64, %fd65;
	mov.u64 	%rd272, %rd46;
	mov.f64 	%fd416, %fd63;
	@%p296 bra 	$L__BB4_55;
	setp.lt.f64 	%p297, %fd65, %fd64;
	mov.u64 	%rd272, %rd271;
	mov.f64 	%fd416, %fd415;
	@%p297 bra 	$L__BB4_55;
	setp.lt.s64 	%p298, %rd271, %rd46;
	min.s64 	%rd272, %rd271, %rd46;
	selp.f64 	%fd416, %fd415, %fd63, %p298;
$L__BB4_55:
	ld.shared.f64 	%fd68, [_ZN6thrust24THRUST_300001_SM_1000_NS8cuda_cub4core6detail5shmemE+56];
	ld.shared.u64 	%rd49, [_ZN6thrust24THRUST_300001_SM_1000_NS8cuda_cub4core6detail5shmemE+64];
	setp.lt.f64 	%p299, %fd416, 0d0000000000000000;
	neg.f64 	%fd389, %fd416;
	selp.f64 	%fd69, %fd389, %fd416, %p299;
	setp.lt.f64 	%p300, %fd68, 0d0000000000000000;
	neg.f64 	%fd390, %fd68;
	selp.f64 	%fd70, %fd390, %fd68, %p300;
	setp.lt.f64 	%p301, %fd69, %fd70;
	mov.u64 	%rd273, %rd49;
	mov.f64 	%fd417, %fd68;
	@%p301 bra 	$L__BB4_58;
	setp.lt.f64 	%p302, %fd70, %fd69;
	mov.u64 	%rd273, %rd272;
	mov.f64 	%fd417, %fd416;
	@%p302 bra 	$L__BB4_58;
	setp.lt.s64 	%p303, %rd272, %rd49;
	min.s64 	%rd273, %rd272, %rd49;
	selp.f64 	%fd417, %fd416, %fd68, %p303;
$L__BB4_58:
	ld.shared.f64 	%fd73, [_ZN6thrust24THRUST_300001_SM_1000_NS8cuda_cub4core6detail5shmemE+72];
	ld.shared.u64 	%rd52, [_ZN6thrust24THRUST_300001_SM_1000_NS8cuda_cub4core6detail5shmemE+80];
	setp.lt.f64 	%p304, %fd417, 0d0000000000000000;
	neg.f64 	%fd391, %fd417;
	selp.f64 	%fd74, %fd391, %fd417, %p304;
	setp.lt.f64 	%p305, %fd73, 0d0000000000000000;
	neg.f64 	%fd392, %fd73;
	selp.f64 	%fd75, %fd392, %fd73, %p305;
	setp.lt.f64 	%p306, %fd74, %fd75;
	mov.u64 	%rd274, %rd52;
	mov.f64 	%fd418, %fd73;
	@%p306 bra 	$L__BB4_61;
	setp.lt.f64 	%p307, %fd75, %fd74;
	mov.u64 	%rd274, %rd273;
	mov.f64 	%fd418, %fd417;
	@%p307 bra 	$L__BB4_61;
	setp.lt.s64 	%p308, %rd273, %rd52;
	min.s64 	%rd274, %rd273, %rd52;
	selp.f64 	%fd418, %fd417, %fd73, %p308;
$L__BB4_61:
	ld.shared.f64 	%fd78, [_ZN6thrust24THRUST_300001_SM_1000_NS8cuda_cub4core6detail5shmemE+88];
	ld.shared.u64 	%rd55, [_ZN6thrust24THRUST_300001_SM_1000_NS8cuda_cub4core6detail5shmemE+96];
	setp.lt.f64 	%p309, %fd418, 0d0000000000000000;
	neg.f64 	%fd393, %fd418;
	selp.f64 	%fd79, %fd393, %fd418, %p309;
	setp.lt.f64 	%p310, %fd78, 0d0000000000000000;
	neg.f64 	%fd394, %fd78;
	selp.f64 	%fd80, %fd394, %fd78, %p310;
	setp.lt.f64 	%p311, %fd79, %fd80;
	mov.u64 	%rd275, %rd55;
	mov.f64 	%fd419, %fd78;
	@%p311 bra 	$L__BB4_64;
	setp.lt.f64 	%p312, %fd80, %fd79;
	mov.u64 	%rd275, %rd274;
	mov.f64 	%fd419, %fd418;
	@%p312 bra 	$L__BB4_64;
	setp.lt.s64 	%p313, %rd274, %rd55;
	min.s64 	%rd275, %rd274, %rd55;
	selp.f64 	%fd419, %fd418, %fd78, %p313;
$L__BB4_64:
	ld.shared.f64 	%fd83, [_ZN6thrust24THRUST_300001_SM_1000_NS8cuda_cub4core6detail5shmemE+104];
	ld.shared.u64 	%rd58, [_ZN6thrust24THRUST_300001_SM_1000_NS8cuda_cub4core6detail5shmemE+112];
	setp.lt.f64 	%p314, %fd419, 0d0000000000000000;
	neg.f64 	%fd395, %fd419;
	selp.f64 	%fd84, %fd395, %fd419, %p314;
	setp.lt.f64 	%p315, %fd83, 0d0000000000000000;
	neg.f64 	%fd396, %fd83;
	selp.f64 	%fd85, %fd396, %fd83, %p315;
	setp.lt.f64 	%p316, %fd84, %fd85;
	mov.u64 	%rd276, %rd58;
	mov.f64 	%fd420, %fd83;
	@%p316 bra 	$L__BB4_67;
	setp.lt.f64 	%p317, %fd85, %fd84;
	mov.u64 	%rd276, %rd275;
	mov.f64 	%fd420, %fd419;
	@%p317 bra 	$L__BB4_67;
	setp.lt.s64 	%p318, %rd275, %rd58;
	min.s64 	%rd276, %rd275, %rd58;
	selp.f64 	%fd420, %fd419, %fd83, %p318;
$L__BB4_67:
	ld.shared.f64 	%fd88, [_ZN6thrust24THRUST_300001_SM_1000_NS8cuda_cub4core6detail5shmemE+120];
	ld.shared.u64 	%rd61, [_ZN6thrust24THRUST_300001_SM_1000_NS8cuda_cub4core6detail5shmemE+128];
	setp.lt.f64 	%p319, %fd420, 0d0000000000000000;
	neg.f64 	%fd397, %fd420;
	selp.f64 	%fd89, %fd397, %fd420, %p319;
	setp.lt.f64 	%p320, %fd88, 0d0000000000000000;
	neg.f64 	%fd398, %fd88;
	selp.f64 	%fd90, %fd398, %fd88, %p320;
	setp.lt.f64 	%p321, %fd89, %fd90;
	mov.u64 	%rd317, %rd61;
	mov.f64 	%fd461, %fd88;
	@%p321 bra 	$L__BB4_208;
	setp.lt.f64 	%p322, %fd90, %fd89;
	mov.u64 	%rd317, %rd276;
	mov.f64 	%fd461, %fd420;
	@%p322 bra 	$L__BB4_208;
	setp.lt.s64 	%p323, %rd276, %rd61;
	min.s64 	%rd317, %rd276, %rd61;
	selp.f64 	%fd461, %fd420, %fd88, %p323;
	bra.uni 	$L__BB4_208;
$L__BB4_70:
	// begin inline asm
	mov.u32 %r197, %laneid;
	// end inline asm
	and.b32  	%r218, %r5, 992;
	add.s32 	%r219, %r218, 32;
	setp.gt.s32 	%p182, %r219, %r4;
	not.b32 	%r220, %r218;
	add.s32 	%r221, %r4, %r220;
	selp.b32 	%r216, %r221, 31, %p182;
	mov.b64 	%rd231, %fd408;
	mov.b64 	{%r199, %r204}, %rd231;
	mov.b32 	%r215, 1;
	mov.b32 	%r217, -1;
	// begin inline asm
	shfl.sync.down.b32 %r198, %r199, %r215, %r216, %r217;
	// end inline asm
	// begin inline asm
	shfl.sync.down.b32 %r203, %r204, %r215, %r216, %r217;
	// end inline asm
	mov.b64 	%rd232, {%r198, %r203};
	mov.b64 	%fd92, %rd232;
	mov.b64 	{%r209, %r214}, %rd264;
	// begin inline asm
	shfl.sync.down.b32 %r208, %r209, %r215, %r216, %r217;
	// end inline asm
	// begin inline asm
	shfl.sync.down.b32 %r213, %r214, %r215, %r216, %r217;
	// end inline asm
	mov.b64 	%rd63, {%r208, %r213};
	setp.ge.s32 	%p183, %r197, %r216;
	mov.u64 	%rd277, %rd264;
	mov.f64 	%fd421, %fd408;
	@%p183 bra 	$L__BB4_74;
	setp.lt.f64 	%p184, %fd408, 0d0000000000000000;
	neg.f64 	%fd351, %fd408;
	selp.f64 	%fd93, %fd351, %fd408, %p184;
	setp.lt.f64 	%p185, %fd92, 0d0000000000000000;
	neg.f64 	%fd352, %fd92;
	selp.f64 	%fd94, %fd352, %fd92, %p185;
	setp.lt.f64 	%p186, %fd93, %fd94;
	mov.u64 	%rd277, %rd63;
	mov.f64 	%fd421, %fd92;
	@%p186 bra 	$L__BB4_74;
	setp.lt.f64 	%p187, %fd94, %fd93;
	mov.u64 	%rd277, %rd264;
	mov.f64 	%fd421, %fd408;
	@%p187 bra 	$L__BB4_74;
	setp.lt.s64 	%p188, %rd264, %rd63;
	min.s64 	%rd277, %rd264, %rd63;
	selp.f64 	%fd421, %fd408, %fd92, %p188;
$L__BB4_74:
	mov.b64 	%rd233, %fd421;
	mov.b64 	{%r223, %r228}, %rd233;
	mov.b32 	%r239, 2;
	mov.b32 	%r241, -1;
	// begin inline asm
	shfl.sync.down.b32 %r222, %r223, %r239, %r216, %r241;
	// end inline asm
	// begin inline asm
	shfl.sync.down.b32 %r227, %r228, %r239, %r216, %r241;
	// end inline asm
	mov.b64 	%rd234, {%r222, %r227};
	mov.b64 	%fd97, %rd234;
	mov.b64 	{%r233, %r238}, %rd277;
	// begin inline asm
	shfl.sync.down.b32 %r232, %r233, %r239, %r216, %r241;
	// end inline asm
	// begin inline asm
	shfl.sync.down.b32 %r237, %r238, %r239, %r216, %r241;
	// end inline asm
	mov.b64 	%rd66, {%r232, %r237};
	add.s32 	%r242, %r197, 2;
	setp.gt.s32 	%p189, %r242, %r216;
	mov.u64 	%rd278, %rd277;
	mov.f64 	%fd422, %fd421;
	@%p189 bra 	$L__BB4_78;
	setp.lt.f64 	%p190, %fd421, 0d0000000000000000;
	neg.f64 	%fd353, %fd421;
	selp.f64 	%fd98, %fd353, %fd421, %p190;
	setp.lt.f64 	%p191, %fd97, 0d0000000000000000;
	neg.f64 	%fd354, %fd97;
	selp.f64 	%fd99, %fd354, %fd97, %p191;
	setp.lt.f64 	%p192, %fd98, %fd99;
	mov.u64 	%rd278, %rd66;
	mov.f64 	%fd422, %fd97;
	@%p192 bra 	$L__BB4_78;
	setp.lt.f64 	%p193, %fd99, %fd98;
	mov.u64 	%rd278, %rd277;
	mov.f64 	%fd422, %fd421;
	@%p193 bra 	$L__BB4_78;
	setp.lt.s64 	%p194, %rd277, %rd66;
	min.s64 	%rd278, %rd277, %rd66;
	selp.f64 	%fd422, %fd421, %fd97, %p194;
$L__BB4_78:
	mov.b64 	%rd235, %fd422;
	mov.b64 	{%r244, %r249}, %rd235;
	mov.b32 	%r260, 4;
	mov.b32 	%r262, -1;
	// begin inline asm
	shfl.sync.down.b32 %r243, %r244, %r260, %r216, %r262;
	// end inline asm
	// begin inline asm
	shfl.sync.down.b32 %r248, %r249, %r260, %r216, %r262;
	// end inline asm
	mov.b64 	%rd236, {%r243, %r248};
	mov.b64 	%fd102, %rd236;
	mov.b64 	{%r254, %r259}, %rd278;
	// begin inline asm
	shfl.sync.down.b32 %r253, %r254, %r260, %r216, %r262;
	// end inline asm
	// begin inline asm
	shfl.sync.down.b32 %r258, %r259, %r260, %r216, %r262;
	// end inline asm
	mov.b64 	%rd69, {%r253, %r258};
	add.s32 	%r263, %r197, 4;
	setp.gt.s32 	%p195, %r263, %r216;
	mov.u64 	%rd279, %rd278;
	mov.f64 	%fd423, %fd422;
	@%p195 bra 	$L__BB4_82;
	setp.lt.f64 	%p196, %fd422, 0d0000000000000000;
	neg.f64 	%fd355, %fd422;
	selp.f64 	%fd103, %fd355, %fd422, %p196;
	setp.lt.f64 	%p197, %fd102, 0d0000000000000000;
	neg.f64 	%fd356, %fd102;
	selp.f64 	%fd104, %fd356, %fd102, %p197;
	setp.lt.f64 	%p198, %fd103, %fd104;
	mov.u64 	%rd279, %rd69;
	mov.f64 	%fd423, %fd102;
	@%p198 bra 	$L__BB4_82;
	setp.lt.f64 	%p199, %fd104, %fd103;
	mov.u64 	%rd279, %rd278;
	mov.f64 	%fd423, %fd422;
	@%p199 bra 	$L__BB4_82;
	setp.lt.s64 	%p200, %rd278, %rd69;
	min.s64 	%rd279, %rd278, %rd69;
	selp.f64 	%fd423, %fd422, %fd102, %p200;
$L__BB4_82:
	mov.b64 	%rd237, %fd423;
	mov.b64 	{%r265, %r270}, %rd237;
	mov.b32 	%r281, 8;
	mov.b32 	%r283, -1;
	// begin inline asm
	shfl.sync.down.b32 %r264, %r265, %r281, %r216, %r283;
	// end inline asm
	// begin inline asm
	shfl.sync.down.b32 %r269, %r270, %r281, %r216, %r283;
	// end inline asm
	mov.b64 	%rd238, {%r264, %r269};
	mov.b64 	%fd107, %rd238;
	mov.b64 	{%r275, %r280}, %rd279;
	// begin inline asm
	shfl.sync.down.b32 %r274, %r275, %r281, %r216, %r283;
	// end inline asm
	// begin inline asm
	shfl.sync.down.b32 %r279, %r280, %r281, %r216, %r283;
	// end inline asm
	mov.b64 	%rd72, {%r274, %r279};
	add.s32 	%r284, %r197, 8;
	setp.gt.s32 	%p201, %r284, %r216;
	mov.u64 	%rd280, %rd279;
	mov.f64 	%fd424, %fd423;
	@%p201 bra 	$L__BB4_86;
	setp.lt.f64 	%p202, %fd423, 0d0000000000000000;
	neg.f64 	%fd357, %fd423;
	selp.f64 	%fd108, %fd357, %fd423, %p202;
	setp.lt.f64 	%p203, %fd107, 0d0000000000000000;
	neg.f64 	%fd358, %fd107;
	selp.f64 	%fd109, %fd358, %fd107, %p203;
	setp.lt.f64 	%p204, %fd108, %fd109;
	mov.u64 	%rd280, %rd72;
	mov.f64 	%fd424, %fd107;
	@%p204 bra 	$L__BB4_86;
	setp.lt.f64 	%p205, %fd109, %fd108;
	mov.u64 	%rd280, %rd279;
	mov.f64 	%fd424, %fd423;
	@%p205 bra 	$L__BB4_86;
	setp.lt.s64 	%p206, %rd279, %rd72;
	min.s64 	%rd280, %rd279, %rd72;
	selp.f64 	%fd424, %fd423, %fd107, %p206;
$L__BB4_86:
	mov.b64 	%rd239, %fd424;
	mov.b64 	{%r286, %r291}, %rd239;
	mov.b32 	%r302, 16;
	mov.b32 	%r304, -1;
	// begin inline asm
	shfl.sync.down.b32 %r285, %r286, %r302, %r216, %r304;
	// end inline asm
	// begin inline asm
	shfl.sync.down.b32 %r290, %r291, %r302, %r216, %r304;
	// end inline asm
	mov.b64 	%rd240, {%r285, %r290};
	mov.b64 	%fd112, %rd240;
	mov.b64 	{%r296, %r301}, %rd280;
	// begin inline asm
	shfl.sync.down.b32 %r295, %r296, %r302, %r216, %r304;
	// end inline asm
	// begin inline asm
	shfl.sync.down.b32 %r300, %r301, %r302, %r216, %r304;
	// end inline asm
	mov.b64 	%rd75, {%r295, %r300};
	add.s32 	%r305, %r197, 16;
	setp.gt.s32 	%p207, %r305, %r216;
	mov.u64 	%rd317, %rd280;
	mov.f64 	%fd461, %fd424;
	@%p207 bra 	$L__BB4_90;
	setp.lt.f64 	%p208, %fd424, 0d0000000000000000;
	neg.f64 	%fd359, %fd424;
	selp.f64 	%fd113, %fd359, %fd424, %p208;
	setp.lt.f64 	%p209, %fd112, 0d0000000000000000;
	neg.f64 	%fd360, %fd112;
	selp.f64 	%fd114, %fd360, %fd112, %p209;
	setp.lt.f64 	%p210, %fd113, %fd114;
	mov.u64 	%rd317, %rd75;
	mov.f64 	%fd461, %fd112;
	@%p210 bra 	$L__BB4_90;
	setp.lt.f64 	%p211, %fd114, %fd113;
	mov.u64 	%rd317, %rd280;
	mov.f64 	%fd461, %fd424;
	@%p211 bra 	$L__BB4_90;
	setp.lt.s64 	%p212, %rd280, %rd75;
	min.s64 	%rd317, %rd280, %rd75;
	selp.f64 	%fd461, %fd424, %fd112, %p212;
$L__BB4_90:
	setp.ne.s32 	%p213, %r197, 0;
	@%p213 bra 	$L__BB4_92;
	shr.u32 	%r306, %r5, 1;
	and.b32  	%r307, %r306, 496;
	mov.u32 	%r308, _ZN6thrust24THRUST_300001_SM_1000_NS8cuda_cub4core6detail5shmemE;
	add.s32 	%r309, %r308, %r307;
	st.shared.f64 	[%r309+8], %fd461;
	st.shared.u64 	[%r309+16], %rd317;
$L__BB4_92:
	bar.sync 	0;
	setp.ne.s32 	%p214, %r5, 0;
	@%p214 bra 	$L__BB4_208;
	setp.lt.s32 	%p215, %r4, 33;
	mov.f64 	%fd426, %fd461;
	mov.u64 	%rd282, %rd317;
	@%p215 bra 	$L__BB4_97;
	ld.shared.f64 	%fd117, [_ZN6thrust24THRUST_300001_SM_1000_NS8cuda_cub4core6detail5shmemE+24];
	ld.shared.u64 	%rd78, [_ZN6thrust24THRUST_300001_SM_1000_NS8cuda_cub4core6detail5shmemE+32];
	setp.lt.f64 	%p216, %fd461, 0d0000000000000000;
	neg.f64 	%fd361, %fd461;
	selp.f64 	%fd118, %fd361, %fd461, %p216;
	setp.lt.f64 	%p217, %fd117, 0d0000000000000000;
	neg.f64 	%fd362, %fd117;
	selp.f64 	%fd119, %fd362, %fd117, %p217;
	setp.lt.f64 	%p218, %fd118, %fd119;
	mov.f64 	%fd426, %fd117;
	mov.u64 	%rd282, %rd78;
	@%p218 bra 	$L__BB4_97;
	setp.lt.f64 	%p219, %fd119, %fd118;
	mov.f64 	%fd426, %fd461;
	mov.u64 	%rd282, %rd317;
	@%p219 bra 	$L__BB4_97;
	setp.lt.s64 	%p220, %rd317, %rd78;
	min.s64 	%rd282, %rd317, %rd78;
	selp.f64 	%fd426, %fd461, %fd117, %p220;
$L__BB4_97:
	setp.lt.s32 	%p221, %r4, 65;
	mov.f64 	%fd427, %fd426;
	mov.u64 	%rd283, %rd282;
	@%p221 bra 	$L__BB4_101;
	ld.shared.f64 	%fd122, [_ZN6thrust24THRUST_300001_SM_1000_NS8cuda_cub4core6detail5shmemE+40];
	ld.shared.u64 	%rd81, [_ZN6thrust24THRUST_300001_SM_1000_NS8cuda_cub4core6detail5shmemE+48];
	setp.lt.f64 	%p222, %fd426, 0d0000000000000000;
	neg.f64 	%fd363, %fd426;
	selp.f64 	%fd123, %fd363, %fd426, %p222;
	setp.lt.f64 	%p223, %fd122, 0d0000000000000000;
	neg.f64 	%fd364, %fd122;
	selp.f64 	%fd124, %fd364, %fd122, %p223;
	setp.lt.f64 	%p224, %fd123, %fd124;
	mov.f64 	%fd427, %fd122;
	mov.u64 	%rd283, %rd81;
	@%p224 bra 	$L__BB4_101;
	setp.lt.f64 	%p225, %fd124, %fd123;
	mov.f64 	%fd427, %fd426;
	mov.u64 	%rd283, %rd282;
	@%p225 bra 	$L__BB4_101;
	setp.lt.s64 	%p226, %rd282, %rd81;
	selp.f64 	%fd427, %fd426, %fd122, %p226;
	min.s64 	%rd283, %rd282, %rd81;
$L__BB4_101:
	setp.lt.s32 	%p227, %r4, 97;
	mov.f64 	%fd428, %fd427;
	mov.u64 	%rd284, %rd283;
	@%p227 bra 	$L__BB4_105;
	ld.shared.f64 	%fd127, [_ZN6thrust24THRUST_300001_SM_1000_NS8cuda_cub4core6detail5shmemE+56];
	ld.shared.u64 	%rd84, [_ZN6thrust24THRUST_300001_SM_1000_NS8cuda_cub4core6detail5shmemE+64];
	setp.lt.f64 	%p228, %fd427, 0d0000000000000000;
	neg.f64 	%fd365, %fd427;
	selp.f64 	%fd128, %fd365, %fd427, %p228;
	setp.lt.f64 	%p229, %fd127, 0d0000000000000000;
	neg.f64 	%fd366, %fd127;
	selp.f64 	%fd129, %fd366, %fd127, %p229;
	setp.lt.f64 	%p230, %fd128, %fd129;
	mov.f64 	%fd428, %fd127;
	mov.u64 	%rd284, %rd84;
	@%p230 bra 	$L__BB4_105;
	setp.lt.f64 	%p231, %fd129, %fd128;
	mov.f64 	%fd428, %fd427;
	mov.u64 	%rd284, %rd283;
	@%p231 bra 	$L__BB4_105;
	setp.lt.s64 	%p232, %rd283, %rd84;
	selp.f64 	%fd428, %fd427, %fd127, %p232;
	min.s64 	%rd284, %rd283, %rd84;
$L__BB4_105:
	setp.lt.s32 	%p233, %r4, 129;
	mov.f64 	%fd429, %fd428;
	mov.u64 	%rd285, %rd284;
	@%p233 bra 	$L__BB4_109;
	ld.shared.f64 	%fd132, [_ZN6thrust24THRUST_300001_SM_1000_NS8cuda_cub4core6detail5shmemE+72];
	ld.shared.u64 	%rd87, [_ZN6thrust24THRUST_300001_SM_1000_NS8cuda_cub4core6detail5shmemE+80];
	setp.lt.f64 	%p234, %fd428, 0d0000000000000000;
	neg.f64 	%fd367, %fd428;
	selp.f64 	%fd133, %fd367, %fd428, %p234;
	setp.lt.f64 	%p235, %fd132, 0d0000000000000000;
	neg.f64 	%fd368, %fd132;
	selp.f64 	%fd134, %fd368, %fd132, %p235;
	setp.lt.f64 	%p236, %fd133, %fd134;
	mov.f64 	%fd429, %fd132;
	mov.u64 	%rd285, %rd87;
	@%p236 bra 	$L__BB4_109;
	setp.lt.f64 	%p237, %fd134, %fd133;
	mov.f64 	%fd429, %fd428;
	mov.u64 	%rd285, %rd284;
	@%p237 bra 	$L__BB4_109;
	setp.lt.s64 	%p238, %rd284, %rd87;
	selp.f64 	%fd429, %fd428, %fd132, %p238;
	min.s64 	%rd285, %rd284, %rd87;
$L__BB4_109:
	setp.lt.s32 	%p239, %r4, 161;
	mov.f64 	%fd430, %fd429;
	mov.u64 	%rd286, %rd285;
	@%p239 bra 	$L__BB4_113;
	ld.shared.f64 	%fd137, [_ZN6thrust24THRUST_300001_SM_1000_NS8cuda_cub4core6detail5shmemE+88];
	ld.shared.u64 	%rd90, [_ZN6thrust24THRUST_300001_SM_1000_NS8cuda_cub4core6detail5shmemE+96];
	setp.lt.f64 	%p240, %fd429, 0d0000000000000000;
	neg.f64 	%fd369, %fd429;
	selp.f64 	%fd138, %fd369, %fd429, %p240;
	setp.lt.f64 	%p241, %fd137, 0d0000000000000000;
	neg.f64 	%fd370, %fd137;
	selp.f64 	%fd139, %fd370, %fd137, %p241;
	setp.lt.f64 	%p242, %fd138, %fd139;
	mov.f64 	%fd430, %fd137;
	mov.u64 	%rd286, %rd90;
	@%p242 bra 	$L__BB4_113;
	setp.lt.f64 	%p243, %fd139, %fd138;
	mov.f64 	%fd430, %fd429;
	mov.u64 	%rd286, %rd285;
	@%p243 bra 	$L__BB4_113;
	setp.lt.s64 	%p244, %rd285, %rd90;
	selp.f64 	%fd430, %fd429, %fd137, %p244;
	min.s64 	%rd286, %rd285, %rd90;
$L__BB4_113:
	setp.lt.s32 	%p245, %r4, 193;
	mov.f64 	%fd431, %fd430;
	mov.u64 	%rd287, %rd286;
	@%p245 bra 	$L__BB4_117;
	ld.shared.f64 	%fd142, [_ZN6thrust24THRUST_300001_SM_1000_NS8cuda_cub4core6detail5shmemE+104];
	ld.shared.u64 	%rd93, [_ZN6thrust24THRUST_300001_SM_1000_NS8cuda_cub4core6detail5shmemE+112];
	setp.lt.f64 	%p246, %fd430, 0d0000000000000000;
	neg.f64 	%fd371, %fd430;
	selp.f64 	%fd143, %fd371, %fd430, %p246;
	setp.lt.f64 	%p247, %fd142, 0d0000000000000000;
	neg.f64 	%fd372, %fd142;
	selp.f64 	%fd144, %fd372, %fd142, %p247;
	setp.lt.f64 	%p248, %fd143, %fd144;
	mov.f64 	%fd431, %fd142;
	mov.u64 	%rd287, %rd93;
	@%p248 bra 	$L__BB4_117;
	setp.lt.f64 	%p249, %fd144, %fd143;
	mov.f64 	%fd431, %fd430;
	mov.u64 	%rd287, %rd286;
	@%p249 bra 	$L__BB4_117;
	setp.lt.s64 	%p250, %rd286, %rd93;
	selp.f64 	%fd431, %fd430, %fd142, %p250;
	min.s64 	%rd287, %rd286, %rd93;
$L__BB4_117:
	setp.lt.s32 	%p251, %r4, 225;
	mov.u64 	%rd317, %rd287;
	mov.f64 	%fd461, %fd431;
	@%p251 bra 	$L__BB4_208;
	ld.shared.f64 	%fd147, [_ZN6thrust24THRUST_300001_SM_1000_NS8cuda_cub4core6detail5shmemE+120];
	ld.shared.u64 	%rd96, [_ZN6thrust24THRUST_300001_SM_1000_NS8cuda_cub4core6detail5shmemE+128];
	setp.lt.f64 	%p252, %fd431, 0d0000000000000000;
	neg.f64 	%fd373, %fd431;
	selp.f64 	%fd148, %fd373, %fd431, %p252;
	setp.lt.f64 	%p253, %fd147, 0d0000000000000000;
	neg.f64 	%fd374, %fd147;
	selp.f64 	%fd149, %fd374, %fd147, %p253;
	setp.lt.f64 	%p254, %fd148, %fd149;
	mov.u64 	%rd317, %rd96;
	mov.f64 	%fd461, %fd147;
	@%p254 bra 	$L__BB4_208;
	setp.lt.f64 	%p255, %fd149, %fd148;
	mov.u64 	%rd317, %rd287;
	mov.f64 	%fd461, %fd431;
	@%p255 bra 	$L__BB4_208;
	setp.lt.s64 	%p256, %rd287, %rd96;
	selp.f64 	%fd461, %fd431, %fd147, %p256;
	min.s64 	%rd317, %rd287, %rd96;
	bra.uni 	$L__BB4_208;
$L__BB4_121:
	mov.u32 	%r35, %tid.x;
	cvt.s64.s32 	%rd185, %r2;
	add.s64 	%rd98, %rd182, %rd185;
	cvt.u64.u32 	%rd99, %r35;
	add.s64 	%rd186, %rd99, %rd185;
	shl.b64 	%rd187, %rd186, 3;
	add.s64 	%rd188, %rd2, %rd187;
	ld.global.f64 	%fd274, [%rd188];
	add.s32 	%r69, %r35, 256;
	cvt.u64.u32 	%rd189, %r69;
	ld.global.f64 	%fd275, [%rd188+2048];
	add.s32 	%r70, %r35, 512;
	cvt.u64.u32 	%rd190, %r70;
	ld.global.f64 	%fd276, [%rd188+4096];
	add.s32 	%r71, %r35, 768;
	cvt.u64.u32 	%rd191, %r71;
	ld.global.f64 	%fd277, [%rd188+6144];
	or.b32  	%r72, %r35, 1024;
	cvt.u64.u32 	%rd100, %r72;
	add.s64 	%rd305, %rd98, %rd100;
	ld.global.f64 	%fd449, [%rd188+8192];
	setp.lt.f64 	%p2, %fd274, 0d0000000000000000;
	neg.f64 	%fd278, %fd274;
	selp.f64 	%fd279, %fd278, %fd274, %p2;
	setp.lt.f64 	%p3, %fd275, 0d0000000000000000;
	neg.f64 	%fd280, %fd275;
	selp.f64 	%fd281, %fd280, %fd275, %p3;
	setp.geu.f64 	%p4, %fd279, %fd281;
	selp.f64 	%fd282, %fd274, %fd275, %p4;
	selp.b64 	%rd192, %rd99, %rd189, %p4;
	setp.lt.f64 	%p5, %fd282, 0d0000000000000000;
	neg.f64 	%fd283, %fd282;
	selp.f64 	%fd284, %fd283, %fd282, %p5;
	setp.lt.f64 	%p6, %fd276, 0d0000000000000000;
	neg.f64 	%fd285, %fd276;
	selp.f64 	%fd286, %fd285, %fd276, %p6;
	setp.geu.f64 	%p7, %fd284, %fd286;
	selp.f64 	%fd287, %fd282, %fd276, %p7;
	selp.b64 	%rd193, %rd192, %rd190, %p7;
	setp.lt.f64 	%p8, %fd287, 0d0000000000000000;
	neg.f64 	%fd288, %fd287;
	selp.f64 	%fd289, %fd288, %fd287, %p8;
	setp.lt.f64 	%p9, %fd277, 0d0000000000000000;
	neg.f64 	%fd290, %fd277;
	selp.f64 	%fd291, %fd290, %fd277, %p9;
	setp.geu.f64 	%p10, %fd289, %fd291;
	selp.f64 	%fd152, %fd287, %fd277, %p10;
	selp.b64 	%rd102, %rd193, %rd191, %p10;
	setp.lt.f64 	%p11, %fd152, 0d0000000000000000;
	neg.f64 	%fd292, %fd152;
	selp.f64 	%fd153, %fd292, %fd152, %p11;
	setp.lt.f64 	%p12, %fd449, 0d0000000000000000;
	neg.f64 	%fd293, %fd449;
	selp.f64 	%fd154, %fd293, %fd449, %p12;
	setp.lt.f64 	%p13, %fd153, %fd154;
	@%p13 bra 	$L__BB4_123;
	setp.lt.f64 	%p14, %fd154, %fd153;
	setp.lt.u64 	%p15, %rd102, %rd100;
	or.pred  	%p16, %p14, %p15;
	selp.f64 	%fd449, %fd152, %fd449, %p16;
	add.s64 	%rd194, %rd98, %rd102;
	selp.b64 	%rd305, %rd194, %rd305, %p16;
$L__BB4_123:
	setp.le.s32 	%p17, %r66, %r3;
	@%p17 bra 	$L__BB4_164;
	setp.ne.s32 	%p18, %r35, 0;
	@%p18 bra 	$L__BB4_126;
	atom.global.add.u32 	%r73, [%rd1+4], 1280;
	add.s32 	%r74, %r73, %r3;
	st.shared.u32 	[_ZN6thrust24THRUST_300001_SM_1000_NS8cuda_cub4core6detail5shmemE+152], %r74;
$L__BB4_126:
	bar.sync 	0;
	ld.shared.u32 	%r427, [_ZN6thrust24THRUST_300001_SM_1000_NS8cuda_cub4core6detail5shmemE+152];
	add.s32 	%r75, %r427, 1280;
	setp.gt.s32 	%p19, %r75, %r66;
	@%p19 bra 	$L__BB4_141;
	mov.f64 	%fd433, %fd449;
	mov.u64 	%rd289, %rd305;
$L__BB4_128:
	cvt.s64.s32 	%rd195, %r427;
	add.s64 	%rd196, %rd99, %rd195;
	shl.b64 	%rd197, %rd196, 3;
	add.s64 	%rd198, %rd2, %rd197;
	add.s64 	%rd290, %rd196, %rd182;
	ld.global.f64 	%fd434, [%rd198];
	add.s64 	%rd291, %rd290, 256;
	ld.global.f64 	%fd435, [%rd198+2048];
	add.s64 	%rd292, %rd290, 512;
	ld.global.f64 	%fd436, [%rd198+4096];
	add.s64 	%rd293, %rd290, 768;
	ld.global.f64 	%fd437, [%rd198+6144];
	add.s64 	%rd305, %rd290, 1024;
	ld.global.f64 	%fd449, [%rd198+8192];
	setp.lt.f64 	%p20, %fd433, 0d0000000000000000;
	neg.f64 	%fd294, %fd433;
	selp.f64 	%fd163, %fd294, %fd433, %p20;
	setp.lt.f64 	%p21, %fd434, 0d0000000000000000;
	neg.f64 	%fd295, %fd434;
	selp.f64 	%fd164, %fd295, %fd434, %p21;
	setp.lt.f64 	%p22, %fd163, %fd164;
	@%p22 bra 	$L__BB4_130;
	setp.lt.f64 	%p23, %fd164, %fd163;
	setp.lt.s64 	%p24, %rd289, %rd290;
	or.pred  	%p25, %p23, %p24;
	selp.f64 	%fd434, %fd433, %fd434, %p25;
	selp.b64 	%rd290, %rd289, %rd290, %p25;
$L__BB4_130:
	setp.lt.f64 	%p26, %fd434, 0d0000000000000000;
	neg.f64 	%fd296, %fd434;
	selp.f64 	%fd167, %fd296, %fd434, %p26;
	setp.lt.f64 	%p27, %fd435, 0d0000000000000000;
	neg.f64 	%fd297, %fd435;
	selp.f64 	%fd168, %fd297, %fd435, %p27;
	setp.lt.f64 	%p28, %fd167, %fd168;
	@%p28 bra 	$L__BB4_132;
	setp.lt.f64 	%p29, %fd168, %fd167;
	setp.lt.s64 	%p30, %rd290, %rd291;
	or.pred  	%p31, %p29, %p30;
	selp.f64 	%fd435, %fd434, %fd435, %p31;
	selp.b64 	%rd291, %rd290, %rd291, %p31;
$L__BB4_132:
	setp.lt.f64 	%p32, %fd435, 0d0000000000000000;
	neg.f64 	%fd298, %fd435;
	selp.f64 	%fd171, %fd298, %fd435, %p32;
	setp.lt.f64 	%p33, %fd436, 0d0000000000000000;
	neg.f64 	%fd299, %fd436;
	selp.f64 	%fd172, %fd299, %fd436, %p33;
	setp.lt.f64 	%p34, %fd171, %fd172;
	@%p34 bra 	$L__BB4_134;
	setp.lt.f64 	%p35, %fd172, %fd171;
	setp.lt.s64 	%p36, %rd291, %rd292;
	or.pred  	%p37, %p35, %p36;
	selp.f64 	%fd436, %fd435, %fd436, %p37;
	selp.b64 	%rd292, %rd291, %rd292, %p37;
$L__BB4_134:
	setp.lt.f64 	%p38, %fd436, 0d0000000000000000;
	neg.f64 	%fd300, %fd436;
	selp.f64 	%fd175, %fd300, %fd436, %p38;
	setp.lt.f64 	%p39, %fd437, 0d0000000000000000;
	neg.f64 	%fd301, %fd437;
	selp.f64 	%fd176, %fd301, %fd437, %p39;
	setp.lt.f64 	%p40, %fd175, %fd176;
	@%p40 bra 	$L__BB4_136;
	setp.lt.f64 	%p41, %fd176, %fd175;
	setp.lt.s64 	%p42, %rd292, %rd293;
	or.pred  	%p43, %p41, %p42;
	selp.f64 	%fd437, %fd436, %fd437, %p43;
	selp.b64 	%rd293, %rd292, %rd293, %p43;
$L__BB4_136:
	setp.lt.f64 	%p44, %fd437, 0d0000000000000000;
	neg.f64 	%fd302, %fd437;
	selp.f64 	%fd179, %fd302, %fd437, %p44;
	setp.lt.f64 	%p45, %fd449, 0d0000000000000000;
	neg.f64 	%fd303, %fd449;
	selp.f64 	%fd180, %fd303, %fd449, %p45;
	setp.lt.f64 	%p46, %fd179, %fd180;
	@%p46 bra 	$L__BB4_138;
	setp.lt.f64 	%p47, %fd180, %fd179;
	setp.lt.s64 	%p48, %rd293, %rd305;
	or.pred  	%p49, %p47, %p48;
	selp.f64 	%fd449, %fd437, %fd449, %p49;
	selp.b64 	%rd305, %rd293, %rd305, %p49;
$L__BB4_138:
	setp.ne.s32 	%p50, %r35, 0;
	bar.sync 	0;
	@%p50 bra 	$L__BB4_140;
	atom.global.add.u32 	%r76, [%rd1+4], 1280;
	add.s32 	%r77, %r76, %r3;
	st.shared.u32 	[_ZN6thrust24THRUST_300001_SM_1000_NS8cuda_cub4core6detail5shmemE+152], %r77;
$L__BB4_140:
	bar.sync 	0;
	ld.shared.u32 	%r427, [_ZN6thrust24THRUST_300001_SM_1000_NS8cuda_cub4core6detail5shmemE+152];
	add.s32 	%r78, %r427, 1280;
	setp.le.s32 	%p51, %r78, %r66;
	mov.f64 	%fd433, %fd449;
	mov.u64 	%rd289, %rd305;
	@%p51 bra 	$L__BB4_128;
$L__BB4_141:
	setp.le.s32 	%p52, %r66, %r427;
	@%p52 bra 	$L__BB4_164;
	sub.s32 	%r40, %r66, %r427;
	setp.ge.s32 	%p53, %r35, %r40;
	@%p53 bra 	$L__BB4_164;
	not.b32 	%r79, %r35;
	add.s32 	%r80, %r66, %r79;
	sub.s32 	%r41, %r80, %r427;
	and.b32  	%r81, %r41, 768;
	setp.eq.s32 	%p54, %r81, 768;
	mov.u32 	%r431, %r35;
	@%p54 bra 	$L__BB4_149;
	add.s32 	%r429, %r35, %r427;
	shr.u32 	%r82, %r41, 8;
	add.s32 	%r83, %r82, 1;
	and.b32  	%r84, %r83, 3;
	neg.s32 	%r428, %r84;
	mov.u32 	%r431, %r35;
$L__BB4_145:
	.pragma "nounroll";
	mov.u64 	%rd123, %rd305;
	mov.f64 	%fd184, %fd449;
	cvt.s64.s32 	%rd200, %r429;
	add.s64 	%rd124, %rd182, %rd200;
	mul.wide.s32 	%rd201, %r429, 8;
	add.s64 	%rd202, %rd2, %rd201;
	ld.global.f64 	%fd185, [%rd202];
	setp.lt.f64 	%p55, %fd184, 0d0000000000000000;
	neg.f64 	%fd305, %fd184;
	selp.f64 	%fd186, %fd305, %fd184, %p55;
	setp.lt.f64 	%p56, %fd185, 0d0000000000000000;
	neg.f64 	%fd306, %fd185;
	selp.f64 	%fd187, %fd306, %fd185, %p56;
	setp.lt.f64 	%p57, %fd186, %fd187;
	mov.f64 	%fd449, %fd185;
	mov.u64 	%rd305, %rd124;
	@%p57 bra 	$L__BB4_148;
	setp.lt.f64 	%p58, %fd187, %fd186;
	mov.f64 	%fd449, %fd184;
	mov.u64 	%rd305, %rd123;
	@%p58 bra 	$L__BB4_148;
	setp.lt.s64 	%p59, %rd123, %rd124;
	selp.f64 	%fd449, %fd184, %fd185, %p59;
	min.s64 	%rd305, %rd123, %rd124;
$L__BB4_148:
	add.s32 	%r431, %r431, 256;
	add.s32 	%r429, %r429, 256;
	add.s32 	%r428, %r428, 1;
	setp.ne.s32 	%p60, %r428, 0;
	@%p60 bra 	$L__BB4_145;
$L__BB4_149:
	setp.lt.u32 	%p61, %r41, 768;
	@%p61 bra 	$L__BB4_164;
	add.s32 	%r432, %r431, %r427;
	add.s32 	%r435, %r432, 256;
	add.s32 	%r434, %r432, 512;
	add.s32 	%r433, %r432, 768;
	add.s64 	%rd129, %rd2, 4096;
$L__BB4_151:
	cvt.s64.s32 	%rd203, %r435;
	add.s64 	%rd131, %rd182, %rd203;
	cvt.s64.s32 	%rd204, %r434;
	add.s64 	%rd132, %rd182, %rd204;
	cvt.s64.s32 	%rd205, %r433;
	add.s64 	%rd133, %rd182, %rd205;
	cvt.s64.s32 	%rd206, %r432;
	mul.wide.s32 	%rd207, %r432, 8;
	add.s64 	%rd134, %rd129, %rd207;
	add.s64 	%rd135, %rd182, %rd206;
	ld.global.f64 	%fd193, [%rd134+-4096];
	setp.lt.f64 	%p62, %fd449, 0d0000000000000000;
	neg.f64 	%fd307, %fd449;
	selp.f64 	%fd194, %fd307, %fd449, %p62;
	setp.lt.f64 	%p63, %fd193, 0d0000000000000000;
	neg.f64 	%fd308, %fd193;
	selp.f64 	%fd195, %fd308, %fd193, %p63;
	setp.lt.f64 	%p64, %fd194, %fd195;
	mov.f64 	%fd445, %fd193;
	mov.u64 	%rd301, %rd135;
	@%p64 bra 	$L__BB4_154;
	setp.lt.f64 	%p65, %fd195, %fd194;
	mov.f64 	%fd445, %fd449;
	mov.u64 	%rd301, %rd305;
	@%p65 bra 	$L__BB4_154;
	setp.lt.s64 	%p66, %rd305, %rd135;
	selp.f64 	%fd445, %fd449, %fd193, %p66;
	min.s64 	%rd301, %rd305, %rd135;
$L__BB4_154:
	ld.global.f64 	%fd198, [%rd134+-2048];
	setp.lt.f64 	%p67, %fd445, 0d0000000000000000;
	neg.f64 	%fd309, %fd445;
	selp.f64 	%fd199, %fd309, %fd445, %p67;
	setp.lt.f64 	%p68, %fd198, 0d0000000000000000;
	neg.f64 	%fd310, %fd198;
	selp.f64 	%fd200, %fd310, %fd198, %p68;
	setp.lt.f64 	%p69, %fd199, %fd200;
	mov.f64 	%fd446, %fd198;
	mov.u64 	%rd302, %rd131;
	@%p69 bra 	$L__BB4_157;
	setp.lt.f64 	%p70, %fd200, %fd199;
	mov.f64 	%fd446, %fd445;
	mov.u64 	%rd302, %rd301;
	@%p70 bra 	$L__BB4_157;
	setp.lt.s64 	%p71, %rd301, %rd131;
	selp.f64 	%fd446, %fd445, %fd198, %p71;
	min.s64 	%rd302, %rd301, %rd131;
$L__BB4_157:
	ld.global.f64 	%fd203, [%rd134];
	setp.lt.f64 	%p72, %fd446, 0d0000000000000000;
	neg.f64 	%fd311, %fd446;
	selp.f64 	%fd204, %fd311, %fd446, %p72;
	setp.lt.f64 	%p73, %fd203, 0d0000000000000000;
	neg.f64 	%fd312, %fd203;
	selp.f64 	%fd205, %fd312, %fd203, %p73;
	setp.lt.f64 	%p74, %fd204, %fd205;
	mov.f64 	%fd447, %fd203;
	mov.u64 	%rd303, %rd132;
	@%p74 bra 	$L__BB4_160;
	setp.lt.f64 	%p75, %fd205, %fd204;
	mov.f64 	%fd447, %fd446;
	mov.u64 	%rd303, %rd302;
	@%p75 bra 	$L__BB4_160;
	setp.lt.s64 	%p76, %rd302, %rd132;
	selp.f64 	%fd447, %fd446, %fd203, %p76;
	min.s64 	%rd303, %rd302, %rd132;
$L__BB4_160:
	ld.global.f64 	%fd208, [%rd134+2048];
	setp.lt.f64 	%p77, %fd447, 0d0000000000000000;
	neg.f64 	%fd313, %fd447;
	selp.f64 	%fd209, %fd313, %fd447, %p77;
	setp.lt.f64 	%p78, %fd208, 0d0000000000000000;
	neg.f64 	%fd314, %fd208;
	selp.f64 	%fd210, %fd314, %fd208, %p78;
	setp.lt.f64 	%p79, %fd209, %fd210;
	mov.f64 	%fd449, %fd208;
	mov.u64 	%rd305, %rd133;
	@%p79 bra 	$L__BB4_163;
	setp.lt.f64 	%p80, %fd210, %fd209;
	mov.f64 	%fd449, %fd447;
	mov.u64 	%rd305, %rd303;
	@%p80 bra 	$L__BB4_163;
	setp.lt.s64 	%p81, %rd303, %rd133;
	selp.f64 	%fd449, %fd447, %fd208, %p81;
	min.s64 	%rd305, %rd303, %rd133;
$L__BB4_163:
	add.s32 	%r431, %r431, 1024;
	add.s32 	%r435, %r435, 1024;
	add.s32 	%r434, %r434, 1024;
	add.s32 	%r433, %r433, 1024;
	add.s32 	%r432, %r432, 1024;
	setp.lt.s32 	%p82, %r431, %r40;
	@%p82 bra 	$L__BB4_151;
$L__BB4_164:
	// begin inline asm
	mov.u32 %r85, %laneid;
	// end inline asm
	mov.b64 	%rd208, %fd449;
	mov.b64 	{%r87, %r92}, %rd208;
	mov.b32 	%r103, 1;
	mov.b32 	%r104, 31;
	mov.b32 	%r105, -1;
	// begin inline asm
	shfl.sync.down.b32 %r86, %r87, %r103, %r104, %r105;
	// end inline asm
	// begin inline asm
	shfl.sync.down.b32 %r91, %r92, %r103, %r104, %r105;
	// end inline asm
	mov.b64 	%rd209, {%r86, %r91};
	mov.b64 	%fd214, %rd209;
	mov.b64 	{%r97, %r102}, %rd305;
	// begin inline asm
	shfl.sync.down.b32 %r96, %r97, %r103, %r104, %r105;
	// end inline asm
	// begin inline asm
	shfl.sync.down.b32 %r101, %r102, %r103, %r104, %r105;
	// end inline asm
	mov.b64 	%rd145, {%r96, %r101};
	setp.gt.s32 	%p83, %r85, 30;
	mov.f64 	%fd450, %fd449;
	mov.u64 	%rd306, %rd305;
	@%p83 bra 	$L__BB4_168;
	setp.lt.f64 	%p84, %fd449, 0d0000000000000000;
	neg.f64 	%fd315, %fd449;
	selp.f64 	%fd215, %fd315, %fd449, %p84;
	setp.lt.f64 	%p85, %fd214, 0d0000000000000000;
	neg.f64 	%fd316, %fd214;
	selp.f64 	%fd216, %fd316, %fd214, %p85;
	setp.lt.f64 	%p86, %fd215, %fd216;
	mov.f64 	%fd450, %fd214;
	mov.u64 	%rd306, %rd145;
	@%p86 bra 	$L__BB4_168;
	setp.lt.f64 	%p87, %fd216, %fd215;
	mov.f64 	%fd450, %fd449;
	mov.u64 	%rd306, %rd305;
	@%p87 bra 	$L__BB4_168;
	setp.lt.s64 	%p88, %rd305, %rd145;
	selp.f64 	%fd450, %fd449, %fd214, %p88;
	min.s64 	%rd306, %rd305, %rd145;
$L__BB4_168:
	mov.b64 	%rd210, %fd450;
	mov.b64 	{%r107, %r112}, %rd210;
	mov.b32 	%r123, 2;
	mov.b32 	%r124, 31;
	mov.b32 	%r125, -1;
	// begin inline asm
	shfl.sync.down.b32 %r106, %r107, %r123, %r124, %r125;
	// end inline asm
	// begin inline asm
	shfl.sync.down.b32 %r111, %r112, %r123, %r124, %r125;
	// end inline asm
	mov.b64 	%rd211, {%r106, %r111};
	mov.b64 	%fd219, %rd211;
	mov.b64 	{%r117, %r122}, %rd306;
	// begin inline asm
	shfl.sync.down.b32 %r116, %r117, %r123, %r124, %r125;
	// end inline asm
	// begin inline asm
	shfl.sync.down.b32 %r121, %r122, %r123, %r124, %r125;
	// end inline asm
	mov.b64 	%rd148, {%r116, %r121};
	setp.gt.s32 	%p89, %r85, 29;
	mov.f64 	%fd451, %fd450;
	mov.u64 	%rd307, %rd306;
	@%p89 bra 	$L__BB4_172;
	setp.lt.f64 	%p90, %fd450, 0d0000000000000000;
	neg.f64 	%fd317, %fd450;
	selp.f64 	%fd220, %fd317, %fd450, %p90;
	setp.lt.f64 	%p91, %fd219, 0d0000000000000000;
	neg.f64 	%fd318, %fd219;
	selp.f64 	%fd221, %fd318, %fd219, %p91;
	setp.lt.f64 	%p92, %fd220, %fd221;
	mov.f64 	%fd451, %fd219;
	mov.u64 	%rd307, %rd148;
	@%p92 bra 	$L__BB4_172;
	setp.lt.f64 	%p93, %fd221, %fd220;
	mov.f64 	%fd451, %fd450;
	mov.u64 	%rd307, %rd306;
	@%p93 bra 	$L__BB4_172;
	setp.lt.s64 	%p94, %rd306, %rd148;
	selp.f64 	%fd451, %fd450, %fd219, %p94;
	min.s64 	%rd307, %rd306, %rd148;
$L__BB4_172:
	mov.b64 	%rd212, %fd451;
	mov.b64 	{%r127, %r132}, %rd212;
	mov.b32 	%r143, 4;
	mov.b32 	%r144, 31;
	mov.b32 	%r145, -1;
	// begin inline asm
	shfl.sync.down.b32 %r126, %r127, %r143, %r144, %r145;
	// end inline asm
	// begin inline asm
	shfl.sync.down.b32 %r131, %r132, %r143, %r144, %r145;
	// end inline asm
	mov.b64 	%rd213, {%r126, %r131};
	mov.b64 	%fd224, %rd213;
	mov.b64 	{%r137, %r142}, %rd307;
	// begin inline asm
	shfl.sync.down.b32 %r136, %r137, %r143, %r144, %r145;
	// end inline asm
	// begin inline asm
	shfl.sync.down.b32 %r141, %r142, %r143, %r144, %r145;
	// end inline asm
	mov.b64 	%rd151, {%r136, %r141};
	setp.gt.s32 	%p95, %r85, 27;
	mov.f64 	%fd452, %fd451;
	mov.u64 	%rd308, %rd307;
	@%p95 bra 	$L__BB4_176;
	setp.lt.f64 	%p96, %fd451, 0d0000000000000000;
	neg.f64 	%fd319, %fd451;
	selp.f64 	%fd225, %fd319, %fd451, %p96;
	setp.lt.f64 	%p97, %fd224, 0d0000000000000000;
	neg.f64 	%fd320, %fd224;
	selp.f64 	%fd226, %fd320, %fd224, %p97;
	setp.lt.f64 	%p98, %fd225, %fd226;
	mov.f64 	%fd452, %fd224;
	mov.u64 	%rd308, %rd151;
	@%p98 bra 	$L__BB4_176;
	setp.lt.f64 	%p99, %fd226, %fd225;
	mov.f64 	%fd452, %fd451;
	mov.u64 	%rd308, %rd307;
	@%p99 bra 	$L__BB4_176;
	setp.lt.s64 	%p100, %rd307, %rd151;
	selp.f64 	%fd452, %fd451, %fd224, %p100;
	min.s64 	%rd308, %rd307, %rd151;
$L__BB4_176:
	mov.b64 	%rd214, %fd452;
	mov.b64 	{%r147, %r152}, %rd214;
	mov.b32 	%r163, 8;
	mov.b32 	%r164, 31;
	mov.b32 	%r165, -1;
	// begin inline asm
	shfl.sync.down.b32 %r146, %r147, %r163, %r164, %r165;
	// end inline asm
	// begin inline asm
	shfl.sync.down.b32 %r151, %r152, %r163, %r164, %r165;
	// end inline asm
	mov.b64 	%rd215, {%r146, %r151};
	mov.b64 	%fd229, %rd215;
	mov.b64 	{%r157, %r162}, %rd308;
	// begin inline asm
	shfl.sync.down.b32 %r156, %r157, %r163, %r164, %r165;
	// end inline asm
	// begin inline asm
	shfl.sync.down.b32 %r161, %r162, %r163, %r164, %r165;
	// end inline asm
	mov.b64 	%rd154, {%r156, %r161};
	setp.gt.s32 	%p101, %r85, 23;
	mov.f64 	%fd453, %fd452;
	mov.u64 	%rd309, %rd308;
	@%p101 bra 	$L__BB4_180;
	setp.lt.f64 	%p102, %fd452, 0d0000000000000000;
	neg.f64 	%fd321, %fd452;
	selp.f64 	%fd230, %fd321, %fd452, %p102;
	setp.lt.f64 	%p103, %fd229, 0d0000000000000000;
	neg.f64 	%fd322, %fd229;
	selp.f64 	%fd231, %fd322, %fd229, %p103;
	setp.lt.f64 	%p104, %fd230, %fd231;
	mov.f64 	%fd453, %fd229;
	mov.u64 	%rd309, %rd154;
	@%p104 bra 	$L__BB4_180;
	setp.lt.f64 	%p105, %fd231, %fd230;
	mov.f64 	%fd453, %fd452;
	mov.u64 	%rd309, %rd308;
	@%p105 bra 	$L__BB4_180;
	setp.lt.s64 	%p106, %rd308, %rd154;
	selp.f64 	%fd453, %fd452, %fd229, %p106;
	min.s64 	%rd309, %rd308, %rd154;
$L__BB4_180:
	mov.b64 	%rd216, %fd453;
	mov.b64 	{%r167, %r172}, %rd216;
	mov.b32 	%r183, 16;
	mov.b32 	%r184, 31;
	mov.b32 	%r185, -1;
	// begin inline asm
	shfl.sync.down.b32 %r166, %r167, %r183, %r184, %r185;
	// end inline asm
	// begin inline asm
	shfl.sync.down.b32 %r171, %r172, %r183, %r184, %r185;
	// end inline asm
	mov.b64 	%rd217, {%r166, %r171};
	mov.b64 	%fd234, %rd217;
	mov.b64 	{%r177, %r182}, %rd309;
	// begin inline asm
	shfl.sync.down.b32 %r176, %r177, %r183, %r184, %r185;
	// end inline asm
	// begin inline asm
	shfl.sync.down.b32 %r181, %r182, %r183, %r184, %r185;
	// end inline asm
	mov.b64 	%rd157, {%r176, %r181};
	setp.gt.s32 	%p107, %r85, 15;
	mov.f64 	%fd461, %fd453;
	mov.u64 	%rd317, %rd309;
	@%p107 bra 	$L__BB4_184;
	setp.lt.f64 	%p108, %fd453, 0d0000000000000000;
	neg.f64 	%fd323, %fd453;
	selp.f64 	%fd235, %fd323, %fd453, %p108;
	setp.lt.f64 	%p109, %fd234, 0d0000000000000000;
	neg.f64 	%fd324, %fd234;
	selp.f64 	%fd236, %fd324, %fd234, %p109;
	setp.lt.f64 	%p110, %fd235, %fd236;
	mov.f64 	%fd461, %fd234;
	mov.u64 	%rd317, %rd157;
	@%p110 bra 	$L__BB4_184;
	setp.lt.f64 	%p111, %fd236, %fd235;
	mov.f64 	%fd461, %fd453;
	mov.u64 	%rd317, %rd309;
	@%p111 bra 	$L__BB4_184;
	setp.lt.s64 	%p112, %rd309, %rd157;
	selp.f64 	%fd461, %fd453, %fd234, %p112;
	min.s64 	%rd317, %rd309, %rd157;
$L__BB4_184:
	setp.ne.s32 	%p113, %r85, 0;
	@%p113 bra 	$L__BB4_186;
	shr.u32 	%r186, %r35, 1;
	and.b32  	%r187, %r186, 496;
	mov.u32 	%r188, _ZN6thrust24THRUST_300001_SM_1000_NS8cuda_cub4core6detail5shmemE;
	add.s32 	%r189, %r188, %r187;
	st.shared.f64 	[%r189+8], %fd461;
	st.shared.u64 	[%r189+16], %rd317;
$L__BB4_186:
	bar.sync 	0;
	setp.ne.s32 	%p114, %r35, 0;
	@%p114 bra 	$L__BB4_208;
	ld.shared.f64 	%fd239, [_ZN6thrust24THRUST_300001_SM_1000_NS8cuda_cub4core6detail5shmemE+24];
	ld.shared.u64 	%rd160, [_ZN6thrust24THRUST_300001_SM_1000_NS8cuda_cub4core6detail5shmemE+32];
	setp.lt.f64 	%p115, %fd461, 0d0000000000000000;
	neg.f64 	%fd325, %fd461;
	selp.f64 	%fd240, %fd325, %fd461, %p115;
	setp.lt.f64 	%p116, %fd239, 0d0000000000000000;
	neg.f64 	%fd326, %fd239;
	selp.f64 	%fd241, %fd326, %fd239, %p116;
	setp.lt.f64 	%p117, %fd240, %fd241;
	mov.f64 	%fd455, %fd239;
	mov.u64 	%rd311, %rd160;
	@%p117 bra 	$L__BB4_190;
	setp.lt.f64 	%p118, %fd241, %fd240;
	mov.f64 	%fd455, %fd461;
	mov.u64 	%rd311, %rd317;
	@%p118 bra 	$L__BB4_190;
	setp.lt.s64 	%p119, %rd317, %rd160;
	selp.f64 	%fd455, %fd461, %fd239, %p119;
	min.s64 	%rd311, %rd317, %rd160;
$L__BB4_190:
	ld.shared.f64 	%fd244, [_ZN6thrust24THRUST_300001_SM_1000_NS8cuda_cub4core6detail5shmemE+40];
	ld.shared.u64 	%rd163, [_ZN6thrust24THRUST_300001_SM_1000_NS8cuda_cub4core6detail5shmemE+48];
	setp.lt.f64 	%p120, %fd455, 0d0000000000000000;
	neg.f64 	%fd327, %fd455;
	selp.f64 	%fd245, %fd327, %fd455, %p120;
	setp.lt.f64 	%p121, %fd244, 0d0000000000000000;
	neg.f64 	%fd328, %fd244;
	selp.f64 	%fd246, %fd328, %fd244, %p121;
	setp.lt.f64 	%p122, %fd245, %fd246;
	mov.f64 	%fd456, %fd244;
	mov.u64 	%rd312, %rd163;
	@%p122 bra 	$L__BB4_193;
	setp.lt.f64 	%p123, %fd246, %fd245;
	mov.f64 	%fd456, %fd455;
	mov.u64 	%rd312, %rd311;
	@%p123 bra 	$L__BB4_193;
	setp.lt.s64 	%p124, %rd311, %rd163;
	selp.f64 	%fd456, %fd455, %fd244, %p124;
	min.s64 	%rd312, %rd311, %rd163;
$L__BB4_193:
	ld.shared.f64 	%fd249, [_ZN6thrust24THRUST_300001_SM_1000_NS8cuda_cub4core6detail5shmemE+56];
	ld.shared.u64 	%rd166, [_ZN6thrust24THRUST_300001_SM_1000_NS8cuda_cub4core6detail5shmemE+64];
	setp.lt.f64 	%p125, %fd456, 0d0000000000000000;
	neg.f64 	%fd329, %fd456;
	selp.f64 	%fd250, %fd329, %fd456, %p125;
	setp.lt.f64 	%p126, %fd249, 0d0000000000000000;
	neg.f64 	%fd330, %fd249;
	selp.f64 	%fd251, %fd330, %fd249, %p126;
	setp.lt.f64 	%p127, %fd250, %fd251;
	mov.f64 	%fd457, %fd249;
	mov.u64 	%rd313, %rd166;
	@%p127 bra 	$L__BB4_196;
	setp.lt.f64 	%p128, %fd251, %fd250;
	mov.f64 	%fd457, %fd456;
	mov.u64 	%rd313, %rd312;
	@%p128 bra 	$L__BB4_196;
	setp.lt.s64 	%p129, %rd312, %rd166;
	selp.f64 	%fd457, %fd456, %fd249, %p129;
	min.s64 	%rd313, %rd312, %rd166;
$L__BB4_196:
	ld.shared.f64 	%fd254, [_ZN6thrust24THRUST_300001_SM_1000_NS8cuda_cub4core6detail5shmemE+72];
	ld.shared.u64 	%rd169, [_ZN6thrust24THRUST_300001_SM_1000_NS8cuda_cub4core6detail5shmemE+80];
	setp.lt.f64 	%p130, %fd457, 0d0000000000000000;
	neg.f64 	%fd331, %fd457;
	selp.f64 	%fd255, %fd331, %fd457, %p130;
	setp.lt.f64 	%p131, %fd254, 0d0000000000000000;
	neg.f64 	%fd332, %fd254;
	selp.f64 	%fd256, %fd332, %fd254, %p131;
	setp.lt.f64 	%p132, %fd255, %fd256;
	mov.f64 	%fd458, %fd254;
	mov.u64 	%rd314, %rd169;
	@%p132 bra 	$L__BB4_199;
	setp.lt.f64 	%p133, %fd256, %fd255;
	mov.f64 	%fd458, %fd457;
	mov.u64 	%rd314, %rd313;
	@%p133 bra 	$L__BB4_199;
	setp.lt.s64 	%p134, %rd313, %rd169;
	selp.f64 	%fd458, %fd457, %fd254, %p134;
	min.s64 	%rd314, %rd313, %rd169;
$L__BB4_199:
	ld.shared.f64 	%fd259, [_ZN6thrust24THRUST_300001_SM_1000_NS8cuda_cub4core6detail5shmemE+88];
	ld.shared.u64 	%rd172, [_ZN6thrust24THRUST_300001_SM_1000_NS8cuda_cub4core6detail5shmemE+96];
	setp.lt.f64 	%p135, %fd458, 0d0000000000000000;
	neg.f64 	%fd333, %fd458;
	selp.f64 	%fd260, %fd333, %fd458, %p135;
	setp.lt.f64 	%p136, %fd259, 0d0000000000000000;
	neg.f64 	%fd334, %fd259;
	selp.f64 	%fd261, %fd334, %fd259, %p136;
	setp.lt.f64 	%p137, %fd260, %fd261;
	mov.f64 	%fd459, %fd259;
	mov.u64 	%rd315, %rd172;
	@%p137 bra 	$L__BB4_202;
	setp.lt.f64 	%p138, %fd261, %fd260;
	mov.f64 	%fd459, %fd458;
	mov.u64 	%rd315, %rd314;
	@%p138 bra 	$L__BB4_202;
	setp.lt.s64 	%p139, %rd314, %rd172;
	selp.f64 	%fd459, %fd458, %fd259, %p139;
	min.s64 	%rd315, %rd314, %rd172;
$L__BB4_202:
	ld.shared.f64 	%fd264, [_ZN6thrust24THRUST_300001_SM_1000_NS8cuda_cub4core6detail5shmemE+104];
	ld.shared.u64 	%rd175, [_ZN6thrust24THRUST_300001_SM_1000_NS8cuda_cub4core6detail5shmemE+112];
	setp.lt.f64 	%p140, %fd459, 0d0000000000000000;
	neg.f64 	%fd335, %fd459;
	selp.f64 	%fd265, %fd335, %fd459, %p140;
	setp.lt.f64 	%p141, %fd264, 0d0000000000000000;
	neg.f64 	%fd336, %fd264;
	selp.f64 	%fd266, %fd336, %fd264, %p141;
	setp.lt.f64 	%p142, %fd265, %fd266;
	mov.f64 	%fd460, %fd264;
	mov.u64 	%rd316, %rd175;
	@%p142 bra 	$L__BB4_205;
	setp.lt.f64 	%p143, %fd266, %fd265;
	mov.f64 	%fd460, %fd459;
	mov.u64 	%rd316, %rd315;
	@%p143 bra 	$L__BB4_205;
	setp.lt.s64 	%p144, %rd315, %rd175;
	selp.f64 	%fd460, %fd459, %fd264, %p144;
	min.s64 	%rd316, %rd315, %rd175;
$L__BB4_205:
	ld.shared.f64 	%fd269, [_ZN6thrust24THRUST_300001_SM_1000_NS8cuda_cub4core6detail5shmemE+120];
	ld.shared.u64 	%rd178, [_ZN6thrust24THRUST_300001_SM_1000_NS8cuda_cub4core6detail5shmemE+128];
	setp.lt.f64 	%p145, %fd460, 0d0000000000000000;
	neg.f64 	%fd337, %fd460;
	selp.f64 	%fd270, %fd337, %fd460, %p145;
	setp.lt.f64 	%p146, %fd269, 0d0000000000000000;
	neg.f64 	%fd338, %fd269;
	selp.f64 	%fd271, %fd338, %fd269, %p146;
	setp.lt.f64 	%p147, %fd270, %fd271;
	mov.u64 	%rd317, %rd178;
	mov.f64 	%fd461, %fd269;
	@%p147 bra 	$L__BB4_208;
	setp.lt.f64 	%p148, %fd271, %fd270;
	mov.u64 	%rd317, %rd316;
	mov.f64 	%fd461, %fd460;
	@%p148 bra 	$L__BB4_208;
	setp.lt.s64 	%p149, %rd316, %rd178;
	selp.f64 	%fd461, %fd460, %fd269, %p149;
	min.s64 	%rd317, %rd316, %rd178;
$L__BB4_208:
	mov.u32 	%r415, %tid.x;
	setp.ne.s32 	%p324, %r415, 0;
	@%p324 bra 	$L__BB4_210;
	ld.param.u64 	%rd254, [_ZN6thrust24THRUST_300001_SM_1000_NS8cuda_cub4core6detail13_kernel_agentINS1_8__reduce11ReduceAgentINS0_12zip_iteratorIN4cuda3std3__45tupleIJNS0_10device_ptrIdEENS0_17counting_iteratorIlNS0_11use_defaultESF_SF_EEEEEEEPNSB_IJdlEEESJ_iNS1_9__extrema9arg_max_fIdl17compare_abs_valueEEEEJSI_SK_iN3cub18CUB_300001_SM_100013GridEvenShareIiEENSR_9GridQueueIjEESO_EEEvDpT0__param_1];
	cvta.to.global.u64 	%rd251, %rd254;
	mul.wide.u32 	%rd252, %r1, 16;
	add.s64 	%rd253, %rd251, %rd252;
	st.global.f64 	[%rd253], %fd461;
	st.global.u64 	[%rd253+8], %rd317;
$L__BB4_210:
	ret;

}
	// .globl	_ZN6thrust24THRUST_300001_SM_1000_NS8cuda_cub4core6detail13_kernel_agentINS1_8__reduce10DrainAgentIiEEJN3cub18CUB_300001_SM_10009GridQueueIjEEiEEEvDpT0_
.visible .entry _ZN6thrust24THRUST_300001_SM_1000_NS8cuda_cub4core6detail13_kernel_agentINS1_8__reduce10DrainAgentIiEEJN3cub18CUB_300001_SM_10009GridQueueIjEEiEEEvDpT0_(
	.param .align 8 .b8 _ZN6thrust24THRUST_300001_SM_1000_NS8cuda_cub4core6detail13_kernel_agentINS1_8__reduce10DrainAgentIiEEJN3cub18CUB_300001_SM_10009GridQueueIjEEiEEEvDpT0__param_0[8],
	.param .u32 _ZN6thrust24THRUST_300001_SM_1000_NS8cuda_cub4core6detail13_kernel_agentINS1_8__reduce10DrainAgentIiEEJN3cub18CUB_300001_SM_10009GridQueueIjEEiEEEvDpT0__param_1
)
.maxntid 1
{
	.reg .b32 	%r<3>;
	.reg .b64 	%rd<3>;

	ld.param.u64 	%rd1, [_ZN6thrust24THRUST_300001_SM_1000_NS8cuda_cub4core6detail13_kernel_agentINS1_8__reduce10DrainAgentIiEEJN3cub18CUB_300001_SM_10009GridQueueIjEEiEEEvDpT0__param_0];
	ld.param.u32 	%r1, [_ZN6thrust24THRUST_300001_SM_1000_NS8cuda_cub4core6detail13_kernel_agentINS1_8__reduce10DrainAgentIiEEJN3cub18CUB_300001_SM_10009GridQueueIjEEiEEEvDpT0__param_1];
	cvta.to.global.u64 	%rd2, %rd1;
	st.global.u32 	[%rd2], %r1;
	mov.b32 	%r2, 0;
	st.global.u32 	[%rd2+4], %r2;
	ret;

}
	// .globl	_ZN6thrust24THRUST_300001_SM_1000_NS8cuda_cub4core6detail13_kernel_agentINS1_8__reduce11ReduceAgentIPN4cuda3std3__45tupleIJdlEEESC_SB_iNS1_9__extrema9arg_max_fIdl17compare_abs_valueEEEEJSC_SC_iSG_EEEvDpT0_
.visible .entry _ZN6thrust24THRUST_300001_SM_1000_NS8cuda_cub4core6detail13_kernel_agentINS1_8__reduce11ReduceAgentIPN4cuda3std3__45tupleIJdlEEESC_SB_iNS1_9__extrema9arg_max_fIdl17compare_abs_valueEEEEJSC_SC_iSG_EEEvDpT0_(
	.param .u64 .ptr .align 1 _ZN6thrust24THRUST_300001_SM_1000_NS8cuda_cub4core6detail13_kernel_agentINS1_8__reduce11ReduceAgentIPN4cuda3std3__45tupleIJdlEEESC_SB_iNS1_9__extrema9arg_max_fIdl17compare_abs_valueEEEEJSC_SC_iSG_EEEvDpT0__param_0,
	.param .u64 .ptr .align 1 _ZN6thrust24THRUST_300001_SM_1000_NS8cuda_cub4core6detail13_kernel_agentINS1_8__reduce11ReduceAgentIPN4cuda3std3__45tupleIJdlEEESC_SB_iNS1_9__extrema9arg_max_fIdl17compare_abs_valueEEEEJSC_SC_iSG_EEEvDpT0__param_1,
	.param .u32 _ZN6thrust24THRUST_300001_SM_1000_NS8cuda_cub4core6detail13_kernel_agentINS1_8__reduce11ReduceAgentIPN4cuda3std3__45tupleIJdlEEESC_SB_iNS1_9__extrema9arg_max_fIdl17compare_abs_valueEEEEJSC_SC_iSG_EEEvDpT0__param_2,
	.param .align 1 .b8 _ZN6thrust24THRUST_300001_SM_1000_NS8cuda_cub4core6detail13_kernel_agentINS1_8__reduce11ReduceAgentIPN4cuda3std3__45tupleIJdlEEESC_SB_iNS1_9__extrema9arg_max_fIdl17compare_abs_valueEEEEJSC_SC_iSG_EEEvDpT0__param_3[1]
)
.maxntid 256
{
	.reg .pred 	%p<332>;
	.reg .b32 	%r<392>;
	.reg .b64 	%rd<395>;
	.reg .b64 	%fd<468>;

	ld.param.u32 	%r37, [_ZN6thrust24THRUST_300001_SM_1000_NS8cuda_cub4core6detail13_kernel_agentINS1_8__reduce11ReduceAgentIPN4cuda3std3__45tupleIJdlEEESC_SB_iNS1_9__extrema9arg_max_fIdl17compare_abs_valueEEEEJSC_SC_iSG_EEEvDpT0__param_2];
	setp.eq.s32 	%p1, %r37, 0;
	@%p1 bra 	$L__BB6_211;
	setp.gt.s32 	%p2, %r37, 1279;
	@%p2 bra 	$L__BB6_121;
	mov.u32 	%r1, %tid.x;
	setp.ge.s32 	%p157, %r1, %r37;
	mov.f64 	%fd411, 0d0000000000000000;
	mov.b64 	%rd337, 0;
	mov.u32 	%r382, %r1;
	@%p157 bra 	$L__BB6_4;
	ld.param.u64 	%rd323, [_ZN6thrust24THRUST_300001_SM_1000_NS8cuda_cub4core6detail13_kernel_agentINS1_8__reduce11ReduceAgentIPN4cuda3std3__45tupleIJdlEEESC_SB_iNS1_9__extrema9arg_max_fIdl17compare_abs_valueEEEEJSC_SC_iSG_EEEvDpT0__param_0];
	mul.wide.u32 	%rd273, %r1, 16;
	add.s64 	%rd270, %rd323, %rd273;
	// begin inline asm
	ld.global.nc.u64 %rd269, [%rd270];
	// end inline asm
	add.s64 	%rd272, %rd270, 8;
	// begin inline asm
	ld.global.nc.u64 %rd337, [%rd272];
	// end inline asm
	mov.b64 	%fd411, %rd269;
	add.s32 	%r382, %r1, 256;
$L__BB6_4:
	setp.ge.s32 	%p158, %r382, %r37;
	@%p158 bra 	$L__BB6_25;
	not.b32 	%r155, %r382;
	add.s32 	%r4, %r37, %r155;
	and.b32  	%r156, %r4, 768;
	setp.eq.s32 	%p159, %r156, 768;
	@%p159 bra 	$L__BB6_11;
	ld.param.u64 	%rd324, [_ZN6thrust24THRUST_300001_SM_1000_NS8cuda_cub4core6detail13_kernel_agentINS1_8__reduce11ReduceAgentIPN4cuda3std3__45tupleIJdlEEESC_SB_iNS1_9__extrema9arg_max_fIdl17compare_abs_valueEEEEJSC_SC_iSG_EEEvDpT0__param_0];
	mul.wide.u32 	%rd275, %r382, 16;
	add.s64 	%rd328, %rd324, %rd275;
	shr.u32 	%r157, %r4, 8;
	add.s32 	%r158, %r157, 1;
	and.b32  	%r159, %r158, 3;
	neg.s32 	%r380, %r159;
$L__BB6_7:
	.pragma "nounroll";
	mov.u64 	%rd5, %rd337;
	mov.f64 	%fd3, %fd411;
	// begin inline asm
	ld.global.nc.u64 %rd276, [%rd328];
	// end inline asm
	add.s64 	%rd279, %rd328, 8;
	// begin inline asm
	ld.global.nc.u64 %rd278, [%rd279];
	// end inline asm
	mov.b64 	%fd4, %rd276;
	setp.lt.f64 	%p160, %fd3, 0d0000000000000000;
	neg.f64 	%fd344, %fd3;
	selp.f64 	%fd5, %fd344, %fd3, %p160;
	setp.lt.f64 	%p161, %fd4, 0d0000000000000000;
	neg.f64 	%fd345, %fd4;
	selp.f64 	%fd6, %fd345, %fd4, %p161;
	setp.lt.f64 	%p162, %fd5, %fd6;
	mov.u64 	%rd337, %rd278;
	mov.f64 	%fd411, %fd4;
	@%p162 bra 	$L__BB6_10;
	setp.lt.f64 	%p163, %fd6, %fd5;
	mov.u64 	%rd337, %rd5;
	mov.f64 	%fd411, %fd3;
	@%p163 bra 	$L__BB6_10;
	setp.lt.s64 	%p164, %rd5, %rd278;
	min.s64 	%rd337, %rd5, %rd278;
	selp.f64 	%fd411, %fd3, %fd4, %p164;
$L__BB6_10:
	add.s32 	%r382, %r382, 256;
	add.s64 	%rd328, %rd328, 4096;
	add.s32 	%r380, %r380, 1;
	setp.ne.s32 	%p165, %r380, 0;
	@%p165 bra 	$L__BB6_7;
$L__BB6_11:
	setp.lt.u32 	%p166, %r4, 768;
	@%p166 bra 	$L__BB6_25;
$L__BB6_12:
	ld.param.u64 	%rd325, [_ZN6thrust24THRUST_300001_SM_1000_NS8cuda_cub4core6detail13_kernel_agentINS1_8__reduce11ReduceAgentIPN4cuda3std3__45tupleIJdlEEESC_SB_iNS1_9__extrema9arg_max_fIdl17compare_abs_valueEEEEJSC_SC_iSG_EEEvDpT0__param_0];
	mul.wide.s32 	%rd284, %r382, 16;
	add.s64 	%rd281, %rd325, %rd284;
	// begin inline asm
	ld.global.nc.u64 %rd280, [%rd281];
	// end inline asm
	add.s64 	%rd283, %rd281, 8;
	// begin inline asm
	ld.global.nc.u64 %rd282, [%rd283];
	// end inline asm
	mov.b64 	%fd12, %rd280;
	setp.lt.f64 	%p167, %fd411, 0d0000000000000000;
	neg.f64 	%fd346, %fd411;
	selp.f64 	%fd13, %fd346, %fd411, %p167;
	setp.lt.f64 	%p168, %fd12, 0d0000000000000000;
	neg.f64 	%fd347, %fd12;
	selp.f64 	%fd14, %fd347, %fd12, %p168;
	setp.lt.f64 	%p169, %fd13, %fd14;
	mov.u64 	%rd334, %rd282;
	mov.f64 	%fd408, %fd12;
	@%p169 bra 	$L__BB6_15;
	setp.lt.f64 	%p170, %fd14, %fd13;
	mov.u64 	%rd334, %rd337;
	mov.f64 	%fd408, %fd411;
	@%p170 bra 	$L__BB6_15;
	setp.lt.s64 	%p171, %rd337, %rd282;
	min.s64 	%rd334, %rd337, %rd282;
	selp.f64 	%fd408, %fd411, %fd12, %p171;
$L__BB6_15:
	add.s64 	%rd286, %rd281, 4096;
	// begin inline asm
	ld.global.nc.u64 %rd285, [%rd286];
	// end inline asm
	add.s64 	%rd288, %rd281, 4104;
	// begin inline asm
	ld.global.nc.u64 %rd287, [%rd288];
	// end inline asm
	mov.b64 	%fd17, %rd285;
	setp.lt.f64 	%p172, %fd408, 0d0000000000000000;
	neg.f64 	%fd348, %fd408;
	selp.f64 	%fd18, %fd348, %fd408, %p172;
	setp.lt.f64 	%p173, %fd17, 0d0000000000000000;
	neg.f64 	%fd349, %fd17;
	selp.f64 	%fd19, %fd349, %fd17, %p173;
	setp.lt.f64 	%p174, %fd18, %fd19;
	mov.u64 	%rd335, %rd287;
	mov.f64 	%fd409, %fd17;
	@%p174 bra 	$L__BB6_18;
	setp.lt.f64 	%p175, %fd19, %fd18;
	mov.u64 	%rd335, %rd334;
	mov.f64 	%fd409, %fd408;
	@%p175 bra 	$L__BB6_18;
	setp.lt.s64 	%p176, %rd334, %rd287;
	min.s64 	%rd335, %rd334, %rd287;
	selp.f64 	%fd409, %fd408, %fd17, %p176;
$L__BB6_18:
	add.s64 	%rd290, %rd281, 8192;
	// begin inline asm
	ld.global.nc.u64 %rd289, [%rd290];
	// end inline asm
	add.s64 	%rd292, %rd281, 8200;
	// begin inline asm
	ld.global.nc.u64 %rd291, [%rd292];
	// end inline asm
	mov.b64 	%fd22, %rd289;
	setp.lt.f64 	%p177, %fd409, 0d0000000000000000;
	neg.f64 	%fd350, %fd409;
	selp.f64 	%fd23, %fd350, %fd409, %p177;
	setp.lt.f64 	%p178, %fd22, 0d0000000000000000;
	neg.f64 	%fd351, %fd22;
	selp.f64 	%fd24, %fd351, %fd22, %p178;
	setp.lt.f64 	%p179, %fd23, %fd24;
	mov.u64 	%rd336, %rd291;
	mov.f64 	%fd410, %fd22;
	@%p179 bra 	$L__BB6_21;
	setp.lt.f64 	%p180, %fd24, %fd23;
	mov.u64 	%rd336, %rd335;
	mov.f64 	%fd410, %fd409;
	@%p180 bra 	$L__BB6_21;
	setp.lt.s64 	%p181, %rd335, %rd291;
	min.s64 	%rd336, %rd335, %rd291;
	selp.f64 	%fd410, %fd409, %fd22, %p181;
$L__BB6_21:
	add.s64 	%rd294, %rd281, 12288;
	// begin inline asm
	ld.global.nc.u64 %rd293, [%rd294];
	// end inline asm
	add.s64 	%rd296, %rd281, 12296;
	// begin inline asm
	ld.global.nc.u64 %rd295, [%rd296];
	// end inline asm
	mov.b64 	%fd27, %rd293;
	setp.lt.f64 	%p182, %fd410, 0d0000000000000000;
	neg.f64 	%fd352, %fd410;
	selp.f64 	%fd28, %fd352, %fd410, %p182;
	setp.lt.f64 	%p183, %fd27, 0d0000000000000000;
	neg.f64 	%fd353, %fd27;
	selp.f64 	%fd29, %fd353, %fd27, %p183;
	setp.lt.f64 	%p184, %fd28, %fd29;
	mov.u64 	%rd337, %rd295;
	mov.f64 	%fd411, %fd27;
	@%p184 bra 	$L__BB6_24;
	setp.lt.f64 	%p185, %fd29, %fd28;
	mov.u64 	%rd337, %rd336;
	mov.f64 	%fd411, %fd410;
	@%p185 bra 	$L__BB6_24;
	setp.lt.s64 	%p186, %rd336, %rd295;
	min.s64 	%rd337, %rd336, %rd295;
	selp.f64 	%fd411, %fd410, %fd27, %p186;
$L__BB6_24:
	add.s32 	%r382, %r382, 1024;
	setp.lt.s32 	%p187, %r382, %r37;
	@%p187 bra 	$L__BB6_12;
$L__BB6_25:
	setp.lt.s32 	%p188, %r37, 256;
	@%p188 bra 	$L__BB6_70;
	// begin inline asm
	mov.u32 %r273, %laneid;
	// end inline asm
	mov.b64 	%rd307, %fd411;
	mov.b64 	{%r275, %r280}, %rd307;
	mov.b32 	%r291, 1;
	mov.b32 	%r292, 31;
	mov.b32 	%r293, -1;
	// begin inline asm
	shfl.sync.down.b32 %r274, %r275, %r291, %r292, %r293;
	// end inline asm
	// begin inline asm
	shfl.sync.down.b32 %r279, %r280, %r291, %r292, %r293;
	// end inline asm
	mov.b64 	%rd308, {%r274, %r279};
	mov.b64 	%fd33, %rd308;
	mov.b64 	{%r285, %r290}, %rd337;
	// begin inline asm
	shfl.sync.down.b32 %r284, %r285, %r291, %r292, %r293;
	// end inline asm
	// begin inline asm
	shfl.sync.down.b32 %r289, %r290, %r291, %r292, %r293;
	// end inline asm
	mov.b64 	%rd27, {%r284, %r289};
	setp.gt.s32 	%p264, %r273, 30;
	mov.u64 	%rd339, %rd337;
	mov.f64 	%fd413, %fd411;
	@%p264 bra 	$L__BB6_30;
	setp.lt.f64 	%p265, %fd411, 0d0000000000000000;
	neg.f64 	%fd378, %fd411;
	selp.f64 	%fd34, %fd378, %fd411, %p265;
	setp.lt.f64 	%p266, %fd33, 0d0000000000000000;
	neg.f64 	%fd379, %fd33;
	selp.f64 	%fd35, %fd379, %fd33, %p266;
	setp.lt.f64 	%p267, %fd34, %fd35;
	mov.u64 	%rd339, %rd27;
	mov.f64 	%fd413, %fd33;
	@%p267 bra 	$L__BB6_30;
	setp.lt.f64 	%p268, %fd35, %fd34;
	mov.u64 	%rd339, %rd337;
	mov.f64 	%fd413, %fd411;
	@%p268 bra 	$L__BB6_30;
	setp.lt.s64 	%p269, %rd337, %rd27;
	min.s64 	%rd339, %rd337, %rd27;
	selp.f64 	%fd413, %fd411, %fd33, %p269;
$L__BB6_30:
	mov.b64 	%rd309, %fd413;
	mov.b64 	{%r295, %r300}, %rd309;
	mov.b32 	%r311, 2;
	mov.b32 	%r312, 31;
	mov.b32 	%r313, -1;
	// begin inline asm
	shfl.sync.down.b32 %r294, %r295, %r311, %r312, %r313;
	// end inline asm
	// begin inline asm
	shfl.sync.down.b32 %r299, %r300, %r311, %r312, %r313;
	// end inline asm
	mov.b64 	%rd310, {%r294, %r299};
	mov.b64 	%fd38, %rd310;
	mov.b64 	{%r305, %r310}, %rd339;
	// begin inline asm
	shfl.sync.down.b32 %r304, %r305, %r311, %r312, %r313;
	// end inline asm
	// begin inline asm
	shfl.sync.down.b32 %r309, %r310, %r311, %r312, %r313;
	// end inline asm
	mov.b64 	%rd30, {%r304, %r309};
	setp.gt.s32 	%p270, %r273, 29;
	mov.u64 	%rd340, %rd339;
	mov.f64 	%fd414, %fd413;
	@%p270 bra 	$L__BB6_34;
	setp.lt.f64 	%p271, %fd413, 0d0000000000000000;
	neg.f64 	%fd380, %fd413;
	selp.f64 	%fd39, %fd380, %fd413, %p271;
	setp.lt.f64 	%p272, %fd38, 0d0000000000000000;
	neg.f64 	%fd381, %fd38;
	selp.f64 	%fd40, %fd381, %fd38, %p272;
	setp.lt.f64 	%p273, %fd39, %fd40;
	mov.u64 	%rd340, %rd30;
	mov.f64 	%fd414, %fd38;
	@%p273 bra 	$L__BB6_34;
	setp.lt.f64 	%p274, %fd40, %fd39;
	mov.u64 	%rd340, %rd339;
	mov.f64 	%fd414, %fd413;
	@%p274 bra 	$L__BB6_34;
	setp.lt.s64 	%p275, %rd339, %rd30;
	min.s64 	%rd340, %rd339, %rd30;
	selp.f64 	%fd414, %fd413, %fd38, %p275;
$L__BB6_34:
	mov.b64 	%rd311, %fd414;
	mov.b64 	{%r315, %r320}, %rd311;
	mov.b32 	%r331, 4;
	mov.b32 	%r332, 31;
	mov.b32 	%r333, -1;
	// begin inline asm
	shfl.sync.down.b32 %r314, %r315, %r331, %r332, %r333;
	// end inline asm
	// begin inline asm
	shfl.sync.down.b32 %r319, %r320, %r331, %r332, %r333;
	// end inline asm
	mov.b64 	%rd312, {%r314, %r319};
	mov.b64 	%fd43, %rd312;
	mov.b64 	{%r325, %r330}, %rd340;
	// begin inline asm
	shfl.sync.down.b32 %r324, %r325, %r331, %r332, %r333;
	// end inline asm
	// begin inline asm
	shfl.sync.down.b32 %r329, %r330, %r331, %r332, %r333;
	// end inline asm
	mov.b64 	%rd33, {%r324, %r329};
	setp.gt.s32 	%p276, %r273, 27;
	mov.u64 	%rd341, %rd340;
	mov.f64 	%fd415, %fd414;
	@%p276 bra 	$L__BB6_38;
	setp.lt.f64 	%p277, %fd414, 0d0000000000000000;
	neg.f64 	%fd382, %fd414;
	selp.f64 	%fd44, %fd382, %fd414, %p277;
	setp.lt.f64 	%p278, %fd43, 0d0000000000000000;
	neg.f64 	%fd383, %fd43;
	selp.f64 	%fd45, %fd383, %fd43, %p278;
	setp.lt.f64 	%p279, %fd44, %fd45;
	mov.u64 	%rd341, %rd33;
	mov.f64 	%fd415, %fd43;
	@%p279 bra 	$L__BB6_38;
	setp.lt.f64 	%p280, %fd45, %fd44;
	mov.u64 	%rd341, %rd340;
	mov.f64 	%fd415, %fd414;
	@%p280 bra 	$L__BB6_38;
	setp.lt.s64 	%p281, %rd340, %rd33;
	min.s64 	%rd341, %rd340, %rd33;
	selp.f64 	%fd415, %fd414, %fd43, %p281;
$L__BB6_38:
	mov.b64 	%rd313, %fd415;
	mov.b64 	{%r335, %r340}, %rd313;
	mov.b32 	%r351, 8;
	mov.b32 	%r352, 31;
	mov.b32 	%r353, -1;
	// begin inline asm
	shfl.sync.down.b32 %r334, %r335, %r351, %r352, %r353;
	// end inline asm
	// begin inline asm
	shfl.sync.down.b32 %r339, %r340, %r351, %r352, %r353;
	// end inline asm
	mov.b64 	%rd314, {%r334, %r339};
	mov.b64 	%fd48, %rd314;
	mov.b64 	{%r345, %r350}, %rd341;
	// begin inline asm
	shfl.sync.down.b32 %r344, %r345, %r351, %r352, %r353;
	// end inline asm
	// begin inline asm
	shfl.sync.down.b32 %r349, %r350, %r351, %r352, %r353;
	// end inline asm
	mov.b64 	%rd36, {%r344, %r349};
	setp.gt.s32 	%p282, %r273, 23;
	mov.u64 	%rd342, %rd341;
	mov.f64 	%fd416, %fd415;
	@%p282 bra 	$L__BB6_42;
	setp.lt.f64 	%p283, %fd415, 0d0000000000000000;
	neg.f64 	%fd384, %fd415;
	selp.f64 	%fd49, %fd384, %fd415, %p283;
	setp.lt.f64 	%p284, %fd48, 0d0000000000000000;
	neg.f64 	%fd385, %fd48;
	selp.f64 	%fd50, %fd385, %fd48, %p284;
	setp.lt.f64 	%p285, %fd49, %fd50;
	mov.u64 	%rd342, %rd36;
	mov.f64 	%fd416, %fd48;
	@%p285 bra 	$L__BB6_42;
	setp.lt.f64 	%p286, %fd50, %fd49;
	mov.u64 	%rd342, %rd341;
	mov.f64 	%fd416, %fd415;
	@%p286 bra 	$L__BB6_42;
	setp.lt.s64 	%p287, %rd341, %rd36;
	min.s64 	%rd342, %rd341, %rd36;
	selp.f64 	%fd416, %fd415, %fd48, %p287;
$L__BB6_42:
	mov.b64 	%rd315, %fd416;
	mov.b64 	{%r355, %r360}, %rd315;
	mov.b32 	%r371, 16;
	mov.b32 	%r372, 31;
	mov.b32 	%r373, -1;
	// begin inline asm
	shfl.sync.down.b32 %r354, %r355, %r371, %r372, %r373;
	// end inline asm
	// begin inline asm
	shfl.sync.down.b32 %r359, %r360, %r371, %r372, %r373;
	// end inline asm
	mov.b64 	%rd316, {%r354, %r359};
	mov.b64 	%fd53, %rd316;
	mov.b64 	{%r365, %r370}, %rd342;
	// begin inline asm
	shfl.sync.down.b32 %r364, %r365, %r371, %r372, %r373;
	// end inline asm
	// begin inline asm
	shfl.sync.down.b32 %r369, %r370, %r371, %r372, %r373;
	// end inline asm
	mov.b64 	%rd39, {%r364, %r369};
	setp.gt.s32 	%p288, %r273, 15;
	mov.u64 	%rd394, %rd342;
	mov.f64 	%fd467, %fd416;
	@%p288 bra 	$L__BB6_46;
	setp.lt.f64 	%p289, %fd416, 0d0000000000000000;
	neg.f64 	%fd386, %fd416;
	selp.f64 	%fd54, %fd386, %fd416, %p289;
	setp.lt.f64 	%p290, %fd53, 0d0000000000000000;
	neg.f64 	%fd387, %fd53;
	selp.f64 	%fd55, %fd387, %fd53, %p290;
	setp.lt.f64 	%p291, %fd54, %fd55;
	mov.u64 	%rd394, %rd39;
	mov.f64 	%fd467, %fd53;
	@%p291 bra 	$L__BB6_46;
	setp.lt.f64 	%p292, %fd55, %fd54;
	mov.u64 	%rd394, %rd342;
	mov.f64 	%fd467, %fd416;
	@%p292 bra 	$L__BB6_46;
	setp.lt.s64 	%p293, %rd342, %rd39;
	min.s64 	%rd394, %rd342, %rd39;
	selp.f64 	%fd467, %fd416, %fd53, %p293;
$L__BB6_46:
	setp.ne.s32 	%p294, %r273, 0;
	@%p294 bra 	$L__BB6_48;
	shr.u32 	%r374, %r1, 1;
	and.b32  	%r375, %r374, 496;
	mov.u32 	%r376, _ZN6thrust24THRUST_300001_SM_1000_NS8cuda_cub4core6detail5shmemE;
	add.s32 	%r377, %r376, %r375;
	st.shared.f64 	[%r377+8], %fd467;
	st.shared.u64 	[%r377+16], %rd394;
$L__BB6_48:
	bar.sync 	0;
	setp.ne.s32 	%p295, %r1, 0;
	@%p295 bra 	$L__BB6_209;
	ld.shared.f64 	%fd58, [_ZN6thrust24THRUST_300001_SM_1000_NS8cuda_cub4core6detail5shmemE+24];
	ld.shared.u64 	%rd42, [_ZN6thrust24THRUST_300001_SM_1000_NS8cuda_cub4core6detail5shmemE+32];
	setp.lt.f64 	%p296, %fd467, 0d0000000000000000;
	neg.f64 	%fd388, %fd467;
	selp.f64 	%fd59, %fd388, %fd467, %p296;
	setp.lt.f64 	%p297, %fd58, 0d0000000000000000;
	neg.f64 	%fd389, %fd58;
	selp.f64 	%fd60, %fd389, %fd58, %p297;
	setp.lt.f64 	%p298, %fd59, %fd60;
	mov.u64 	%rd344, %rd42;
	mov.f64 	%fd418, %fd58;
	@%p298 bra 	$L__BB6_52;
	setp.lt.f64 	%p299, %fd60, %fd59;
	mov.u64 	%rd344, %rd394;
	mov.f64 	%fd418, %fd467;
	@%p299 bra 	$L__BB6_52;
	setp.lt.s64 	%p300, %rd394, %rd42;
	min.s64 	%rd344, %rd394, %rd42;
	selp.f64 	%fd418, %fd467, %fd58, %p300;
$L__BB6_52:
	ld.shared.f64 	%fd63, [_ZN6thrust24THRUST_300001_SM_1000_NS8cuda_cub4core6detail5shmemE+40];
	ld.shared.u64 	%rd45, [_ZN6thrust24THRUST_300001_SM_1000_NS8cuda_cub4core6detail5shmemE+48];
	setp.lt.f64 	%p301, %fd418, 0d0000000000000000;
	neg.f64 	%fd390, %fd418;
	selp.f64 	%fd64, %fd390, %fd418, %p301;
	setp.lt.f64 	%p302, %fd63, 0d0000000000000000;
	neg.f64 	%fd391, %fd63;
	selp.f64 	%fd65, %fd391, %fd63, %p302;
	setp.lt.f64 	%p303, %fd64, %fd65;
	mov.u64 	%rd345, %rd45;
	mov.f64 	%fd419, %fd63;
	@%p303 bra 	$L__BB6_55;
	setp.lt.f64 	%p304, %fd65, %fd64;
	mov.u64 	%rd345, %rd344;
	mov.f64 	%fd419, %fd418;
	@%p304 bra 	$L__BB6_55;
	setp.lt.s64 	%p305, %rd344, %rd45;
	min.s64 	%rd345, %rd344, %rd45;
	selp.f64 	%fd419, %fd418, %fd63, %p305;
$L__BB6_55:
	ld.shared.f64 	%fd68, [_ZN6thrust24THRUST_300001_SM_1000_NS8cuda_cub4core6detail5shmemE+56];
	ld.shared.u64 	%rd48, [_ZN6thrust24THRUST_300001_SM_1000_NS8cuda_cub4core6detail5shmemE+64];
	setp.lt.f64 	%p306, %fd419, 0d0000000000000000;
	neg.f64 	%fd392, %fd419;
	selp.f64 	%fd69, %fd392, %fd419, %p306;
	setp.lt.f64 	%p307, %fd68, 0d0000000000000000;
	neg.f64 	%fd393, %fd68;
	selp.f64 	%fd70, %fd393, %fd68, %p307;
	setp.lt.f64 	%p308, %fd69, %fd70;
	mov.u64 	%rd346, %rd48;
	mov.f64 	%fd420, %fd68;
	@%p308 bra 	$L__BB6_58;
	setp.lt.f64 	%p309, %fd70, %fd69;
	mov.u64 	%rd346, %rd345;
	mov.f64 	%fd420, %fd419;
	@%p309 bra 	$L__BB6_58;
	setp.lt.s64 	%p310, %rd345, %rd48;
	min.s64 	%rd346, %rd345, %rd48;
	selp.f64 	%fd420, %fd419, %fd68, %p310;
$L__BB6_58:
	ld.shared.f64 	%fd73, [_ZN6thrust24THRUST_300001_SM_1000_NS8cuda_cub4core6detail5shmemE+72];
	ld.shared.u64 	%rd51, [_ZN6thrust24THRUST_300001_SM_1000_NS8cuda_cub4core6detail5shmemE+80];
	setp.lt.f64 	%p311, %fd420, 0d0000000000000000;
	neg.f64 	%fd394, %fd420;
	selp.f64 	%fd74, %fd394, %fd420, %p311;
	setp.lt.f64 	%p312, %fd73, 0d0000000000000000;
	neg.f64 	%fd395, %fd73;
	selp.f64 	%fd75, %fd395, %fd73, %p312;
	setp.lt.f64 	%p313, %fd74, %fd75;
	mov.u64 	%rd347, %rd51;
	mov.f64 	%fd421, %fd73;
	@%p313 bra 	$L__BB6_61;
	setp.lt.f64 	%p314, %fd75, %fd74;
	mov.u64 	%rd347, %rd346;
	mov.f64 	%fd421, %fd420;
	@%p314 bra 	$L__BB6_61;
	setp.lt.s64 	%p315, %rd346, %rd51;
	min.s64 	%rd347, %rd346, %rd51;
	selp.f64 	%fd421, %fd420, %fd73, %p315;
$L__BB6_61:
	ld.shared.f64 	%fd78, [_ZN6thrust24THRUST_300001_SM_1000_NS8cuda_cub4core6detail5shmemE+88];
	ld.shared.u64 	%rd54, [_ZN6thrust24THRUST_300001_SM_1000_NS8cuda_cub4core6detail5shmemE+96];
	setp.lt.f64 	%p316, %fd421, 0d0000000000000000;
	neg.f64 	%fd396, %fd421;
	selp.f64 	%fd79, %fd396, %fd421, %p316;
	setp.lt.f64 	%p317, %fd78, 0d0000000000000000;
	neg.f64 	%fd397, %fd78;
	selp.f64 	%fd80, %fd397, %fd78, %p317;
	setp.lt.f64 	%p318, %fd79, %fd80;
	mov.u64 	%rd348, %rd54;
	mov.f64 	%fd422, %fd78;
	@%p318 bra 	$L__BB6_64;
	setp.lt.f64 	%p319, %fd80, %fd79;
	mov.u64 	%rd348, %rd347;
	mov.f64 	%fd422, %fd421;
	@%p319 bra 	$L__BB6_64;
	setp.lt.s64 	%p320, %rd347, %rd54;
	min.s64 	%rd348, %rd347, %rd54;
	selp.f64 	%fd422, %fd421, %fd78, %p320;
$L__BB6_64:
	ld.shared.f64 	%fd83, [_ZN6thrust24THRUST_300001_SM_1000_NS8cuda_cub4core6detail5shmemE+104];
	ld.shared.u64 	%rd57, [_ZN6thrust24THRUST_300001_SM_1000_NS8cuda_cub4core6detail5shmemE+112];
	setp.lt.f64 	%p321, %fd422, 0d0000000000000000;
	neg.f64 	%fd398, %fd422;
	selp.f64 	%fd84, %fd398, %fd422, %p321;
	setp.lt.f64 	%p322, %fd83, 0d0000000000000000;
	neg.f64 	%fd399, %fd83;
	selp.f64 	%fd85, %fd399, %fd83, %p322;
	setp.lt.f64 	%p323, %fd84, %fd85;
	mov.u64 	%rd349, %rd57;
	mov.f64 	%fd423, %fd83;
	@%p323 bra 	$L__BB6_67;
	setp.lt.f64 	%p324, %fd85, %fd84;
	mov.u64 	%rd349, %rd348;
	mov.f64 	%fd423, %fd422;
	@%p324 bra 	$L__BB6_67;
	setp.lt.s64 	%p325, %rd348, %rd57;
	min.s64 	%rd349, %rd348, %rd57;
	selp.f64 	%fd423, %fd422, %fd83, %p325;
$L__BB6_67:
	ld.shared.f64 	%fd88, [_ZN6thrust24THRUST_300001_SM_1000_NS8cuda_cub4core6detail5shmemE+120];
	ld.shared.u64 	%rd60, [_ZN6thrust24THRUST_300001_SM_1000_NS8cuda_cub4core6detail5shmemE+128];
	setp.lt.f64 	%p326, %fd423, 0d0000000000000000;
	neg.f64 	%fd400, %fd423;
	selp.f64 	%fd89, %fd400, %fd423, %p326;
	setp.lt.f64 	%p327, %fd88, 0d0000000000000000;
	neg.f64 	%fd401, %fd88;
	selp.f64 	%fd90, %fd401, %fd88, %p327;
	setp.lt.f64 	%p328, %fd89, %fd90;
	mov.u64 	%rd394, %rd60;
	mov.f64 	%fd467, %fd88;
	@%p328 bra 	$L__BB6_209;
	setp.lt.f64 	%p329, %fd90, %fd89;
	mov.u64 	%rd394, %rd349;
	mov.f64 	%fd467, %fd423;
	@%p329 bra 	$L__BB6_209;
	setp.lt.s64 	%p330, %rd349, %rd60;
	min.s64 	%rd394, %rd349, %rd60;
	selp.f64 	%fd467, %fd423, %fd88, %p330;
	bra.uni 	$L__BB6_209;
$L__BB6_70:
	// begin inline asm
	mov.u32 %r160, %laneid;
	// end inline asm
	and.b32  	%r181, %r1, 992;
	add.s32 	%r182, %r181, 32;
	setp.gt.s32 	%p189, %r182, %r37;
	not.b32 	%r183, %r181;
	add.s32 	%r184, %r37, %r183;
	selp.b32 	%r179, %r184, 31, %p189;
	mov.b64 	%rd297, %fd411;
	mov.b64 	{%r162, %r167}, %rd297;
	mov.b32 	%r178, 1;
	mov.b32 	%r180, -1;
	// begin inline asm
	shfl.sync.down.b32 %r161, %r162, %r178, %r179, %r180;
	// end inline asm
	// begin inline asm
	shfl.sync.down.b32 %r166, %r167, %r178, %r179, %r180;
	// end inline asm
	mov.b64 	%rd298, {%r161, %r166};
	mov.b64 	%fd92, %rd298;
	mov.b64 	{%r172, %r177}, %rd337;
	// begin inline asm
	shfl.sync.down.b32 %r171, %r172, %r178, %r179, %r180;
	// end inline asm
	// begin inline asm
	shfl.sync.down.b32 %r176, %r177, %r178, %r179, %r180;
	// end inline asm
	mov.b64 	%rd62, {%r171, %r176};
	setp.ge.s32 	%p190, %r160, %r179;
	mov.u64 	%rd350, %rd337;
	mov.f64 	%fd424, %fd411;
	@%p190 bra 	$L__BB6_74;
	setp.lt.f64 	%p191, %fd411, 0d0000000000000000;
	neg.f64 	%fd354, %fd411;
	selp.f64 	%fd93, %fd354, %fd411, %p191;
	setp.lt.f64 	%p192, %fd92, 0d0000000000000000;
	neg.f64 	%fd355, %fd92;
	selp.f64 	%fd94, %fd355, %fd92, %p192;
	setp.lt.f64 	%p193, %fd93, %fd94;
	mov.u64 	%rd350, %rd62;
	mov.f64 	%fd424, %fd92;
	@%p193 bra 	$L__BB6_74;
	setp.lt.f64 	%p194, %fd94, %fd93;
	mov.u64 	%rd350, %rd337;
	mov.f64 	%fd424, %fd411;
	@%p194 bra 	$L__BB6_74;
	setp.lt.s64 	%p195, %rd337, %rd62;
	min.s64 	%rd350, %rd337, %rd62;
	selp.f64 	%fd424, %fd411, %fd92, %p195;
$L__BB6_74:
	mov.b64 	%rd299, %fd424;
	mov.b64 	{%r186, %r191}, %rd299;
	mov.b32 	%r202, 2;
	mov.b32 	%r204, -1;
	// begin inline asm
	shfl.sync.down.b32 %r185, %r186, %r202, %r179, %r204;
	// end inline asm
	// begin inline asm
	shfl.sync.down.b32 %r190, %r191, %r202, %r179, %r204;
	// end inline asm
	mov.b64 	%rd300, {%r185, %r190};
	mov.b64 	%fd97, %rd300;
	mov.b64 	{%r196, %r201}, %rd350;
	// begin inline asm
	shfl.sync.down.b32 %r195, %r196, %r202, %r179, %r204;
	// end inline asm
	// begin inline asm
	shfl.sync.down.b32 %r200, %r201, %r202, %r179, %r204;
	// end inline asm
	mov.b64 	%rd65, {%r195, %r200};
	add.s32 	%r205, %r160, 2;
	setp.gt.s32 	%p196, %r205, %r179;
	mov.u64 	%rd351, %rd350;
	mov.f64 	%fd425, %fd424;
	@%p196 bra 	$L__BB6_78;
	setp.lt.f64 	%p197, %fd424, 0d0000000000000000;
	neg.f64 	%fd356, %fd424;
	selp.f64 	%fd98, %fd356, %fd424, %p197;
	setp.lt.f64 	%p198, %fd97, 0d0000000000000000;
	neg.f64 	%fd357, %fd97;
	selp.f64 	%fd99, %fd357, %fd97, %p198;
	setp.lt.f64 	%p199, %fd98, %fd99;
	mov.u64 	%rd351, %rd65;
	mov.f64 	%fd425, %fd97;
	@%p199 bra 	$L__BB6_78;
	setp.lt.f64 	%p200, %fd99, %fd98;
	mov.u64 	%rd351, %rd350;
	mov.f64 	%fd425, %fd424;
	@%p200 bra 	$L__BB6_78;
	setp.lt.s64 	%p201, %rd350, %rd65;
	min.s64 	%rd351, %rd350, %rd65;
	selp.f64 	%fd425, %fd424, %fd97, %p201;
$L__BB6_78:
	mov.b64 	%rd301, %fd425;
	mov.b64 	{%r207, %r212}, %rd301;
	mov.b32 	%r223, 4;
	mov.b32 	%r225, -1;
	// begin inline asm
	shfl.sync.down.b32 %r206, %r207, %r223, %r179, %r225;
	// end inline asm
	// begin inline asm
	shfl.sync.down.b32 %r211, %r212, %r223, %r179, %r225;
	// end inline asm
	mov.b64 	%rd302, {%r206, %r211};
	mov.b64 	%fd102, %rd302;
	mov.b64 	{%r217, %r222}, %rd351;
	// begin inline asm
	shfl.sync.down.b32 %r216, %r217, %r223, %r179, %r225;
	// end inline asm
	// begin inline asm
	shfl.sync.down.b32 %r221, %r222, %r223, %r179, %r225;
	// end inline asm
	mov.b64 	%rd68, {%r216, %r221};
	add.s32 	%r226, %r160, 4;
	setp.gt.s32 	%p202, %r226, %r179;
	mov.u64 	%rd352, %rd351;
	mov.f64 	%fd426, %fd425;
	@%p202 bra 	$L__BB6_82;
	setp.lt.f64 	%p203, %fd425, 0d0000000000000000;
	neg.f64 	%fd358, %fd425;
	selp.f64 	%fd103, %fd358, %fd425, %p203;
	setp.lt.f64 	%p204, %fd102, 0d0000000000000000;
	neg.f64 	%fd359, %fd102;
	selp.f64 	%fd104, %fd359, %fd102, %p204;
	setp.lt.f64 	%p205, %fd103, %fd104;
	mov.u64 	%rd352, %rd68;
	mov.f64 	%fd426, %fd102;
	@%p205 bra 	$L__BB6_82;
	setp.lt.f64 	%p206, %fd104, %fd103;
	mov.u64 	%rd352, %rd351;
	mov.f64 	%fd426, %fd425;
	@%p206 bra 	$L__BB6_82;
	setp.lt.s64 	%p207, %rd351, %rd68;
	min.s64 	%rd352, %rd351, %rd68;
	selp.f64 	%fd426, %fd425, %fd102, %p207;
$L__BB6_82:
	mov.b64 	%rd303, %fd426;
	mov.b64 	{%r228, %r233}, %rd303;
	mov.b32 	%r244, 8;
	mov.b32 	%r246, -1;
	// begin inline asm
	shfl.sync.down.b32 %r227, %r228, %r244, %r179, %r246;
	// end inline asm
	// begin inline asm
	shfl.sync.down.b32 %r232, %r233, %r244, %r179, %r246;
	// end inline asm
	mov.b64 	%rd304, {%r227, %r232};
	mov.b64 	%fd107, %rd304;
	mov.b64 	{%r238, %r243}, %rd352;
	// begin inline asm
	shfl.sync.down.b32 %r237, %r238, %r244, %r179, %r246;
	// end inline asm
	// begin inline asm
	shfl.sync.down.b32 %r242, %r243, %r244, %r179, %r246;
	// end inline asm
	mov.b64 	%rd71, {%r237, %r242};
	add.s32 	%r247, %r160, 8;
	setp.gt.s32 	%p208, %r247, %r179;
	mov.u64 	%rd353, %rd352;
	mov.f64 	%fd427, %fd426;
	@%p208 bra 	$L__BB6_86;
	setp.lt.f64 	%p209, %fd426, 0d0000000000000000;
	neg.f64 	%fd360, %fd426;
	selp.f64 	%fd108, %fd360, %fd426, %p209;
	setp.lt.f64 	%p210, %fd107, 0d0000000000000000;
	neg.f64 	%fd361, %fd107;
	selp.f64 	%fd109, %fd361, %fd107, %p210;
	setp.lt.f64 	%p211, %fd108, %fd109;
	mov.u64 	%rd353, %rd71;
	mov.f64 	%fd427, %fd107;
	@%p211 bra 	$L__BB6_86;
	setp.lt.f64 	%p212, %fd109, %fd108;
	mov.u64 	%rd353, %rd352;
	mov.f64 	%fd427, %fd426;
	@%p212 bra 	$L__BB6_86;
	setp.lt.s64 	%p213, %rd352, %rd71;
	min.s64 	%rd353, %rd352, %rd71;
	selp.f64 	%fd427, %fd426, %fd107, %p213;
$L__BB6_86:
	mov.b64 	%rd305, %fd427;
	mov.b64 	{%r249, %r254}, %rd305;
	mov.b32 	%r265, 16;
	mov.b32 	%r267, -1;
	// begin inline asm
	shfl.sync.down.b32 %r248, %r249, %r265, %r179, %r267;
	// end inline asm
	// begin inline asm
	shfl.sync.down.b32 %r253, %r254, %r265, %r179, %r267;
	// end inline asm
	mov.b64 	%rd306, {%r248, %r253};
	mov.b64 	%fd112, %rd306;
	mov.b64 	{%r259, %r264}, %rd353;
	// begin inline asm
	shfl.sync.down.b32 %r258, %r259, %r265, %r179, %r267;
	// end inline asm
	// begin inline asm
	shfl.sync.down.b32 %r263, %r264, %r265, %r179, %r267;
	// end inline asm
	mov.b64 	%rd74, {%r258, %r263};
	add.s32 	%r268, %r160, 16;
	setp.gt.s32 	%p214, %r268, %r179;
	mov.u64 	%rd394, %rd353;
	mov.f64 	%fd467, %fd427;
	@%p214 bra 	$L__BB6_90;
	setp.lt.f64 	%p215, %fd427, 0d0000000000000000;
	neg.f64 	%fd362, %fd427;
	selp.f64 	%fd113, %fd362, %fd427, %p215;
	setp.lt.f64 	%p216, %fd112, 0d0000000000000000;
	neg.f64 	%fd363, %fd112;
	selp.f64 	%fd114, %fd363, %fd112, %p216;
	setp.lt.f64 	%p217, %fd113, %fd114;
	mov.u64 	%rd394, %rd74;
	mov.f64 	%fd467, %fd112;
	@%p217 bra 	$L__BB6_90;
	setp.lt.f64 	%p218, %fd114, %fd113;
	mov.u64 	%rd394, %rd353;
	mov.f64 	%fd467, %fd427;
	@%p218 bra 	$L__BB6_90;
	setp.lt.s64 	%p219, %rd353, %rd74;
	min.s64 	%rd394, %rd353, %rd74;
	selp.f64 	%fd467, %fd427, %fd112, %p219;
$L__BB6_90:
	setp.ne.s32 	%p220, %r160, 0;
	@%p220 bra 	$L__BB6_92;
	shr.u32 	%r269, %r1, 1;
	and.b32  	%r270, %r269, 496;
	mov.u32 	%r271, _ZN6thrust24THRUST_300001_SM_1000_NS8cuda_cub4core6detail5shmemE;
	add.s32 	%r272, %r271, %r270;
	st.shared.f64 	[%r272+8], %fd467;
	st.shared.u64 	[%r272+16], %rd394;
$L__BB6_92:
	bar.sync 	0;
	setp.ne.s32 	%p221, %r1, 0;
	@%p221 bra 	$L__BB6_209;
	setp.lt.s32 	%p222, %r37, 33;
	mov.f64 	%fd429, %fd467;
	mov.u64 	%rd355, %rd394;
	@%p222 bra 	$L__BB6_97;
	ld.shared.f64 	%fd117, [_ZN6thrust24THRUST_300001_SM_1000_NS8cuda_cub4core6detail5shmemE+24];
	ld.shared.u64 	%rd77, [_ZN6thrust24THRUST_300001_SM_1000_NS8cuda_cub4core6detail5shmemE+32];
	setp.lt.f64 	%p223, %fd467, 0d0000000000000000;
	neg.f64 	%fd364, %fd467;
	selp.f64 	%fd118, %fd364, %fd467, %p223;
	setp.lt.f64 	%p224, %fd117, 0d0000000000000000;
	neg.f64 	%fd365, %fd117;
	selp.f64 	%fd119, %fd365, %fd117, %p224;
	setp.lt.f64 	%p225, %fd118, %fd119;
	mov.f64 	%fd429, %fd117;
	mov.u64 	%rd355, %rd77;
	@%p225 bra 	$L__BB6_97;
	setp.lt.f64 	%p226, %fd119, %fd118;
	mov.f64 	%fd429, %fd467;
	mov.u64 	%rd355, %rd394;
	@%p226 bra 	$L__BB6_97;
	setp.lt.s64 	%p227, %rd394, %rd77;
	min.s64 	%rd355, %rd394, %rd77;
	selp.f64 	%fd429, %fd467, %fd117, %p227;
$L__BB6_97:
	setp.lt.s32 	%p228, %r37, 65;
	mov.f64 	%fd430, %fd429;
	mov.u64 	%rd356, %rd355;
	@%p228 bra 	$L__BB6_101;
	ld.shared.f64 	%fd122, [_ZN6thrust24THRUST_300001_SM_1000_NS8cuda_cub4core6detail5shmemE+40];
	ld.shared.u64 	%rd80, [_ZN6thrust24THRUST_300001_SM_1000_NS8cuda_cub4core6detail5shmemE+48];
	setp.lt.f64 	%p229, %fd429, 0d0000000000000000;
	neg.f64 	%fd366, %fd429;
	selp.f64 	%fd123, %fd366, %fd429, %p229;
	setp.lt.f64 	%p230, %fd122, 0d0000000000000000;
	neg.f64 	%fd367, %fd122;
	selp.f64 	%fd124, %fd367, %fd122, %p230;
	setp.lt.f64 	%p231, %fd123, %fd124;
	mov.f64 	%fd430, %fd122;
	mov.u64 	%rd356, %rd80;
	@%p231 bra 	$L__BB6_101;
	setp.lt.f64 	%p232, %fd124, %fd123;
	mov.f64 	%fd430, %fd429;
	mov.u64 	%rd356, %rd355;
	@%p232 bra 	$L__BB6_101;
	setp.lt.s64 	%p233, %rd355, %rd80;
	min.s64 	%rd356, %rd355, %rd80;
	selp.f64 	%fd430, %fd429, %fd122, %p233;
$L__BB6_101:
	setp.lt.s32 	%p234, %r37, 97;
	mov.f64 	%fd431, %fd430;
	mov.u64 	%rd357, %rd356;
	@%p234 bra 	$L__BB6_105;
	ld.shared.f64 	%fd127, [_ZN6thrust24THRUST_300001_SM_1000_NS8cuda_cub4core6detail5shmemE+56];
	ld.shared.u64 	%rd83, [_ZN6thrust24THRUST_300001_SM_1000_NS8cuda_cub4core6detail5shmemE+64];
	setp.lt.f64 	%p235, %fd430, 0d0000000000000000;
	neg.f64 	%fd368, %fd430;
	selp.f64 	%fd128, %fd368, %fd430, %p235;
	setp.lt.f64 	%p236, %fd127, 0d0000000000000000;
	neg.f64 	%fd369, %fd127;
	selp.f64 	%fd129, %fd369, %fd127, %p236;
	setp.lt.f64 	%p237, %fd128, %fd129;
	mov.f64 	%fd431, %fd127;
	mov.u64 	%rd357, %rd83;
	@%p237 bra 	$L__BB6_105;
	setp.lt.f64 	%p238, %fd129, %fd128;
	mov.f64 	%fd431, %fd430;
	mov.u64 	%rd357, %rd356;
	@%p238 bra 	$L__BB6_105;
	setp.lt.s64 	%p239, %rd356, %rd83;
	min.s64 	%rd357, %rd356, %rd83;
	selp.f64 	%fd431, %fd430, %fd127, %p239;
$L__BB6_105:
	setp.lt.s32 	%p240, %r37, 129;
	mov.f64 	%fd432, %fd431;
	mov.u64 	%rd358, %rd357;
	@%p240 bra 	$L__BB6_109;
	ld.shared.f64 	%fd132, [_ZN6thrust24THRUST_300001_SM_1000_NS8cuda_cub4core6detail5shmemE+72];
	ld.shared.u64 	%rd86, [_ZN6thrust24THRUST_300001_SM_1000_NS8cuda_cub4core6detail5shmemE+80];
	setp.lt.f64 	%p241, %fd431, 0d0000000000000000;
	neg.f64 	%fd370, %fd431;
	selp.f64 	%fd133, %fd370, %fd431, %p241;
	setp.lt.f64 	%p242, %fd132, 0d0000000000000000;
	neg.f64 	%fd371, %fd132;
	selp.f64 	%fd134, %fd371, %fd132, %p242;
	setp.lt.f64 	%p243, %fd133, %fd134;
	mov.f64 	%fd432, %fd132;
	mov.u64 	%rd358, %rd86;
	@%p243 bra 	$L__BB6_109;
	setp.lt.f64 	%p244, %fd134, %fd133;
	mov.f64 	%fd432, %fd431;
	mov.u64 	%rd358, %rd357;
	@%p244 bra 	$L__BB6_109;
	setp.lt.s64 	%p245, %rd357, %rd86;
	min.s64 	%rd358, %rd357, %rd86;
	selp.f64 	%fd432, %fd431, %fd132, %p245;
$L__BB6_109:
	setp.lt.s32 	%p246, %r37, 161;
	mov.f64 	%fd433, %fd432;
	mov.u64 	%rd359, %rd358;
	@%p246 bra 	$L__BB6_113;
	ld.shared.f64 	%fd137, [_ZN6thrust24THRUST_300001_SM_1000_NS8cuda_cub4core6detail5shmemE+88];
	ld.shared.u64 	%rd89, [_ZN6thrust24THRUST_300001_SM_1000_NS8cuda_cub4core6detail5shmemE+96];
	setp.lt.f64 	%p247, %fd432, 0d0000000000000000;
	neg.f64 	%fd372, %fd432;
	selp.f64 	%fd138, %fd372, %fd432, %p247;
	setp.lt.f64 	%p248, %fd137, 0d0000000000000000;
	neg.f64 	%fd373, %fd137;
	selp.f64 	%fd139, %fd373, %fd137, %p248;
	setp.lt.f64 	%p249, %fd138, %fd139;
	mov.f64 	%fd433, %fd137;
	mov.u64 	%rd359, %rd89;
	@%p249 bra 	$L__BB6_113;
	setp.lt.f64 	%p250, %fd139, %fd138;
	mov.f64 	%fd433, %fd432;
	mov.u64 	%rd359, %rd358;
	@%p250 bra 	$L__BB6_113;
	setp.lt.s64 	%p251, %rd358, %rd89;
	min.s64 	%rd359, %rd358, %rd89;
	selp.f64 	%fd433, %fd432, %fd137, %p251;
$L__BB6_113:
	setp.lt.s32 	%p252, %r37, 193;
	mov.f64 	%fd434, %fd433;
	mov.u64 	%rd360, %rd359;
	@%p252 bra 	$L__BB6_117;
	ld.shared.f64 	%fd142, [_ZN6thrust24THRUST_300001_SM_1000_NS8cuda_cub4core6detail5shmemE+104];
	ld.shared.u64 	%rd92, [_ZN6thrust24THRUST_300001_SM_1000_NS8cuda_cub4core6detail5shmemE+112];
	setp.lt.f64 	%p253, %fd433, 0d0000000000000000;
	neg.f64 	%fd374, %fd433;
	selp.f64 	%fd143, %fd374, %fd433, %p253;
	setp.lt.f64 	%p254, %fd142, 0d0000000000000000;
	neg.f64 	%fd375, %fd142;
	selp.f64 	%fd144, %fd375, %fd142, %p254;
	setp.lt.f64 	%p255, %fd143, %fd144;
	mov.f64 	%fd434, %fd142;
	mov.u64 	%rd360, %rd92;
	@%p255 bra 	$L__BB6_117;
	setp.lt.f64 	%p256, %fd144, %fd143;
	mov.f64 	%fd434, %fd433;
	mov.u64 	%rd360, %rd359;
	@%p256 bra 	$L__BB6_117;
	setp.lt.s64 	%p257, %rd359, %rd92;
	min.s64 	%rd360, %rd359, %rd92;
	selp.f64 	%fd434, %fd433, %fd142, %p257;
$L__BB6_117:
	setp.lt.s32 	%p258, %r37, 225;
	mov.u64 	%rd394, %rd360;
	mov.f64 	%fd467, %fd434;
	@%p258 bra 	$L__BB6_209;
	ld.shared.f64 	%fd147, [_ZN6thrust24THRUST_300001_SM_1000_NS8cuda_cub4core6detail5shmemE+120];
	ld.shared.u64 	%rd95, [_ZN6thrust24THRUST_300001_SM_1000_NS8cuda_cub4core6detail5shmemE+128];
	setp.lt.f64 	%p259, %fd434, 0d0000000000000000;
	neg.f64 	%fd376, %fd434;
	selp.f64 	%fd148, %fd376, %fd434, %p259;
	setp.lt.f64 	%p260, %fd147, 0d0000000000000000;
	neg.f64 	%fd377, %fd147;
	selp.f64 	%fd149, %fd377, %fd147, %p260;
	setp.lt.f64 	%p261, %fd148, %fd149;
	mov.u64 	%rd394, %rd95;
	mov.f64 	%fd467, %fd147;
	@%p261 bra 	$L__BB6_209;
	setp.lt.f64 	%p262, %fd149, %fd148;
	mov.u64 	%rd394, %rd360;
	mov.f64 	%fd467, %fd434;
	@%p262 bra 	$L__BB6_209;
	setp.lt.s64 	%p263, %rd360, %rd95;
	min.s64 	%rd394, %rd360, %rd95;
	selp.f64 	%fd467, %fd434, %fd147, %p263;
	bra.uni 	$L__BB6_209;
$L__BB6_121:
	ld.param.u64 	%rd318, [_ZN6thrust24THRUST_300001_SM_1000_NS8cuda_cub4core6detail13_kernel_agentINS1_8__reduce11ReduceAgentIPN4cuda3std3__45tupleIJdlEEESC_SB_iNS1_9__extrema9arg_max_fIdl17compare_abs_valueEEEEJSC_SC_iSG_EEEvDpT0__param_0];
	mov.u32 	%r38, %tid.x;
	mul.wide.u32 	%rd208, %r38, 16;
	add.s64 	%rd189, %rd318, %rd208;
	// begin inline asm
	ld.global.nc.u64 %rd188, [%rd189];
	// end inline asm
	add.s64 	%rd191, %rd189, 8;
	// begin inline asm
	ld.global.nc.u64 %rd190, [%rd191];
	// end inline asm
	mov.b64 	%fd151, %rd188;
	add.s64 	%rd193, %rd189, 4096;
	// begin inline asm
	ld.global.nc.u64 %rd192, [%rd193];
	// end inline asm
	add.s64 	%rd195, %rd189, 4104;
	// begin inline asm
	ld.global.nc.u64 %rd361, [%rd195];
	// end inline asm
	mov.b64 	%fd435, %rd192;
	add.s64 	%rd197, %rd189, 8192;
	// begin inline asm
	ld.global.nc.u64 %rd196, [%rd197];
	// end inline asm
	add.s64 	%rd199, %rd189, 8200;
	// begin inline asm
	ld.global.nc.u64 %rd362, [%rd199];
	// end inline asm
	mov.b64 	%fd436, %rd196;
	add.s64 	%rd201, %rd189, 12288;
	// begin inline asm
	ld.global.nc.u64 %rd200, [%rd201];
	// end inline asm
	add.s64 	%rd203, %rd189, 12296;
	// begin inline asm
	ld.global.nc.u64 %rd363, [%rd203];
	// end inline asm
	mov.b64 	%fd437, %rd200;
	add.s64 	%rd205, %rd189, 16384;
	// begin inline asm
	ld.global.nc.u64 %rd204, [%rd205];
	// end inline asm
	add.s64 	%rd207, %rd189, 16392;
	// begin inline asm
	ld.global.nc.u64 %rd381, [%rd207];
	// end inline asm
	mov.b64 	%fd454, %rd204;
	setp.lt.f64 	%p3, %fd151, 0d0000000000000000;
	neg.f64 	%fd289, %fd151;
	selp.f64 	%fd156, %fd289, %fd151, %p3;
	setp.lt.f64 	%p4, %fd435, 0d0000000000000000;
	neg.f64 	%fd290, %fd435;
	selp.f64 	%fd157, %fd290, %fd435, %p4;
	setp.lt.f64 	%p5, %fd156, %fd157;
	@%p5 bra 	$L__BB6_123;
	setp.lt.f64 	%p6, %fd157, %fd156;
	setp.lt.s64 	%p7, %rd190, %rd361;
	or.pred  	%p8, %p6, %p7;
	selp.b64 	%rd361, %rd190, %rd361, %p8;
	selp.f64 	%fd435, %fd151, %fd435, %p8;
$L__BB6_123:
	setp.lt.f64 	%p9, %fd435, 0d0000000000000000;
	neg.f64 	%fd291, %fd435;
	selp.f64 	%fd160, %fd291, %fd435, %p9;
	setp.lt.f64 	%p10, %fd436, 0d0000000000000000;
	neg.f64 	%fd292, %fd436;
	selp.f64 	%fd161, %fd292, %fd436, %p10;
	setp.lt.f64 	%p11, %fd160, %fd161;
	@%p11 bra 	$L__BB6_125;
	setp.lt.f64 	%p12, %fd161, %fd160;
	setp.lt.s64 	%p13, %rd361, %rd362;
	or.pred  	%p14, %p12, %p13;
	selp.b64 	%rd362, %rd361, %rd362, %p14;
	selp.f64 	%fd436, %fd435, %fd436, %p14;
$L__BB6_125:
	setp.lt.f64 	%p15, %fd436, 0d0000000000000000;
	neg.f64 	%fd293, %fd436;
	selp.f64 	%fd164, %fd293, %fd436, %p15;
	setp.lt.f64 	%p16, %fd437, 0d0000000000000000;
	neg.f64 	%fd294, %fd437;
	selp.f64 	%fd165, %fd294, %fd437, %p16;
	setp.lt.f64 	%p17, %fd164, %fd165;
	@%p17 bra 	$L__BB6_127;
	setp.lt.f64 	%p18, %fd165, %fd164;
	setp.lt.s64 	%p19, %rd362, %rd363;
	or.pred  	%p20, %p18, %p19;
	selp.b64 	%rd363, %rd362, %rd363, %p20;
	selp.f64 	%fd437, %fd436, %fd437, %p20;
$L__BB6_127:
	setp.lt.f64 	%p21, %fd437, 0d0000000000000000;
	neg.f64 	%fd295, %fd437;
	selp.f64 	%fd168, %fd295, %fd437, %p21;
	setp.lt.f64 	%p22, %fd454, 0d0000000000000000;
	neg.f64 	%fd296, %fd454;
	selp.f64 	%fd169, %fd296, %fd454, %p22;
	setp.lt.f64 	%p23, %fd168, %fd169;
	@%p23 bra 	$L__BB6_129;
	setp.lt.f64 	%p24, %fd169, %fd168;
	setp.lt.s64 	%p25, %rd363, %rd381;
	or.pred  	%p26, %p24, %p25;
	selp.b64 	%rd381, %rd363, %rd381, %p26;
	selp.f64 	%fd454, %fd437, %fd454, %p26;
$L__BB6_129:
	setp.lt.u32 	%p27, %r37, 2560;
	mov.b32 	%r385, 1280;
	@%p27 bra 	$L__BB6_142;
	mov.b32 	%r384, 1280;
	mov.f64 	%fd439, %fd454;
	mov.u64 	%rd365, %rd381;
$L__BB6_131:
	ld.param.u64 	%rd319, [_ZN6thrust24THRUST_300001_SM_1000_NS8cuda_cub4core6detail13_kernel_agentINS1_8__reduce11ReduceAgentIPN4cuda3std3__45tupleIJdlEEESC_SB_iNS1_9__extrema9arg_max_fIdl17compare_abs_valueEEEEJSC_SC_iSG_EEEvDpT0__param_0];
	add.s32 	%r42, %r384, %r38;
	mul.wide.u32 	%rd229, %r42, 16;
	add.s64 	%rd210, %rd319, %rd229;
	// begin inline asm
	ld.global.nc.u64 %rd209, [%rd210];
	// end inline asm
	add.s64 	%rd212, %rd210, 8;
	// begin inline asm
	ld.global.nc.u64 %rd366, [%rd212];
	// end inline asm
	mov.b64 	%fd440, %rd209;
	add.s64 	%rd214, %rd210, 4096;
	// begin inline asm
	ld.global.nc.u64 %rd213, [%rd214];
	// end inline asm
	add.s64 	%rd216, %rd210, 4104;
	// begin inline asm
	ld.global.nc.u64 %rd367, [%rd216];
	// end inline asm
	mov.b64 	%fd441, %rd213;
	add.s64 	%rd218, %rd210, 8192;
	// begin inline asm
	ld.global.nc.u64 %rd217, [%rd218];
	// end inline asm
	add.s64 	%rd220, %rd210, 8200;
	// begin inline asm
	ld.global.nc.u64 %rd368, [%rd220];
	// end inline asm
	mov.b64 	%fd442, %rd217;
	add.s64 	%rd222, %rd210, 12288;
	// begin inline asm
	ld.global.nc.u64 %rd221, [%rd222];
	// end inline asm
	add.s64 	%rd224, %rd210, 12296;
	// begin inline asm
	ld.global.nc.u64 %rd369, [%rd224];
	// end inline asm
	mov.b64 	%fd443, %rd221;
	add.s64 	%rd226, %rd210, 16384;
	// begin inline asm
	ld.global.nc.u64 %rd225, [%rd226];
	// end inline asm
	add.s64 	%rd228, %rd210, 16392;
	// begin inline asm
	ld.global.nc.u64 %rd381, [%rd228];
	// end inline asm
	mov.b64 	%fd454, %rd225;
	setp.lt.f64 	%p28, %fd439, 0d0000000000000000;
	neg.f64 	%fd297, %fd439;
	selp.f64 	%fd178, %fd297, %fd439, %p28;
	setp.lt.f64 	%p29, %fd440, 0d0000000000000000;
	neg.f64 	%fd298, %fd440;
	selp.f64 	%fd179, %fd298, %fd440, %p29;
	setp.lt.f64 	%p30, %fd178, %fd179;
	@%p30 bra 	$L__BB6_133;
	setp.lt.f64 	%p31, %fd179, %fd178;
	setp.lt.s64 	%p32, %rd365, %rd366;
	or.pred  	%p33, %p31, %p32;
	selp.b64 	%rd366, %rd365, %rd366, %p33;
	selp.f64 	%fd440, %fd439, %fd440, %p33;
$L__BB6_133:
	setp.lt.f64 	%p34, %fd440, 0d0000000000000000;
	neg.f64 	%fd299, %fd440;
	selp.f64 	%fd182, %fd299, %fd440, %p34;
	setp.lt.f64 	%p35, %fd441, 0d0000000000000000;
	neg.f64 	%fd300, %fd441;
	selp.f64 	%fd183, %fd300, %fd441, %p35;
	setp.lt.f64 	%p36, %fd182, %fd183;
	@%p36 bra 	$L__BB6_135;
	setp.lt.f64 	%p37, %fd183, %fd182;
	setp.lt.s64 	%p38, %rd366, %rd367;
	or.pred  	%p39, %p37, %p38;
	selp.b64 	%rd367, %rd366, %rd367, %p39;
	selp.f64 	%fd441, %fd440, %fd441, %p39;
$L__BB6_135:
	setp.lt.f64 	%p40, %fd441, 0d0000000000000000;
	neg.f64 	%fd301, %fd441;
	selp.f64 	%fd186, %fd301, %fd441, %p40;
	setp.lt.f64 	%p41, %fd442, 0d0000000000000000;
	neg.f64 	%fd302, %fd442;
	selp.f64 	%fd187, %fd302, %fd442, %p41;
	setp.lt.f64 	%p42, %fd186, %fd187;
	@%p42 bra 	$L__BB6_137;
	setp.lt.f64 	%p43, %fd187, %fd186;
	setp.lt.s64 	%p44, %rd367, %rd368;
	or.pred  	%p45, %p43, %p44;
	selp.b64 	%rd368, %rd367, %rd368, %p45;
	selp.f64 	%fd442, %fd441, %fd442, %p45;
$L__BB6_137:
	setp.lt.f64 	%p46, %fd442, 0d0000000000000000;
	neg.f64 	%fd303, %fd442;
	selp.f64 	%fd190, %fd303, %fd442, %p46;
	setp.lt.f64 	%p47, %fd443, 0d0000000000000000;
	neg.f64 	%fd304, %fd443;
	selp.f64 	%fd191, %fd304, %fd443, %p47;
	setp.lt.f64 	%p48, %fd190, %fd191;
	@%p48 bra 	$L__BB6_139;
	setp.lt.f64 	%p49, %fd191, %fd190;
	setp.lt.s64 	%p50, %rd368, %rd369;
	or.pred  	%p51, %p49, %p50;
	selp.b64 	%rd369, %rd368, %rd369, %p51;
	selp.f64 	%fd443, %fd442, %fd443, %p51;
$L__BB6_139:
	setp.lt.f64 	%p52, %fd443, 0d0000000000000000;
	neg.f64 	%fd305, %fd443;
	selp.f64 	%fd194, %fd305, %fd443, %p52;
	setp.lt.f64 	%p53, %fd454, 0d0000000000000000;
	neg.f64 	%fd306, %fd454;
	selp.f64 	%fd195, %fd306, %fd454, %p53;
	setp.lt.f64 	%p54, %fd194, %fd195;
	@%p54 bra 	$L__BB6_141;
	setp.lt.f64 	%p55, %fd195, %fd194;
	setp.lt.s64 	%p56, %rd369, %rd381;
	or.pred  	%p57, %p55, %p56;
	selp.b64 	%rd381, %rd369, %rd381, %p57;
	selp.f64 	%fd454, %fd443, %fd454, %p57;
$L__BB6_141:
	add.s32 	%r385, %r384, 1280;
	add.s32 	%r43, %r384, 2560;
	setp.le.s32 	%p58, %r43, %r37;
	mov.u32 	%r384, %r385;
	mov.f64 	%fd439, %fd454;
	mov.u64 	%rd365, %rd381;
	@%p58 bra 	$L__BB6_131;
$L__BB6_142:
	setp.le.s32 	%p59, %r37, %r385;
	@%p59 bra 	$L__BB6_165;
	sub.s32 	%r20, %r37, %r385;
	setp.ge.s32 	%p60, %r38, %r20;
	@%p60 bra 	$L__BB6_165;
	not.b32 	%r44, %r38;
	add.s32 	%r45, %r37, %r44;
	sub.s32 	%r21, %r45, %r385;
	and.b32  	%r46, %r21, 768;
	setp.eq.s32 	%p61, %r46, 768;
	mov.u32 	%r389, %r38;
	@%p61 bra 	$L__BB6_150;
	add.s32 	%r387, %r38, %r385;
	shr.u32 	%r47, %r21, 8;
	add.s32 	%r48, %r47, 1;
	and.b32  	%r49, %r48, 3;
	neg.s32 	%r386, %r49;
	mov.u32 	%r389, %r38;
$L__BB6_146:
	.pragma "nounroll";
	mov.u64 	%rd127, %rd381;
	mov.f64 	%fd199, %fd454;
	ld.param.u64 	%rd320, [_ZN6thrust24THRUST_300001_SM_1000_NS8cuda_cub4core6detail13_kernel_agentINS1_8__reduce11ReduceAgentIPN4cuda3std3__45tupleIJdlEEESC_SB_iNS1_9__extrema9arg_max_fIdl17compare_abs_valueEEEEJSC_SC_iSG_EEEvDpT0__param_0];
	mul.wide.u32 	%rd235, %r387, 16;
	add.s64 	%rd232, %rd320, %rd235;
	// begin inline asm
	ld.global.nc.u64 %rd231, [%rd232];
	// end inline asm
	add.s64 	%rd234, %rd232, 8;
	// begin inline asm
	ld.global.nc.u64 %rd233, [%rd234];
	// end inline asm
	mov.b64 	%fd200, %rd231;
	setp.lt.f64 	%p62, %fd199, 0d0000000000000000;
	neg.f64 	%fd308, %fd199;
	selp.f64 	%fd201, %fd308, %fd199, %p62;
	setp.lt.f64 	%p63, %fd200, 0d0000000000000000;
	neg.f64 	%fd309, %fd200;
	selp.f64 	%fd202, %fd309, %fd200, %p63;
	setp.lt.f64 	%p64, %fd201, %fd202;
	mov.f64 	%fd454, %fd200;
	mov.u64 	%rd381, %rd233;
	@%p64 bra 	$L__BB6_149;
	setp.lt.f64 	%p65, %fd202, %fd201;
	mov.f64 	%fd454, %fd199;
	mov.u64 	%rd381, %rd127;
	@%p65 bra 	$L__BB6_149;
	setp.lt.s64 	%p66, %rd127, %rd233;
	selp.f64 	%fd454, %fd199, %fd200, %p66;
	min.s64 	%rd381, %rd127, %rd233;
$L__BB6_149:
	add.s32 	%r389, %r389, 256;
	add.s32 	%r387, %r387, 256;
	add.s32 	%r386, %r386, 1;
	setp.ne.s32 	%p67, %r386, 0;
	@%p67 bra 	$L__BB6_146;
$L__BB6_150:
	setp.lt.u32 	%p68, %r21, 768;
	@%p68 bra 	$L__BB6_165;
	ld.param.u64 	%rd321, [_ZN6thrust24THRUST_300001_SM_1000_NS8cuda_cub4core6detail13_kernel_agentINS1_8__reduce11ReduceAgentIPN4cuda3std3__45tupleIJdlEEESC_SB_iNS1_9__extrema9arg_max_fIdl17compare_abs_valueEEEEJSC_SC_iSG_EEEvDpT0__param_0];
	cvt.u64.u32 	%rd236, %r389;
	cvt.u64.u32 	%rd237, %r385;
	add.s64 	%rd238, %rd236, %rd237;
	shl.b64 	%rd239, %rd238, 4;
	add.s64 	%rd240, %rd239, %rd321;
	add.s64 	%rd376, %rd240, 12296;
	add.s32 	%r390, %r389, %r385;
$L__BB6_152:
	ld.param.u64 	%rd322, [_ZN6thrust24THRUST_300001_SM_1000_NS8cuda_cub4core6detail13_kernel_agentINS1_8__reduce11ReduceAgentIPN4cuda3std3__45tupleIJdlEEESC_SB_iNS1_9__extrema9arg_max_fIdl17compare_abs_valueEEEEJSC_SC_iSG_EEEvDpT0__param_0];
	mul.wide.u32 	%rd245, %r390, 16;
	add.s64 	%rd242, %rd322, %rd245;
	// begin inline asm
	ld.global.nc.u64 %rd241, [%rd242];
	// end inline asm
	add.s64 	%rd244, %rd242, 8;
	// begin inline asm
	ld.global.nc.u64 %rd243, [%rd244];
	// end inline asm
	mov.b64 	%fd208, %rd241;
	setp.lt.f64 	%p69, %fd454, 0d0000000000000000;
	neg.f64 	%fd310, %fd454;
	selp.f64 	%fd209, %fd310, %fd454, %p69;
	setp.lt.f64 	%p70, %fd208, 0d0000000000000000;
	neg.f64 	%fd311, %fd208;
	selp.f64 	%fd210, %fd311, %fd208, %p70;
	setp.lt.f64 	%p71, %fd209, %fd210;
	mov.f64 	%fd451, %fd208;
	mov.u64 	%rd378, %rd243;
	@%p71 bra 	$L__BB6_155;
	setp.lt.f64 	%p72, %fd210, %fd209;
	mov.f64 	%fd451, %fd454;
	mov.u64 	%rd378, %rd381;
	@%p72 bra 	$L__BB6_155;
	setp.lt.s64 	%p73, %rd381, %rd243;
	selp.f64 	%fd451, %fd454, %fd208, %p73;
	min.s64 	%rd378, %rd381, %rd243;
$L__BB6_155:
	add.s64 	%rd247, %rd376, -8200;
	// begin inline asm
	ld.global.nc.u64 %rd246, [%rd247];
	// end inline asm
	add.s64 	%rd249, %rd376, -8192;
	// begin inline asm
	ld.global.nc.u64 %rd248, [%rd249];
	// end inline asm
	mov.b64 	%fd213, %rd246;
	setp.lt.f64 	%p74, %fd451, 0d0000000000000000;
	neg.f64 	%fd312, %fd451;
	selp.f64 	%fd214, %fd312, %fd451, %p74;
	setp.lt.f64 	%p75, %fd213, 0d0000000000000000;
	neg.f64 	%fd313, %fd213;
	selp.f64 	%fd215, %fd313, %fd213, %p75;
	setp.lt.f64 	%p76, %fd214, %fd215;
	mov.f64 	%fd452, %fd213;
	mov.u64 	%rd379, %rd248;
	@%p76 bra 	$L__BB6_158;
	setp.lt.f64 	%p77, %fd215, %fd214;
	mov.f64 	%fd452, %fd451;
	mov.u64 	%rd379, %rd378;
	@%p77 bra 	$L__BB6_158;
	setp.lt.s64 	%p78, %rd378, %rd248;
	selp.f64 	%fd452, %fd451, %fd213, %p78;
	min.s64 	%rd379, %rd378, %rd248;
$L__BB6_158:
	add.s64 	%rd251, %rd376, -4104;
	// begin inline asm
	ld.global.nc.u64 %rd250, [%rd251];
	// end inline asm
	add.s64 	%rd253, %rd376, -4096;
	// begin inline asm
	ld.global.nc.u64 %rd252, [%rd253];
	// end inline asm
	mov.b64 	%fd218, %rd250;
	setp.lt.f64 	%p79, %fd452, 0d0000000000000000;
	neg.f64 	%fd314, %fd452;
	selp.f64 	%fd219, %fd314, %fd452, %p79;
	setp.lt.f64 	%p80, %fd218, 0d0000000000000000;
	neg.f64 	%fd315, %fd218;
	selp.f64 	%fd220, %fd315, %fd218, %p80;
	setp.lt.f64 	%p81, %fd219, %fd220;
	mov.f64 	%fd453, %fd218;
	mov.u64 	%rd380, %rd252;
	@%p81 bra 	$L__BB6_161;
	setp.lt.f64 	%p82, %fd220, %fd219;
	mov.f64 	%fd453, %fd452;
	mov.u64 	%rd380, %rd379;
	@%p82 bra 	$L__BB6_161;
	setp.lt.s64 	%p83, %rd379, %rd252;
	selp.f64 	%fd453, %fd452, %fd218, %p83;
	min.s64 	%rd380, %rd379, %rd252;
$L__BB6_161:
	add.s64 	%rd255, %rd376, -8;
	// begin inline asm
	ld.global.nc.u64 %rd254, [%rd255];
	// end inline asm
	// begin inline asm
	ld.global.nc.u64 %rd256, [%rd376];
	// end inline asm
	mov.b64 	%fd223, %rd254;
	setp.lt.f64 	%p84, %fd453, 0d0000000000000000;
	neg.f64 	%fd316, %fd453;
	selp.f64 	%fd224, %fd316, %fd453, %p84;
	setp.lt.f64 	%p85, %fd223, 0d0000000000000000;
	neg.f64 	%fd317, %fd223;
	selp.f64 	%fd225, %fd317, %fd223, %p85;
	setp.lt.f64 	%p86, %fd224, %fd225;
	mov.f64 	%fd454, %fd223;
	mov.u64 	%rd381, %rd256;
	@%p86 bra 	$L__BB6_164;
	setp.lt.f64 	%p87, %fd225, %fd224;
	mov.f64 	%fd454, %fd453;
	mov.u64 	%rd381, %rd380;
	@%p87 bra 	$L__BB6_164;
	setp.lt.s64 	%p88, %rd380, %rd256;
	selp.f64 	%fd454, %fd453, %fd223, %p88;
	min.s64 	%rd381, %rd380, %rd256;
$L__BB6_164:
	add.s32 	%r389, %r389, 1024;
	add.s64 	%rd376, %rd376, 16384;
	add.s32 	%r390, %r390, 1024;
	setp.lt.s32 	%p89, %r389, %r20;
	@%p89 bra 	$L__BB6_152;
$L__BB6_165:
	// begin inline asm
	mov.u32 %r50, %laneid;
	// end inline asm
	mov.b64 	%rd258, %fd454;
	mov.b64 	{%r52, %r57}, %rd258;
	mov.b32 	%r68, 1;
	mov.b32 	%r69, 31;
	mov.b32 	%r70, -1;
	// begin inline asm
	shfl.sync.down.b32 %r51, %r52, %r68, %r69, %r70;
	// end inline asm
	// begin inline asm
	shfl.sync.down.b32 %r56, %r57, %r68, %r69, %r70;
	// end inline asm
	mov.b64 	%rd259, {%r51, %r56};
	mov.b64 	%fd229, %rd259;
	mov.b64 	{%r62, %r67}, %rd381;
	// begin inline asm
	shfl.sync.down.b32 %r61, %r62, %r68, %r69, %r70;
	// end inline asm
	// begin inline asm
	shfl.sync.down.b32 %r66, %r67, %r68, %r69, %r70;
	// end inline asm
	mov.b64 	%rd150, {%r61, %r66};
	setp.gt.s32 	%p90, %r50, 30;
	mov.f64 	%fd456, %fd454;
	mov.u64 	%rd383, %rd381;
	@%p90 bra 	$L__BB6_169;
	setp.lt.f64 	%p91, %fd454, 0d0000000000000000;
	neg.f64 	%fd318, %fd454;
	selp.f64 	%fd230, %fd318, %fd454, %p91;
	setp.lt.f64 	%p92, %fd229, 0d0000000000000000;
	neg.f64 	%fd319, %fd229;
	selp.f64 	%fd231, %fd319, %fd229, %p92;
	setp.lt.f64 	%p93, %fd230, %fd231;
	mov.f64 	%fd456, %fd229;
	mov.u64 	%rd383, %rd150;
	@%p93 bra 	$L__BB6_169;
	setp.lt.f64 	%p94, %fd231, %fd230;
	mov.f64 	%fd456, %fd454;
	mov.u64 	%rd383, %rd381;
	@%p94 bra 	$L__BB6_169;
	setp.lt.s64 	%p95, %rd381, %rd150;
	selp.f64 	%fd456, %fd454, %fd229, %p95;
	min.s64 	%rd383, %rd381, %rd150;
$L__BB6_169:
	mov.b64 	%rd260, %fd456;
	mov.b64 	{%r72, %r77}, %rd260;
	mov.b32 	%r88, 2;
	mov.b32 	%r89, 31;
	mov.b32 	%r90, -1;
	// begin inline asm
	shfl.sync.down.b32 %r71, %r72, %r88, %r89, %r90;
	// end inline asm
	// begin inline asm
	shfl.sync.down.b32 %r76, %r77, %r88, %r89, %r90;
	// end inline asm
	mov.b64 	%rd261, {%r71, %r76};
	mov.b64 	%fd234, %rd261;
	mov.b64 	{%r82, %r87}, %rd383;
	// begin inline asm
	shfl.sync.down.b32 %r81, %r82, %r88, %r89, %r90;
	// end inline asm
	// begin inline asm
	shfl.sync.down.b32 %r86, %r87, %r88, %r89, %r90;
	// end inline asm
	mov.b64 	%rd153, {%r81, %r86};
	setp.gt.s32 	%p96, %r50, 29;
	mov.f64 	%fd457, %fd456;
	mov.u64 	%rd384, %rd383;
	@%p96 bra 	$L__BB6_173;
	setp.lt.f64 	%p97, %fd456, 0d0000000000000000;
	neg.f64 	%fd320, %fd456;
	selp.f64 	%fd235, %fd320, %fd456, %p97;
	setp.lt.f64 	%p98, %fd234, 0d0000000000000000;
	neg.f64 	%fd321, %fd234;
	selp.f64 	%fd236, %fd321, %fd234, %p98;
	setp.lt.f64 	%p99, %fd235, %fd236;
	mov.f64 	%fd457, %fd234;
	mov.u64 	%rd384, %rd153;
	@%p99 bra 	$L__BB6_173;
	setp.lt.f64 	%p100, %fd236, %fd235;
	mov.f64 	%fd457, %fd456;
	mov.u64 	%rd384, %rd383;
	@%p100 bra 	$L__BB6_173;
	setp.lt.s64 	%p101, %rd383, %rd153;
	selp.f64 	%fd457, %fd456, %fd234, %p101;
	min.s64 	%rd384, %rd383, %rd153;
$L__BB6_173:
	mov.b64 	%rd262, %fd457;
	mov.b64 	{%r92, %r97}, %rd262;
	mov.b32 	%r108, 4;
	mov.b32 	%r109, 31;
	mov.b32 	%r110, -1;
	// begin inline asm
	shfl.sync.down.b32 %r91, %r92, %r108, %r109, %r110;
	// end inline asm
	// begin inline asm
	shfl.sync.down.b32 %r96, %r97, %r108, %r109, %r110;
	// end inline asm
	mov.b64 	%rd263, {%r91, %r96};
	mov.b64 	%fd239, %rd263;
	mov.b64 	{%r102, %r107}, %rd384;
	// begin inline asm
	shfl.sync.down.b32 %r101, %r102, %r108, %r109, %r110;
	// end inline asm
	// begin inline asm
	shfl.sync.down.b32 %r106, %r107, %r108, %r109, %r110;
	// end inline asm
	mov.b64 	%rd156, {%r101, %r106};
	setp.gt.s32 	%p102, %r50, 27;
	mov.f64 	%fd458, %fd457;
	mov.u64 	%rd385, %rd384;
	@%p102 bra 	$L__BB6_177;
	setp.lt.f64 	%p103, %fd457, 0d0000000000000000;
	neg.f64 	%fd322, %fd457;
	selp.f64 	%fd240, %fd322, %fd457, %p103;
	setp.lt.f64 	%p104, %fd239, 0d0000000000000000;
	neg.f64 	%fd323, %fd239;
	selp.f64 	%fd241, %fd323, %fd239, %p104;
	setp.lt.f64 	%p105, %fd240, %fd241;
	mov.f64 	%fd458, %fd239;
	mov.u64 	%rd385, %rd156;
	@%p105 bra 	$L__BB6_177;
	setp.lt.f64 	%p106, %fd241, %fd240;
	mov.f64 	%fd458, %fd457;
	mov.u64 	%rd385, %rd384;
	@%p106 bra 	$L__BB6_177;
	setp.lt.s64 	%p107, %rd384, %rd156;
	selp.f64 	%fd458, %fd457, %fd239, %p107;
	min.s64 	%rd385, %rd384, %rd156;
$L__BB6_177:
	mov.b64 	%rd264, %fd458;
	mov.b64 	{%r112, %r117}, %rd264;
	mov.b32 	%r128, 8;
	mov.b32 	%r129, 31;
	mov.b32 	%r130, -1;
	// begin inline asm
	shfl.sync.down.b32 %r111, %r112, %r128, %r129, %r130;
	// end inline asm
	// begin inline asm
	shfl.sync.down.b32 %r116, %r117, %r128, %r129, %r130;
	// end inline asm
	mov.b64 	%rd265, {%r111, %r116};
	mov.b64 	%fd244, %rd265;
	mov.b64 	{%r122, %r127}, %rd385;
	// begin inline asm
	shfl.sync.down.b32 %r121, %r122, %r128, %r129, %r130;
	// end inline asm
	// begin inline asm
	shfl.sync.down.b32 %r126, %r127, %r128, %r129, %r130;
	// end inline asm
	mov.b64 	%rd159, {%r121, %r126};
	setp.gt.s32 	%p108, %r50, 23;
	mov.f64 	%fd459, %fd458;
	mov.u64 	%rd386, %rd385;
	@%p108 bra 	$L__BB6_181;
	setp.lt.f64 	%p109, %fd458, 0d0000000000000000;
	neg.f64 	%fd324, %fd458;
	selp.f64 	%fd245, %fd324, %fd458, %p109;
	setp.lt.f64 	%p110, %fd244, 0d0000000000000000;
	neg.f64 	%fd325, %fd244;
	selp.f64 	%fd246, %fd325, %fd244, %p110;
	setp.lt.f64 	%p111, %fd245, %fd246;
	mov.f64 	%fd459, %fd244;
	mov.u64 	%rd386, %rd159;
	@%p111 bra 	$L__BB6_181;
	setp.lt.f64 	%p112, %fd246, %fd245;
	mov.f64 	%fd459, %fd458;
	mov.u64 	%rd386, %rd385;
	@%p112 bra 	$L__BB6_181;
	setp.lt.s64 	%p113, %rd385, %rd159;
	selp.f64 	%fd459, %fd458, %fd244, %p113;
	min.s64 	%rd386, %rd385, %rd159;
$L__BB6_181:
	mov.b64 	%rd266, %fd459;
	mov.b64 	{%r132, %r137}, %rd266;
	mov.b32 	%r148, 16;
	mov.b32 	%r149, 31;
	mov.b32 	%r150, -1;
	// begin inline asm
	shfl.sync.down.b32 %r131, %r132, %r148, %r149, %r150;
	// end inline asm
	// begin inline asm
	shfl.sync.down.b32 %r136, %r137, %r148, %r149, %r150;
	// end inline asm
	mov.b64 	%rd267, {%r131, %r136};
	mov.b64 	%fd249, %rd267;
	mov.b64 	{%r142, %r147}, %rd386;
	// begin inline asm
	shfl.sync.down.b32 %r141, %r142, %r148, %r149, %r150;
	// end inline asm
	// begin inline asm
	shfl.sync.down.b32 %r146, %r147, %r148, %r149, %r150;
	// end inline asm
	mov.b64 	%rd162, {%r141, %r146};
	setp.gt.s32 	%p114, %r50, 15;
	mov.f64 	%fd467, %fd459;
	mov.u64 	%rd394, %rd386;
	@%p114 bra 	$L__BB6_185;
	setp.lt.f64 	%p115, %fd459, 0d0000000000000000;
	neg.f64 	%fd326, %fd459;
	selp.f64 	%fd250, %fd326, %fd459, %p115;
	setp.lt.f64 	%p116, %fd249, 0d0000000000000000;
	neg.f64 	%fd327, %fd249;
	selp.f64 	%fd251, %fd327, %fd249, %p116;
	setp.lt.f64 	%p117, %fd250, %fd251;
	mov.f64 	%fd467, %fd249;
	mov.u64 	%rd394, %rd162;
	@%p117 bra 	$L__BB6_185;
	setp.lt.f64 	%p118, %fd251, %fd250;
	mov.f64 	%fd467, %fd459;
	mov.u64 	%rd394, %rd386;
	@%p118 bra 	$L__BB6_185;
	setp.lt.s64 	%p119, %rd386, %rd162;
	selp.f64 	%fd467, %fd459, %fd249, %p119;
	min.s64 	%rd394, %rd386, %rd162;
$L__BB6_185:
	setp.ne.s32 	%p120, %r50, 0;
	@%p120 bra 	$L__BB6_187;
	shr.u32 	%r151, %r38, 1;
	and.b32  	%r152, %r151, 496;
	mov.u32 	%r153, _ZN6thrust24THRUST_300001_SM_1000_NS8cuda_cub4core6detail5shmemE;
	add.s32 	%r154, %r153, %r152;
	st.shared.f64 	[%r154+8], %fd467;
	st.shared.u64 	[%r154+16], %rd394;
$L__BB6_187:
	bar.sync 	0;
	setp.ne.s32 	%p121, %r38, 0;
	@%p121 bra 	$L__BB6_209;
	ld.shared.f64 	%fd254, [_ZN6thrust24THRUST_300001_SM_1000_NS8cuda_cub4core6detail5shmemE+24];
	ld.shared.u64 	%rd165, [_ZN6thrust24THRUST_300001_SM_1000_NS8cuda_cub4core6detail5shmemE+32];
	setp.lt.f64 	%p122, %fd467, 0d0000000000000000;
	neg.f64 	%fd328, %fd467;
	selp.f64 	%fd255, %fd328, %fd467, %p122;
	setp.lt.f64 	%p123, %fd254, 0d0000000000000000;
	neg.f64 	%fd329, %fd254;
	selp.f64 	%fd256, %fd329, %fd254, %p123;
	setp.lt.f64 	%p124, %fd255, %fd256;
	mov.f64 	%fd461, %fd254;
	mov.u64 	%rd388, %rd165;
	@%p124 bra 	$L__BB6_191;
	setp.lt.f64 	%p125, %fd256, %fd255;
	mov.f64 	%fd461, %fd467;
	mov.u64 	%rd388, %rd394;
	@%p125 bra 	$L__BB6_191;
	setp.lt.s64 	%p126, %rd394, %rd165;
	selp.f64 	%fd461, %fd467, %fd254, %p126;
	min.s64 	%rd388, %rd394, %rd165;
$L__BB6_191:
	ld.shared.f64 	%fd259, [_ZN6thrust24THRUST_300001_SM_1000_NS8cuda_cub4core6detail5shmemE+40];
	ld.shared.u64 	%rd168, [_ZN6thrust24THRUST_300001_SM_1000_NS8cuda_cub4core6detail5shmemE+48];
	setp.lt.f64 	%p127, %fd461, 0d0000000000000000;
	neg.f64 	%fd330, %fd461;
	selp.f64 	%fd260, %fd330, %fd461, %p127;
	setp.lt.f64 	%p128, %fd259, 0d0000000000000000;
	neg.f64 	%fd331, %fd259;
	selp.f64 	%fd261, %fd331, %fd259, %p128;
	setp.lt.f64 	%p129, %fd260, %fd261;
	mov.f64 	%fd462, %fd259;
	mov.u64 	%rd389, %rd168;
	@%p129 bra 	$L__BB6_194;
	setp.lt.f64 	%p130, %fd261, %fd260;
	mov.f64 	%fd462, %fd461;
	mov.u64 	%rd389, %rd388;
	@%p130 bra 	$L__BB6_194;
	setp.lt.s64 	%p131, %rd388, %rd168;
	selp.f64 	%fd462, %fd461, %fd259, %p131;
	min.s64 	%rd389, %rd388, %rd168;
$L__BB6_194:
	ld.shared.f64 	%fd264, [_ZN6thrust24THRUST_300001_SM_1000_NS8cuda_cub4core6detail5shmemE+56];
	ld.shared.u64 	%rd171, [_ZN6thrust24THRUST_300001_SM_1000_NS8cuda_cub4core6detail5shmemE+64];
	setp.lt.f64 	%p132, %fd462, 0d0000000000000000;
	neg.f64 	%fd332, %fd462;
	selp.f64 	%fd265, %fd332, %fd462, %p132;
	setp.lt.f64 	%p133, %fd264, 0d0000000000000000;
	neg.f64 	%fd333, %fd264;
	selp.f64 	%fd266, %fd333, %fd264, %p133;
	setp.lt.f64 	%p134, %fd265, %fd266;
	mov.f64 	%fd463, %fd264;
	mov.u64 	%rd390, %rd171;
	@%p134 bra 	$L__BB6_197;
	setp.lt.f64 	%p135, %fd266, %fd265;
	mov.f64 	%fd463, %fd462;
	mov.u64 	%rd390, %rd389;
	@%p135 bra 	$L__BB6_197;
	setp.lt.s64 	%p136, %rd389, %rd171;
	selp.f64 	%fd463, %fd462, %fd264, %p136;
	min.s64 	%rd390, %rd389, %rd171;
$L__BB6_197:
	ld.shared.f64 	%fd269, [_ZN6thrust24THRUST_300001_SM_1000_NS8cuda_cub4core6detail5shmemE+72];
	ld.shared.u64 	%rd174, [_ZN6thrust24THRUST_300001_SM_1000_NS8cuda_cub4core6detail5shmemE+80];
	setp.lt.f64 	%p137, %fd463, 0d0000000000000000;
	neg.f64 	%fd334, %fd463;
	selp.f64 	%fd270, %fd334, %fd463, %p137;
	setp.lt.f64 	%p138, %fd269, 0d0000000000000000;
	neg.f64 	%fd335, %fd269;
	selp.f64 	%fd271, %fd335, %fd269, %p138;
	setp.lt.f64 	%p139, %fd270, %fd271;
	mov.f64 	%fd464, %fd269;
	mov.u64 	%rd391, %rd174;
	@%p139 bra 	$L__BB6_200;
	setp.lt.f64 	%p140, %fd271, %fd270;
	mov.f64 	%fd464, %fd463;
	mov.u64 	%rd391, %rd390;
	@%p140 bra 	$L__BB6_200;
	setp.lt.s64 	%p141, %rd390, %rd174;
	selp.f64 	%fd464, %fd463, %fd269, %p141;
	min.s64 	%rd391, %rd390, %rd174;
$L__BB6_200:
	ld.shared.f64 	%fd274, [_ZN6thrust24THRUST_300001_SM_1000_NS8cuda_cub4core6detail5shmemE+88];
	ld.shared.u64 	%rd177, [_ZN6thrust24THRUST_300001_SM_1000_NS8cuda_cub4core6detail5shmemE+96];
	setp.lt.f64 	%p142, %fd464, 0d0000000000000000;
	neg.f64 	%fd336, %fd464;
	selp.f64 	%fd275, %fd336, %fd464, %p142;
	setp.lt.f64 	%p143, %fd274, 0d0000000000000000;
	neg.f64 	%fd337, %fd274;
	selp.f64 	%fd276, %fd337, %fd274, %p143;
	setp.lt.f64 	%p144, %fd275, %fd276;
	mov.f64 	%fd465, %fd274;
	mov.u64 	%rd392, %rd177;
	@%p144 bra 	$L__BB6_203;
	setp.lt.f64 	%p145, %fd276, %fd275;
	mov.f64 	%fd465, %fd464;
	mov.u64 	%rd392, %rd391;
	@%p145 bra 	$L__BB6_203;
	setp.lt.s64 	%p146, %rd391, %rd177;
	selp.f64 	%fd465, %fd464, %fd274, %p146;
	min.s64 	%rd392, %rd391, %rd177;
$L__BB6_203:
	ld.shared.f64 	%fd279, [_ZN6thrust24THRUST_300001_SM_1000_NS8cuda_cub4core6detail5shmemE+104];
	ld.shared.u64 	%rd180, [_ZN6thrust24THRUST_300001_SM_1000_NS8cuda_cub4core6detail5shmemE+112];
	setp.lt.f64 	%p147, %fd465, 0d0000000000000000;
	neg.f64 	%fd338, %fd465;
	selp.f64 	%fd280, %fd338, %fd465, %p147;
	setp.lt.f64 	%p148, %fd279, 0d0000000000000000;
	neg.f64 	%fd339, %fd279;
	selp.f64 	%fd281, %fd339, %fd279, %p148;
	setp.lt.f64 	%p149, %fd280, %fd281;
	mov.f64 	%fd466, %fd279;
	mov.u64 	%rd393, %rd180;
	@%p149 bra 	$L__BB6_206;
	setp.lt.f64 	%p150, %fd281, %fd280;
	mov.f64 	%fd466, %fd465;
	mov.u64 	%rd393, %rd392;
	@%p150 bra 	$L__BB6_206;
	setp.lt.s64 	%p151, %rd392, %rd180;
	selp.f64 	%fd466, %fd465, %fd279, %p151;
	min.s64 	%rd393, %rd392, %rd180;
$L__BB6_206:
	ld.shared.f64 	%fd284, [_ZN6thrust24THRUST_300001_SM_1000_NS8cuda_cub4core6detail5shmemE+120];
	ld.shared.u64 	%rd183, [_ZN6thrust24THRUST_300001_SM_1000_NS8cuda_cub4core6detail5shmemE+128];
	setp.lt.f64 	%p152, %fd466, 0d0000000000000000;
	neg.f64 	%fd340, %fd466;
	selp.f64 	%fd285, %fd340, %fd466, %p152;
	setp.lt.f64 	%p153, %fd284, 0d0000000000000000;
	neg.f64 	%fd341, %fd284;
	selp.f64 	%fd286, %fd341, %fd284, %p153;
	setp.lt.f64 	%p154, %fd285, %fd286;
	mov.u64 	%rd394, %rd183;
	mov.f64 	%fd467, %fd284;
	@%p154 bra 	$L__BB6_209;
	setp.lt.f64 	%p155, %fd286, %fd285;
	mov.u64 	%rd394, %rd393;
	mov.f64 	%fd467, %fd466;
	@%p155 bra 	$L__BB6_209;
	setp.lt.s64 	%p156, %rd393, %rd183;
	selp.f64 	%fd467, %fd466, %fd284, %p156;
	min.s64 	%rd394, %rd393, %rd183;
$L__BB6_209:
	mov.u32 	%r378, %tid.x;
	setp.ne.s32 	%p331, %r378, 0;
	@%p331 bra 	$L__BB6_211;
	ld.param.u64 	%rd326, [_ZN6thrust24THRUST_300001_SM_1000_NS8cuda_cub4core6detail13_kernel_agentINS1_8__reduce11ReduceAgentIPN4cuda3std3__45tupleIJdlEEESC_SB_iNS1_9__extrema9arg_max_fIdl17compare_abs_valueEEEEJSC_SC_iSG_EEEvDpT0__param_1];
	cvta.to.global.u64 	%rd317, %rd326;
	st.global.f64 	[%rd317], %fd467;
	st.global.u64 	[%rd317+8], %rd394;
$L__BB6_211:
	ret;

}
	// .globl	_ZN6thrust24THRUST_300001_SM_1000_NS8cuda_cub4core6detail13_kernel_agentINS1_8__reduce11ReduceAgentINS0_12zip_iteratorIN4cuda3std3__45tupleIJNS0_10device_ptrIdEENS0_17counting_iteratorIlNS0_11use_defaultESF_SF_EEEEEEEPNSB_IJdlEEESJ_lNS1_9__extrema9arg_max_fIdl17compare_abs_valueEEEEJSI_SK_lSO_EEEvDpT0_
.visible .entry _ZN6thrust24THRUST_300001_SM_1000_NS8cuda_cub4core6detail13_kernel_agentINS1_8__reduce11ReduceAgentINS0_12zip_iteratorIN4cuda3std3__45tupleIJNS0_10device_ptrIdEENS0_17counting_iteratorIlNS0_11use_defaultESF_SF_EEEEEEEPNSB_IJdlEEESJ_lNS1_9__extrema9arg_max_fIdl17compare_abs_valueEEEEJSI_SK_lSO_EEEvDpT0_(
	.param .align 8 .b8 _ZN6thrust24THRUST_300001_SM_1000_NS8cuda_cub4core6detail13_kernel_agentINS1_8__reduce11ReduceAgentINS0_12zip_iteratorIN4cuda3std3__45tupleIJNS0_10device_ptrIdEENS0_17counting_iteratorIlNS0_11use_defaultESF_SF_EEEEEEEPNSB_IJdlEEESJ_lNS1_9__extrema9arg_max_fIdl17compare_abs_valueEEEEJSI_SK_lSO_EEEvDpT0__param_0[16],
	.param .u64 .ptr .align 1 _ZN6thrust24THRUST_300001_SM_1000_NS8cuda_cub4core6detail13_kernel_agentINS1_8__reduce11ReduceAgentINS0_12zip_iteratorIN4cuda3std3__45tupleIJNS0_10device_ptrIdEENS0_17counting_iteratorIlNS0_11use_defaultESF_SF_EEEEEEEPNSB_IJdlEEESJ_lNS1_9__extrema9arg_max_fIdl17compare_abs_valueEEEEJSI_SK_lSO_EEEvDpT0__param_1,
	.param .u64 _ZN6thrust24THRUST_300001_SM_1000_NS8cuda_cub4core6detail13_kernel_agentINS1_8__reduce11ReduceAgentINS0_12zip_iteratorIN4cuda3std3__45tupleIJNS0_10device_ptrIdEENS0_17counting_iteratorIlNS0_11use_defaultESF_SF_EEEEEEEPNSB_IJdlEEESJ_lNS1_9__extrema9arg_max_fIdl17compare_abs_valueEEEEJSI_SK_lSO_EEEvDpT0__param_2,
	.param .align 1 .b8 _ZN6thrust24THRUST_300001_SM_1000_NS8cuda_cub4core6detail13_kernel_agentINS1_8__reduce11ReduceAgentINS0_12zip_iteratorIN4cuda3std3__45tupleIJNS0_10device_ptrIdEENS0_17counting_iteratorIlNS0_11use_defaultESF_SF_EEEEEEEPNSB_IJdlEEESJ_lNS1_9__extrema9arg_max_fIdl17compare_abs_valueEEEEJSI_SK_lSO_EEEvDpT0__param_3[1]
)
.maxntid 256
{
	.reg .pred 	%p<323>;
	.reg .b32 	%r<391>;
	.reg .b64 	%rd<342>;
	.reg .b64 	%fd<462>;

	ld.param.u64 	%rd194, [_ZN6thrust24THRUST_300001_SM_1000_NS8cuda_cub4core6detail13_kernel_agentINS1_8__reduce11ReduceAgentINS0_12zip_iteratorIN4cuda3std3__45tupleIJNS0_10device_ptrIdEENS0_17counting_iteratorIlNS0_11use_defaultESF_SF_EEEEEEEPNSB_IJdlEEESJ_lNS1_9__extrema9arg_max_fIdl17compare_abs_valueEEEEJSI_SK_lSO_EEEvDpT0__param_0+8];
	ld.param.u64 	%rd193, [_ZN6thrust24THRUST_300001_SM_1000_NS8cuda_cub4core6detail13_kernel_agentINS1_8__reduce11ReduceAgentINS0_12zip_iteratorIN4cuda3std3__45tupleIJNS0_10device_ptrIdEENS0_17counting_iteratorIlNS0_11use_defaultESF_SF_EEEEEEEPNSB_IJdlEEESJ_lNS1_9__extrema9arg_max_fIdl17compare_abs_valueEEEEJSI_SK_lSO_EEEvDpT0__param_0];
	ld.param.u64 	%rd196, [_ZN6thrust24THRUST_300001_SM_1000_NS8cuda_cub4core6detail13_kernel_agentINS1_8__reduce11ReduceAgentINS0_12zip_iteratorIN4cuda3std3__45tupleIJNS0_10device_ptrIdEENS0_17counting_iteratorIlNS0_11use_defaultESF_SF_EEEEEEEPNSB_IJdlEEESJ_lNS1_9__extrema9arg_max_fIdl17compare_abs_valueEEEEJSI_SK_lSO_EEEvDpT0__param_2];
	setp.eq.s64 	%p1, %rd196, 0;
	@%p1 bra 	$L__BB7_206;
	cvta.to.global.u64 	%rd1, %rd193;
	setp.gt.s64 	%p2, %rd196, 1279;
	@%p2 bra 	$L__BB7_122;
	cvt.u32.u64 	%r1, %rd196;
	mov.u32 	%r2, %tid.x;
	setp.ge.s32 	%p148, %r2, %r1;
	mov.f64 	%fd408, 0d0000000000000000;
	mov.b64 	%rd284, 0;
	mov.u32 	%r385, %r2;
	@%p148 bra 	$L__BB7_4;
	cvt.u64.u32 	%rd240, %r2;
	mul.wide.u32 	%rd241, %r2, 8;
	add.s64 	%rd242, %rd1, %rd241;
	add.s64 	%rd284, %rd194, %rd240;
	ld.global.f64 	%fd408, [%rd242];
	add.s32 	%r385, %r2, 256;
$L__BB7_4:
	setp.ge.s32 	%p149, %r385, %r1;
	@%p149 bra 	$L__BB7_26;
	not.b32 	%r154, %r385;
	add.s32 	%r5, %r154, %r1;
	and.b32  	%r155, %r5, 768;
	setp.eq.s32 	%p150, %r155, 768;
	@%p150 bra 	$L__BB7_11;
	cvt.u64.u32 	%rd244, %r385;
	add.s64 	%rd275, %rd194, %rd244;
	mul.wide.u32 	%rd245, %r385, 8;
	add.s64 	%rd274, %rd1, %rd245;
	shr.u32 	%r156, %r5, 8;
	add.s32 	%r157, %r156, 1;
	and.b32  	%r158, %r157, 3;
	neg.s32 	%r383, %r158;
$L__BB7_7:
	.pragma "nounroll";
	mov.u64 	%rd9, %rd284;
	mov.f64 	%fd3, %fd408;
	ld.global.f64 	%fd4, [%rd274];
	setp.lt.f64 	%p151, %fd3, 0d0000000000000000;
	neg.f64 	%fd341, %fd3;
	selp.f64 	%fd5, %fd341, %fd3, %p151;
	setp.lt.f64 	%p152, %fd4, 0d0000000000000000;
	neg.f64 	%fd342, %fd4;
	selp.f64 	%fd6, %fd342, %fd4, %p152;
	setp.lt.f64 	%p153, %fd5, %fd6;
	mov.u64 	%rd284, %rd275;
	mov.f64 	%fd408, %fd4;
	@%p153 bra 	$L__BB7_10;
	setp.lt.f64 	%p154, %fd6, %fd5;
	mov.u64 	%rd284, %rd9;
	mov.f64 	%fd408, %fd3;
	@%p154 bra 	$L__BB7_10;
	setp.lt.s64 	%p155, %rd9, %rd275;
	min.s64 	%rd284, %rd9, %rd275;
	selp.f64 	%fd408, %fd3, %fd4, %p155;
$L__BB7_10:
	add.s32 	%r385, %r385, 256;
	add.s64 	%rd275, %rd275, 256;
	add.s64 	%rd274, %rd274, 2048;
	add.s32 	%r383, %r383, 1;
	setp.ne.s32 	%p156, %r383, 0;
	@%p156 bra 	$L__BB7_7;
$L__BB7_11:
	setp.lt.u32 	%p157, %r5, 768;
	@%p157 bra 	$L__BB7_26;
	add.s32 	%r386, %r385, 512;
$L__BB7_13:
	mov.u32 	%r13, %r386;
	add.s32 	%r159, %r13, -512;
	cvt.s64.s32 	%rd246, %r159;
	mul.wide.s32 	%rd247, %r159, 8;
	add.s64 	%rd17, %rd1, %rd247;
	add.s64 	%rd18, %rd194, %rd246;
	ld.global.f64 	%fd12, [%rd17];
	setp.lt.f64 	%p158, %fd408, 0d0000000000000000;
	neg.f64 	%fd343, %fd408;
	selp.f64 	%fd13, %fd343, %fd408, %p158;
	setp.lt.f64 	%p159, %fd12, 0d0000000000000000;
	neg.f64 	%fd344, %fd12;
	selp.f64 	%fd14, %fd344, %fd12, %p159;
	setp.lt.f64 	%p160, %fd13, %fd14;
	mov.u64 	%rd281, %rd18;
	mov.f64 	%fd405, %fd12;
	@%p160 bra 	$L__BB7_16;
	setp.lt.f64 	%p161, %fd14, %fd13;
	mov.u64 	%rd281, %rd284;
	mov.f64 	%fd405, %fd408;
	@%p161 bra 	$L__BB7_16;
	setp.lt.s64 	%p162, %rd284, %rd18;
	min.s64 	%rd281, %rd284, %rd18;
	selp.f64 	%fd405, %fd408, %fd12, %p162;
$L__BB7_16:
	add.s32 	%r160, %r13, -256;
	cvt.s64.s32 	%rd248, %r160;
	add.s64 	%rd21, %rd194, %rd248;
	ld.global.f64 	%fd17, [%rd17+2048];
	setp.lt.f64 	%p163, %fd405, 0d0000000000000000;
	neg.f64 	%fd345, %fd405;
	selp.f64 	%fd18, %fd345, %fd405, %p163;
	setp.lt.f64 	%p164, %fd17, 0d0000000000000000;
	neg.f64 	%fd346, %fd17;
	selp.f64 	%fd19, %fd346, %fd17, %p164;
	setp.lt.f64 	%p165, %fd18, %fd19;
	mov.u64 	%rd282, %rd21;
	mov.f64 	%fd406, %fd17;
	@%p165 bra 	$L__BB7_19;
	setp.lt.f64 	%p166, %fd19, %fd18;
	mov.u64 	%rd282, %rd281;
	mov.f64 	%fd406, %fd405;
	@%p166 bra 	$L__BB7_19;
	setp.lt.s64 	%p167, %rd281, %rd21;
	min.s64 	%rd282, %rd281, %rd21;
	selp.f64 	%fd406, %fd405, %fd17, %p167;
$L__BB7_19:
	cvt.s64.s32 	%rd249, %r13;
	add.s64 	%rd24, %rd194, %rd249;
	ld.global.f64 	%fd22, [%rd17+4096];
	setp.lt.f64 	%p168, %fd406, 0d0000000000000000;
	neg.f64 	%fd347, %fd406;
	selp.f64 	%fd23, %fd347, %fd406, %p168;
	setp.lt.f64 	%p169, %fd22, 0d0000000000000000;
	neg.f64 	%fd348, %fd22;
	selp.f64 	%fd24, %fd348, %fd22, %p169;
	setp.lt.f64 	%p170, %fd23, %fd24;
	mov.u64 	%rd283, %rd24;
	mov.f64 	%fd407, %fd22;
	@%p170 bra 	$L__BB7_22;
	setp.lt.f64 	%p171, %fd24, %fd23;
	mov.u64 	%rd283, %rd282;
	mov.f64 	%fd407, %fd406;
	@%p171 bra 	$L__BB7_22;
	setp.lt.s64 	%p172, %rd282, %rd24;
	min.s64 	%rd283, %rd282, %rd24;
	selp.f64 	%fd407, %fd406, %fd22, %p172;
$L__BB7_22:
	add.s32 	%r161, %r13, 256;
	cvt.s64.s32 	%rd250, %r161;
	add.s64 	%rd27, %rd194, %rd250;
	ld.global.f64 	%fd27, [%rd17+6144];
	setp.lt.f64 	%p173, %fd407, 0d0000000000000000;
	neg.f64 	%fd349, %fd407;
	selp.f64 	%fd28, %fd349, %fd407, %p173;
	setp.lt.f64 	%p174, %fd27, 0d0000000000000000;
	neg.f64 	%fd350, %fd27;
	selp.f64 	%fd29, %fd350, %fd27, %p174;
	setp.lt.f64 	%p175, %fd28, %fd29;
	mov.u64 	%rd284, %rd27;
	mov.f64 	%fd408, %fd27;
	@%p175 bra 	$L__BB7_25;
	setp.lt.f64 	%p176, %fd29, %fd28;
	mov.u64 	%rd284, %rd283;
	mov.f64 	%fd408, %fd407;
	@%p176 bra 	$L__BB7_25;
	setp.lt.s64 	%p177, %rd283, %rd27;
	min.s64 	%rd284, %rd283, %rd27;
	selp.f64 	%fd408, %fd407, %fd27, %p177;
$L__BB7_25:
	add.s32 	%r386, %r13, 1024;
	add.s32 	%r162, %r13, 512;
	setp.lt.s32 	%p178, %r162, %r1;
	@%p178 bra 	$L__BB7_13;
$L__BB7_26:
	setp.lt.s32 	%p179, %r1, 256;
	@%p179 bra 	$L__BB7_71;
	// begin inline asm
	mov.u32 %r276, %laneid;
	// end inline asm
	mov.b64 	%rd261, %fd408;
	mov.b64 	{%r278, %r283}, %rd261;
	mov.b32 	%r294, 1;
	mov.b32 	%r295, 31;
	mov.b32 	%r296, -1;
	// begin inline asm
	shfl.sync.down.b32 %r277, %r278, %r294, %r295, %r296;
	// end inline asm
	// begin inline asm
	shfl.sync.down.b32 %r282, %r283, %r294, %r295, %r296;
	// end inline asm
	mov.b64 	%rd262, {%r277, %r282};
	mov.b64 	%fd33, %rd262;
	mov.b64 	{%r288, %r293}, %rd284;
	// begin inline asm
	shfl.sync.down.b32 %r287, %r288, %r294, %r295, %r296;
	// end inline asm
	// begin inline asm
	shfl.sync.down.b32 %r292, %r293, %r294, %r295, %r296;
	// end inline asm
	mov.b64 	%rd31, {%r287, %r292};
	setp.gt.s32 	%p255, %r276, 30;
	mov.u64 	%rd286, %rd284;
	mov.f64 	%fd410, %fd408;
	@%p255 bra 	$L__BB7_31;
	setp.lt.f64 	%p256, %fd408, 0d0000000000000000;
	neg.f64 	%fd375, %fd408;
	selp.f64 	%fd34, %fd375, %fd408, %p256;
	setp.lt.f64 	%p257, %fd33, 0d0000000000000000;
	neg.f64 	%fd376, %fd33;
	selp.f64 	%fd35, %fd376, %fd33, %p257;
	setp.lt.f64 	%p258, %fd34, %fd35;
	mov.u64 	%rd286, %rd31;
	mov.f64 	%fd410, %fd33;
	@%p258 bra 	$L__BB7_31;
	setp.lt.f64 	%p259, %fd35, %fd34;
	mov.u64 	%rd286, %rd284;
	mov.f64 	%fd410, %fd408;
	@%p259 bra 	$L__BB7_31;
	setp.lt.s64 	%p260, %rd284, %rd31;
	min.s64 	%rd286, %rd284, %rd31;
	selp.f64 	%fd410, %fd408, %fd33, %p260;
$L__BB7_31:
	mov.b64 	%rd263, %fd410;
	mov.b64 	{%r298, %r303}, %rd263;
	mov.b32 	%r314, 2;
	mov.b32 	%r315, 31;
	mov.b32 	%r316, -1;
	// begin inline asm
	shfl.sync.down.b32 %r297, %r298, %r314, %r315, %r316;
	// end inline asm
	// begin inline asm
	shfl.sync.down.b32 %r302, %r303, %r314, %r315, %r316;
	// end inline asm
	mov.b64 	%rd264, {%r297, %r302};
	mov.b64 	%fd38, %rd264;
	mov.b64 	{%r308, %r313}, %rd286;
	// begin inline asm
	shfl.sync.down.b32 %r307, %r308, %r314, %r315, %r316;
	// end inline asm
	// begin inline asm
	shfl.sync.down.b32 %r312, %r313, %r314, %r315, %r316;
	// end inline asm
	mov.b64 	%rd34, {%r307, %r312};
	setp.gt.s32 	%p261, %r276, 29;
	mov.u64 	%rd287, %rd286;
	mov.f64 	%fd411, %fd410;
	@%p261 bra 	$L__BB7_35;
	setp.lt.f64 	%p262, %fd410, 0d0000000000000000;
	neg.f64 	%fd377, %fd410;
	selp.f64 	%fd39, %fd377, %fd410, %p262;
	setp.lt.f64 	%p263, %fd38, 0d0000000000000000;
	neg.f64 	%fd378, %fd38;
	selp.f64 	%fd40, %fd378, %fd38, %p263;
	setp.lt.f64 	%p264, %fd39, %fd40;
	mov.u64 	%rd287, %rd34;
	mov.f64 	%fd411, %fd38;
	@%p264 bra 	$L__BB7_35;
	setp.lt.f64 	%p265, %fd40, %fd39;
	mov.u64 	%rd287, %rd286;
	mov.f64 	%fd411, %fd410;
	@%p265 bra 	$L__BB7_35;
	setp.lt.s64 	%p266, %rd286, %rd34;
	min.s64 	%rd287, %rd286, %rd34;
	selp.f64 	%fd411, %fd410, %fd38, %p266;
$L__BB7_35:
	mov.b64 	%rd265, %fd411;
	mov.b64 	{%r318, %r323}, %rd265;
	mov.b32 	%r334, 4;
	mov.b32 	%r335, 31;
	mov.b32 	%r336, -1;
	// begin inline asm
	shfl.sync.down.b32 %r317, %r318, %r334, %r335, %r336;
	// end inline asm
	// begin inline asm
	shfl.sync.down.b32 %r322, %r323, %r334, %r335, %r336;
	// end inline asm
	mov.b64 	%rd266, {%r317, %r322};
	mov.b64 	%fd43, %rd266;
	mov.b64 	{%r328, %r333}, %rd287;
	// begin inline asm
	shfl.sync.down.b32 %r327, %r328, %r334, %r335, %r336;
	// end inline asm
	// begin inline asm
	shfl.sync.down.b32 %r332, %r333, %r334, %r335, %r336;
	// end inline asm
	mov.b64 	%rd37, {%r327, %r332};
	setp.gt.s32 	%p267, %r276, 27;
	mov.u64 	%rd288, %rd287;
	mov.f64 	%fd412, %fd411;
	@%p267 bra 	$L__BB7_39;
	setp.lt.f64 	%p268, %fd411, 0d0000000000000000;
	neg.f64 	%fd379, %fd411;
	selp.f64 	%fd44, %fd379, %fd411, %p268;
	setp.lt.f64 	%p269, %fd43, 0d0000000000000000;
	neg.f64 	%fd380, %fd43;
	selp.f64 	%fd45, %fd380, %fd43, %p269;
	setp.lt.f64 	%p270, %fd44, %fd45;
	mov.u64 	%rd288, %rd37;
	mov.f64 	%fd412, %fd43;
	@%p270 bra 	$L__BB7_39;
	setp.lt.f64 	%p271, %fd45, %fd44;
	mov.u64 	%rd288, %rd287;
	mov.f64 	%fd412, %fd411;
	@%p271 bra 	$L__BB7_39;
	setp.lt.s64 	%p272, %rd287, %rd37;
	min.s64 	%rd288, %rd287, %rd37;
	selp.f64 	%fd412, %fd411, %fd43, %p272;
$L__BB7_39:
	mov.b64 	%rd267, %fd412;
	mov.b64 	{%r338, %r343}, %rd267;
	mov.b32 	%r354, 8;
	mov.b32 	%r355, 31;
	mov.b32 	%r356, -1;
	// begin inline asm
	shfl.sync.down.b32 %r337, %r338, %r354, %r355, %r356;
	// end inline asm
	// begin inline asm
	shfl.sync.down.b32 %r342, %r343, %r354, %r355, %r356;
	// end inline asm
	mov.b64 	%rd268, {%r337, %r342};
	mov.b64 	%fd48, %rd268;
	mov.b64 	{%r348, %r353}, %rd288;
	// begin inline asm
	shfl.sync.down.b32 %r347, %r348, %r354, %r355, %r356;
	// end inline asm
	// begin inline asm
	shfl.sync.down.b32 %r352, %r353, %r354, %r355, %r356;
	// end inline asm
	mov.b64 	%rd40, {%r347, %r352};
	setp.gt.s32 	%p273, %r276, 23;
	mov.u64 	%rd289, %rd288;
	mov.f64 	%fd413, %fd412;
	@%p273 bra 	$L__BB7_43;
	setp.lt.f64 	%p274, %fd412, 0d0000000000000000;
	neg.f64 	%fd381, %fd412;
	selp.f64 	%fd49, %fd381, %fd412, %p274;
	setp.lt.f64 	%p275, %fd48, 0d0000000000000000;
	neg.f64 	%fd382, %fd48;
	selp.f64 	%fd50, %fd382, %fd48, %p275;
	setp.lt.f64 	%p276, %fd49, %fd50;
	mov.u64 	%rd289, %rd40;
	mov.f64 	%fd413, %fd48;
	@%p276 bra 	$L__BB7_43;
	setp.lt.f64 	%p277, %fd50, %fd49;
	mov.u64 	%rd289, %rd288;
	mov.f64 	%fd413, %fd412;
	@%p277 bra 	$L__BB7_43;
	setp.lt.s64 	%p278, %rd288, %rd40;
	min.s64 	%rd289, %rd288, %rd40;
	selp.f64 	%fd413, %fd412, %fd48, %p278;
$L__BB7_43:
	mov.b64 	%rd269, %fd413;
	mov.b64 	{%r358, %r363}, %rd269;
	mov.b32 	%r374, 16;
	mov.b32 	%r375, 31;
	mov.b32 	%r376, -1;
	// begin inline asm
	shfl.sync.down.b32 %r357, %r358, %r374, %r375, %r376;
	// end inline asm
	// begin inline asm
	shfl.sync.down.b32 %r362, %r363, %r374, %r375, %r376;
	// end inline asm
	mov.b64 	%rd270, {%r357, %r362};
	mov.b64 	%fd53, %rd270;
	mov.b64 	{%r368, %r373}, %rd289;
	// begin inline asm
	shfl.sync.down.b32 %r367, %r368, %r374, %r375, %r376;
	// end inline asm
	// begin inline asm
	shfl.sync.down.b32 %r372, %r373, %r374, %r375, %r376;
	// end inline asm
	mov.b64 	%rd43, {%r367, %r372};
	setp.gt.s32 	%p279, %r276, 15;
	mov.u64 	%rd341, %rd289;
	mov.f64 	%fd461, %fd413;
	@%p279 bra 	$L__BB7_47;
	setp.lt.f64 	%p280, %fd413, 0d0000000000000000;
	neg.f64 	%fd383, %fd413;
	selp.f64 	%fd54, %fd383, %fd413, %p280;
	setp.lt.f64 	%p281, %fd53, 0d0000000000000000;
	neg.f64 	%fd384, %fd53;
	selp.f64 	%fd55, %fd384, %fd53, %p281;
	setp.lt.f64 	%p282, %fd54, %fd55;
	mov.u64 	%rd341, %rd43;
	mov.f64 	%fd461, %fd53;
	@%p282 bra 	$L__BB7_47;
	setp.lt.f64 	%p283, %fd55, %fd54;
	mov.u64 	%rd341, %rd289;
	mov.f64 	%fd461, %fd413;
	@%p283 bra 	$L__BB7_47;
	setp.lt.s64 	%p284, %rd289, %rd43;
	min.s64 	%rd341, %rd289, %rd43;
	selp.f64 	%fd461, %fd413, %fd53, %p284;
$L__BB7_47:
	setp.ne.s32 	%p285, %r276, 0;
	@%p285 bra 	$L__BB7_49;
	shr.u32 	%r377, %r2, 1;
	and.b32  	%r378, %r377, 496;
	mov.u32 	%r379, _ZN6thrust24THRUST_300001_SM_1000_NS8cuda_cub4core6detail5shmemE;
	add.s32 	%r380, %r379, %r378;
	st.shared.f64 	[%r380+8], %fd461;
	st.shared.u64 	[%r380+16], %rd341;
$L__BB7_49:
	bar.sync 	0;
	setp.ne.s32 	%p286, %r2, 0;
	@%p286 bra 	$L__BB7_204;
	ld.shared.f64 	%fd58, [_ZN6thrust24THRUST_300001_SM_1000_NS8cuda_cub4core6detail5shmemE+24];
	ld.shared.u64 	%rd46, [_ZN6thrust24THRUST_300001_SM_1000_NS8cuda_cub4core6detail5shmemE+32];
	setp.lt.f64 	%p287, %fd461, 0d0000000000000000;
	neg.f64 	%fd385, %fd461;
	selp.f64 	%fd59, %fd385, %fd461, %p287;
	setp.lt.f64 	%p288, %fd58, 0d0000000000000000;
	neg.f64 	%fd386, %fd58;
	selp.f64 	%fd60, %fd386, %fd58, %p288;
	setp.lt.f64 	%p289, %fd59, %fd60;
	mov.u64 	%rd291, %rd46;
	mov.f64 	%fd415, %fd58;
	@%p289 bra 	$L__BB7_53;
	setp.lt.f64 	%p290, %fd60, %fd59;
	mov.u64 	%rd291, %rd341;
	mov.f64 	%fd415, %fd461;
	@%p290 bra 	$L__BB7_53;
	setp.lt.s64 	%p291, %rd341, %rd46;
	min.s64 	%rd291, %rd341, %rd46;
	selp.f64 	%fd415, %fd461, %fd58, %p291;
$L__BB7_53:
	ld.shared.f64 	%fd63, [_ZN6thrust24THRUST_300001_SM_1000_NS8cuda_cub4core6detail5shmemE+40];
	ld.shared.u64 	%rd49, [_ZN6thrust24THRUST_300001_SM_1000_NS8cuda_cub4core6detail5shmemE+48];
	setp.lt.f64 	%p292, %fd415, 0d0000000000000000;
	neg.f64 	%fd387, %fd415;
	selp.f64 	%fd64, %fd387, %fd415, %p292;
	setp.lt.f64 	%p293, %fd63, 0d0000000000000000;
	neg.f64 	%fd388, %fd63;
	selp.f64 	%fd65, %fd388, %fd63, %p293;
	setp.lt.f64 	%p294, %fd64, %fd65;
	mov.u64 	%rd292, %rd49;
	mov.f64 	%fd416, %fd63;
	@%p294 bra 	$L__BB7_56;
	setp.lt.f64 	%p295, %fd65, %fd64;
	mov.u64 	%rd292, %rd291;
	mov.f64 	%fd416, %fd415;
	@%p295 bra 	$L__BB7_56;
	setp.lt.s64 	%p296, %rd291, %rd49;
	min.s64 	%rd292, %rd291, %rd49;
	selp.f64 	%fd416, %fd415, %fd63, %p296;
$L__BB7_56:
	ld.shared.f64 	%fd68, [_ZN6thrust24THRUST_300001_SM_1000_NS8cuda_cub4core6detail5shmemE+56];
	ld.shared.u64 	%rd52, [_ZN6thrust24THRUST_300001_SM_1000_NS8cuda_cub4core6detail5shmemE+64];
	setp.lt.f64 	%p297, %fd416, 0d0000000000000000;
	neg.f64 	%fd389, %fd416;
	selp.f64 	%fd69, %fd389, %fd416, %p297;
	setp.lt.f64 	%p298, %fd68, 0d0000000000000000;
	neg.f64 	%fd390, %fd68;
	selp.f64 	%fd70, %fd390, %fd68, %p298;
	setp.lt.f64 	%p299, %fd69, %fd70;
	mov.u64 	%rd293, %rd52;
	mov.f64 	%fd417, %fd68;
	@%p299 bra 	$L__BB7_59;
	setp.lt.f64 	%p300, %fd70, %fd69;
	mov.u64 	%rd293, %rd292;
	mov.f64 	%fd417, %fd416;
	@%p300 bra 	$L__BB7_59;
	setp.lt.s64 	%p301, %rd292, %rd52;
	min.s64 	%rd293, %rd292, %rd52;
	selp.f64 	%fd417, %fd416, %fd68, %p301;
$L__BB7_59:
	ld.shared.f64 	%fd73, [_ZN6thrust24THRUST_300001_SM_1000_NS8cuda_cub4core6detail5shmemE+72];
	ld.shared.u64 	%rd55, [_ZN6thrust24THRUST_300001_SM_1000_NS8cuda_cub4core6detail5shmemE+80];
	setp.lt.f64 	%p302, %fd417, 0d0000000000000000;
	neg.f64 	%fd391, %fd417;
	selp.f64 	%fd74, %fd391, %fd417, %p302;
	setp.lt.f64 	%p303, %fd73, 0d0000000000000000;
	neg.f64 	%fd392, %fd73;
	selp.f64 	%fd75, %fd392, %fd73, %p303;
	setp.lt.f64 	%p304, %fd74, %fd75;
	mov.u64 	%rd294, %rd55;
	mov.f64 	%fd418, %fd73;
	@%p304 bra 	$L__BB7_62;
	setp.lt.f64 	%p305, %fd75, %fd74;
	mov.u64 	%rd294, %rd293;
	mov.f64 	%fd418, %fd417;
	@%p305 bra 	$L__BB7_62;
	setp.lt.s64 	%p306, %rd293, %rd55;
	min.s64 	%rd294, %rd293, %rd55;
	selp.f64 	%fd418, %fd417, %fd73, %p306;
$L__BB7_62:
	ld.shared.f64 	%fd78, [_ZN6thrust24THRUST_300001_SM_1000_NS8cuda_cub4core6detail5shmemE+88];
	ld.shared.u64 	%rd58, [_ZN6thrust24THRUST_300001_SM_1000_NS8cuda_cub4core6detail5shmemE+96];
	setp.lt.f64 	%p307, %fd418, 0d0000000000000000;
	neg.f64 	%fd393, %fd418;
	selp.f64 	%fd79, %fd393, %fd418, %p307;
	setp.lt.f64 	%p308, %fd78, 0d0000000000000000;
	neg.f64 	%fd394, %fd78;
	selp.f64 	%fd80, %fd394, %fd78, %p308;
	setp.lt.f64 	%p309, %fd79, %fd80;
	mov.u64 	%rd295, %rd58;
	mov.f64 	%fd419, %fd78;
	@%p309 bra 	$L__BB7_65;
	setp.lt.f64 	%p310, %fd80, %fd79;
	mov.u64 	%rd295, %rd294;
	mov.f64 	%fd419, %fd418;
	@%p310 bra 	$L__BB7_65;
	setp.lt.s64 	%p311, %rd294, %rd58;
	min.s64 	%rd295, %rd294, %rd58;
	selp.f64 	%fd419, %fd418, %fd78, %p311;
$L__BB7_65:
	ld.shared.f64 	%fd83, [_ZN6thrust24THRUST_300001_SM_1000_NS8cuda_cub4core6detail5shmemE+104];
	ld.shared.u64 	%rd61, [_ZN6thrust24THRUST_300001_SM_1000_NS8cuda_cub4core6detail5shmemE+112];
	setp.lt.f64 	%p312, %fd419, 0d0000000000000000;
	neg.f64 	%fd395, %fd419;
	selp.f64 	%fd84, %fd395, %fd419, %p312;
	setp.lt.f64 	%p313, %fd83, 0d0000000000000000;
	neg.f64 	%fd396, %fd83;
	selp.f64 	%fd85, %fd396, %fd83, %p313;
	setp.lt.f64 	%p314, %fd84, %fd85;
	mov.u64 	%rd296, %rd61;
	mov.f64 	%fd420, %fd83;
	@%p314 bra 	$L__BB7_68;
	setp.lt.f64 	%p315, %fd85, %fd84;
	mov.u64 	%rd296, %rd295;
	mov.f64 	%fd420, %fd419;
	@%p315 bra 	$L__BB7_68;
	setp.lt.s64 	%p316, %rd295, %rd61;
	min.s64 	%rd296, %rd295, %rd61;
	selp.f64 	%fd420, %fd419, %fd83, %p316;
$L__BB7_68:
	ld.shared.f64 	%fd88, [_ZN6thrust24THRUST_300001_SM_1000_NS8cuda_cub4core6detail5shmemE+120];
	ld.shared.u64 	%rd64, [_ZN6thrust24THRUST_300001_SM_1000_NS8cuda_cub4core6detail5shmemE+128];
	setp.lt.f64 	%p317, %fd420, 0d0000000000000000;
	neg.f64 	%fd397, %fd420;
	selp.f64 	%fd89, %fd397, %fd420, %p317;
	setp.lt.f64 	%p318, %fd88, 0d0000000000000000;
	neg.f64 	%fd398, %fd88;
	selp.f64 	%fd90, %fd398, %fd88, %p318;
	setp.lt.f64 	%p319, %fd89, %fd90;
	mov.u64 	%rd341, %rd64;
	mov.f64 	%fd461, %fd88;
	@%p319 bra 	$L__BB7_204;
	setp.lt.f64 	%p320, %fd90, %fd89;
	mov.u64 	%rd341, %rd296;
	mov.f64 	%fd461, %fd420;
	@%p320 bra 	$L__BB7_204;
	setp.lt.s64 	%p321, %rd296, %rd64;
	min.s64 	%rd341, %rd296, %rd64;
	selp.f64 	%fd461, %fd420, %fd88, %p321;
	bra.uni 	$L__BB7_204;
$L__BB7_71:
	// begin inline asm
	mov.u32 %r163, %laneid;
	// end inline asm
	and.b32  	%r184, %r2, 992;
	add.s32 	%r185, %r184, 32;
	setp.gt.s32 	%p180, %r185, %r1;
	not.b32 	%r186, %r184;
	add.s32 	%r187, %r1, %r186;
	selp.b32 	%r182, %r187, 31, %p180;
	mov.b64 	%rd251, %fd408;
	mov.b64 	{%r165, %r170}, %rd251;
	mov.b32 	%r181, 1;
	mov.b32 	%r183, -1;
	// begin inline asm
	shfl.sync.down.b32 %r164, %r165, %r181, %r182, %r183;
	// end inline asm
	// begin inline asm
	shfl.sync.down.b32 %r169, %r170, %r181, %r182, %r183;
	// end inline asm
	mov.b64 	%rd252, {%r164, %r169};
	mov.b64 	%fd92, %rd252;
	mov.b64 	{%r175, %r180}, %rd284;
	// begin inline asm
	shfl.sync.down.b32 %r174, %r175, %r181, %r182, %r183;
	// end inline asm
	// begin inline asm
	shfl.sync.down.b32 %r179, %r180, %r181, %r182, %r183;
	// end inline asm
	mov.b64 	%rd66, {%r174, %r179};
	setp.ge.s32 	%p181, %r163, %r182;
	mov.u64 	%rd297, %rd284;
	mov.f64 	%fd421, %fd408;
	@%p181 bra 	$L__BB7_75;
	setp.lt.f64 	%p182, %fd408, 0d0000000000000000;
	neg.f64 	%fd351, %fd408;
	selp.f64 	%fd93, %fd351, %fd408, %p182;
	setp.lt.f64 	%p183, %fd92, 0d0000000000000000;
	neg.f64 	%fd352, %fd92;
	selp.f64 	%fd94, %fd352, %fd92, %p183;
	setp.lt.f64 	%p184, %fd93, %fd94;
	mov.u64 	%rd297, %rd66;
	mov.f64 	%fd421, %fd92;
	@%p184 bra 	$L__BB7_75;
	setp.lt.f64 	%p185, %fd94, %fd93;
	mov.u64 	%rd297, %rd284;
	mov.f64 	%fd421, %fd408;
	@%p185 bra 	$L__BB7_75;
	setp.lt.s64 	%p186, %rd284, %rd66;
	min.s64 	%rd297, %rd284, %rd66;
	selp.f64 	%fd421, %fd408, %fd92, %p186;
$L__BB7_75:
	mov.b64 	%rd253, %fd421;
	mov.b64 	{%r189, %r194}, %rd253;
	mov.b32 	%r205, 2;
	mov.b32 	%r207, -1;
	// begin inline asm
	shfl.sync.down.b32 %r188, %r189, %r205, %r182, %r207;
	// end inline asm
	// begin inline asm
	shfl.sync.down.b32 %r193, %r194, %r205, %r182, %r207;
	// end inline asm
	mov.b64 	%rd254, {%r188, %r193};
	mov.b64 	%fd97, %rd254;
	mov.b64 	{%r199, %r204}, %rd297;
	// begin inline asm
	shfl.sync.down.b32 %r198, %r199, %r205, %r182, %r207;
	// end inline asm
	// begin inline asm
	shfl.sync.down.b32 %r203, %r204, %r205, %r182, %r207;
	// end inline asm
	mov.b64 	%rd69, {%r198, %r203};
	add.s32 	%r208, %r163, 2;
	setp.gt.s32 	%p187, %r208, %r182;
	mov.u64 	%rd298, %rd297;
	mov.f64 	%fd422, %fd421;
	@%p187 bra 	$L__BB7_79;
	setp.lt.f64 	%p188, %fd421, 0d0000000000000000;
	neg.f64 	%fd353, %fd421;
	selp.f64 	%fd98, %fd353, %fd421, %p188;
	setp.lt.f64 	%p189, %fd97, 0d0000000000000000;
	neg.f64 	%fd354, %fd97;
	selp.f64 	%fd99, %fd354, %fd97, %p189;
	setp.lt.f64 	%p190, %fd98, %fd99;
	mov.u64 	%rd298, %rd69;
	mov.f64 	%fd422, %fd97;
	@%p190 bra 	$L__BB7_79;
	setp.lt.f64 	%p191, %fd99, %fd98;
	mov.u64 	%rd298, %rd297;
	mov.f64 	%fd422, %fd421;
	@%p191 bra 	$L__BB7_79;
	setp.lt.s64 	%p192, %rd297, %rd69;
	min.s64 	%rd298, %rd297, %rd69;
	selp.f64 	%fd422, %fd421, %fd97, %p192;
$L__BB7_79:
	mov.b64 	%rd255, %fd422;
	mov.b64 	{%r210, %r215}, %rd255;
	mov.b32 	%r226, 4;
	mov.b32 	%r228, -1;
	// begin inline asm
	shfl.sync.down.b32 %r209, %r210, %r226, %r182, %r228;
	// end inline asm
	// begin inline asm
	shfl.sync.down.b32 %r214, %r215, %r226, %r182, %r228;
	// end inline asm
	mov.b64 	%rd256, {%r209, %r214};
	mov.b64 	%fd102, %rd256;
	mov.b64 	{%r220, %r225}, %rd298;
	// begin inline asm
	shfl.sync.down.b32 %r219, %r220, %r226, %r182, %r228;
	// end inline asm
	// begin inline asm
	shfl.sync.down.b32 %r224, %r225, %r226, %r182, %r228;
	// end inline asm
	mov.b64 	%rd72, {%r219, %r224};
	add.s32 	%r229, %r163, 4;
	setp.gt.s32 	%p193, %r229, %r182;
	mov.u64 	%rd299, %rd298;
	mov.f64 	%fd423, %fd422;
	@%p193 bra 	$L__BB7_83;
	setp.lt.f64 	%p194, %fd422, 0d0000000000000000;
	neg.f64 	%fd355, %fd422;
	selp.f64 	%fd103, %fd355, %fd422, %p194;
	setp.lt.f64 	%p195, %fd102, 0d0000000000000000;
	neg.f64 	%fd356, %fd102;
	selp.f64 	%fd104, %fd356, %fd102, %p195;
	setp.lt.f64 	%p196, %fd103, %fd104;
	mov.u64 	%rd299, %rd72;
	mov.f64 	%fd423, %fd102;
	@%p196 bra 	$L__BB7_83;
	setp.lt.f64 	%p197, %fd104, %fd103;
	mov.u64 	%rd299, %rd298;
	mov.f64 	%fd423, %fd422;
	@%p197 bra 	$L__BB7_83;
	setp.lt.s64 	%p198, %rd298, %rd72;
	min.s64 	%rd299, %rd298, %rd72;
	selp.f64 	%fd423, %fd422, %fd102, %p198;
$L__BB7_83:
	mov.b64 	%rd257, %fd423;
	mov.b64 	{%r231, %r236}, %rd257;
	mov.b32 	%r247, 8;
	mov.b32 	%r249, -1;
	// begin inline asm
	shfl.sync.down.b32 %r230, %r231, %r247, %r182, %r249;
	// end inline asm
	// begin inline asm
	shfl.sync.down.b32 %r235, %r236, %r247, %r182, %r249;
	// end inline asm
	mov.b64 	%rd258, {%r230, %r235};
	mov.b64 	%fd107, %rd258;
	mov.b64 	{%r241, %r246}, %rd299;
	// begin inline asm
	shfl.sync.down.b32 %r240, %r241, %r247, %r182, %r249;
	// end inline asm
	// begin inline asm
	shfl.sync.down.b32 %r245, %r246, %r247, %r182, %r249;
	// end inline asm
	mov.b64 	%rd75, {%r240, %r245};
	add.s32 	%r250, %r163, 8;
	setp.gt.s32 	%p199, %r250, %r182;
	mov.u64 	%rd300, %rd299;
	mov.f64 	%fd424, %fd423;
	@%p199 bra 	$L__BB7_87;
	setp.lt.f64 	%p200, %fd423, 0d0000000000000000;
	neg.f64 	%fd357, %fd423;
	selp.f64 	%fd108, %fd357, %fd423, %p200;
	setp.lt.f64 	%p201, %fd107, 0d0000000000000000;
	neg.f64 	%fd358, %fd107;
	selp.f64 	%fd109, %fd358, %fd107, %p201;
	setp.lt.f64 	%p202, %fd108, %fd109;
	mov.u64 	%rd300, %rd75;
	mov.f64 	%fd424, %fd107;
	@%p202 bra 	$L__BB7_87;
	setp.lt.f64 	%p203, %fd109, %fd108;
	mov.u64 	%rd300, %rd299;
	mov.f64 	%fd424, %fd423;
	@%p203 bra 	$L__BB7_87;
	setp.lt.s64 	%p204, %rd299, %rd75;
	min.s64 	%rd300, %rd299, %rd75;
	selp.f64 	%fd424, %fd423, %fd107, %p204;
$L__BB7_87:
	mov.b64 	%rd259, %fd424;
	mov.b64 	{%r252, %r257}, %rd259;
	mov.b32 	%r268, 16;
	mov.b32 	%r270, -1;
	// begin inline asm
	shfl.sync.down.b32 %r251, %r252, %r268, %r182, %r270;
	// end inline asm
	// begin inline asm
	shfl.sync.down.b32 %r256, %r257, %r268, %r182, %r270;
	// end inline asm
	mov.b64 	%rd260, {%r251, %r256};
	mov.b64 	%fd112, %rd260;
	mov.b64 	{%r262, %r267}, %rd300;
	// begin inline asm
	shfl.sync.down.b32 %r261, %r262, %r268, %r182, %r270;
	// end inline asm
	// begin inline asm
	shfl.sync.down.b32 %r266, %r267, %r268, %r182, %r270;
	// end inline asm
	mov.b64 	%rd78, {%r261, %r266};
	add.s32 	%r271, %r163, 16;
	setp.gt.s32 	%p205, %r271, %r182;
	mov.u64 	%rd341, %rd300;
	mov.f64 	%fd461, %fd424;
	@%p205 bra 	$L__BB7_91;
	setp.lt.f64 	%p206, %fd424, 0d0000000000000000;
	neg.f64 	%fd359, %fd424;
	selp.f64 	%fd113, %fd359, %fd424, %p206;
	setp.lt.f64 	%p207, %fd112, 0d0000000000000000;
	neg.f64 	%fd360, %fd112;
	selp.f64 	%fd114, %fd360, %fd112, %p207;
	setp.lt.f64 	%p208, %fd113, %fd114;
	mov.u64 	%rd341, %rd78;
	mov.f64 	%fd461, %fd112;
	@%p208 bra 	$L__BB7_91;
	setp.lt.f64 	%p209, %fd114, %fd113;
	mov.u64 	%rd341, %rd300;
	mov.f64 	%fd461, %fd424;
	@%p209 bra 	$L__BB7_91;
	setp.lt.s64 	%p210, %rd300, %rd78;
	min.s64 	%rd341, %rd300, %rd78;
	selp.f64 	%fd461, %fd424, %fd112, %p210;
$L__BB7_91:
	setp.ne.s32 	%p211, %r163, 0;
	@%p211 bra 	$L__BB7_93;
	shr.u32 	%r272, %r2, 1;
	and.b32  	%r273, %r272, 496;
	mov.u32 	%r274, _ZN6thrust24THRUST_300001_SM_1000_NS8cuda_cub4core6detail5shmemE;
	add.s32 	%r275, %r274, %r273;
	st.shared.f64 	[%r275+8], %fd461;
	st.shared.u64 	[%r275+16], %rd341;
$L__BB7_93:
	bar.sync 	0;
	setp.ne.s32 	%p212, %r2, 0;
	@%p212 bra 	$L__BB7_204;
	setp.lt.s32 	%p213, %r1, 33;
	mov.f64 	%fd426, %fd461;
	mov.u64 	%rd302, %rd341;
	@%p213 bra 	$L__BB7_98;
	ld.shared.f64 	%fd117, [_ZN6thrust24THRUST_300001_SM_1000_NS8cuda_cub4core6detail5shmemE+24];
	ld.shared.u64 	%rd81, [_ZN6thrust24THRUST_300001_SM_1000_NS8cuda_cub4core6detail5shmemE+32];
	setp.lt.f64 	%p214, %fd461, 0d0000000000000000;
	neg.f64 	%fd361, %fd461;
	selp.f64 	%fd118, %fd361, %fd461, %p214;
	setp.lt.f64 	%p215, %fd117, 0d0000000000000000;
	neg.f64 	%fd362, %fd117;
	selp.f64 	%fd119, %fd362, %fd117, %p215;
	setp.lt.f64 	%p216, %fd118, %fd119;
	mov.f64 	%fd426, %fd117;
	mov.u64 	%rd302, %rd81;
	@%p216 bra 	$L__BB7_98;
	setp.lt.f64 	%p217, %fd119, %fd118;
	mov.f64 	%fd426, %fd461;
	mov.u64 	%rd302, %rd341;
	@%p217 bra 	$L__BB7_98;
	setp.lt.s64 	%p218, %rd341, %rd81;
	min.s64 	%rd302, %rd341, %rd81;
	selp.f64 	%fd426, %fd461, %fd117, %p218;
$L__BB7_98:
	setp.lt.s32 	%p219, %r1, 65;
	mov.f64 	%fd427, %fd426;
	mov.u64 	%rd303, %rd302;
	@%p219 bra 	$L__BB7_102;
	ld.shared.f64 	%fd122, [_ZN6thrust24THRUST_300001_SM_1000_NS8cuda_cub4core6detail5shmemE+40];
	ld.shared.u64 	%rd84, [_ZN6thrust24THRUST_300001_SM_1000_NS8cuda_cub4core6detail5shmemE+48];
	setp.lt.f64 	%p220, %fd426, 0d0000000000000000;
	neg.f64 	%fd363, %fd426;
	selp.f64 	%fd123, %fd363, %fd426, %p220;
	setp.lt.f64 	%p221, %fd122, 0d0000000000000000;
	neg.f64 	%fd364, %fd122;
	selp.f64 	%fd124, %fd364, %fd122, %p221;
	setp.lt.f64 	%p222, %fd123, %fd124;
	mov.f64 	%fd427, %fd122;
	mov.u64 	%rd303, %rd84;
	@%p222 bra 	$L__BB7_102;
	setp.lt.f64 	%p223, %fd124, %fd123;
	mov.f64 	%fd427, %fd426;
	mov.u64 	%rd303, %rd302;
	@%p223 bra 	$L__BB7_102;
	setp.lt.s64 	%p224, %rd302, %rd84;
	min.s64 	%rd303, %rd302, %rd84;
	selp.f64 	%fd427, %fd426, %fd122, %p224;
$L__BB7_102:
	setp.lt.s32 	%p225, %r1, 97;
	mov.f64 	%fd428, %fd427;
	mov.u64 	%rd304, %rd303;
	@%p225 bra 	$L__BB7_106;
	ld.shared.f64 	%fd127, [_ZN6thrust24THRUST_300001_SM_1000_NS8cuda_cub4core6detail5shmemE+56];
	ld.shared.u64 	%rd87, [_ZN6thrust24THRUST_300001_SM_1000_NS8cuda_cub4core6detail5shmemE+64];
	setp.lt.f64 	%p226, %fd427, 0d0000000000000000;
	neg.f64 	%fd365, %fd427;
	selp.f64 	%fd128, %fd365, %fd427, %p226;
	setp.lt.f64 	%p227, %fd127, 0d0000000000000000;
	neg.f64 	%fd366, %fd127;
	selp.f64 	%fd129, %fd366, %fd127, %p227;
	setp.lt.f64 	%p228, %fd128, %fd129;
	mov.f64 	%fd428, %fd127;
	mov.u64 	%rd304, %rd87;
	@%p228 bra 	$L__BB7_106;
	setp.lt.f64 	%p229, %fd129, %fd128;
	mov.f64 	%fd428, %fd427;
	mov.u64 	%rd304, %rd303;
	@%p229 bra 	$L__BB7_106;
	setp.lt.s64 	%p230, %rd303, %rd87;
	min.s64 	%rd304, %rd303, %rd87;
	selp.f64 	%fd428, %fd427, %fd127, %p230;
$L__BB7_106:
	setp.lt.s32 	%p231, %r1, 129;
	mov.f64 	%fd429, %fd428;
	mov.u64 	%rd305, %rd304;
	@%p231 bra 	$L__BB7_110;
	ld.shared.f64 	%fd132, [_ZN6thrust24THRUST_300001_SM_1000_NS8cuda_cub4core6detail5shmemE+72];
	ld.shared.u64 	%rd90, [_ZN6thrust24THRUST_300001_SM_1000_NS8cuda_cub4core6detail5shmemE+80];
	setp.lt.f64 	%p232, %fd428, 0d0000000000000000;
	neg.f64 	%fd367, %fd428;
	selp.f64 	%fd133, %fd367, %fd428, %p232;
	setp.lt.f64 	%p233, %fd132, 0d0000000000000000;
	neg.f64 	%fd368, %fd132;
	selp.f64 	%fd134, %fd368, %fd132, %p233;
	setp.lt.f64 	%p234, %fd133, %fd134;
	mov.f64 	%fd429, %fd132;
	mov.u64 	%rd305, %rd90;
	@%p234 bra 	$L__BB7_110;
	setp.lt.f64 	%p235, %fd134, %fd133;
	mov.f64 	%fd429, %fd428;
	mov.u64 	%rd305, %rd304;
	@%p235 bra 	$L__BB7_110;
	setp.lt.s64 	%p236, %rd304, %rd90;
	min.s64 	%rd305, %rd304, %rd90;
	selp.f64 	%fd429, %fd428, %fd132, %p236;
$L__BB7_110:
	setp.lt.s32 	%p237, %r1, 161;
	mov.f64 	%fd430, %fd429;
	mov.u64 	%rd306, %rd305;
	@%p237 bra 	$L__BB7_114;
	ld.shared.f64 	%fd137, [_ZN6thrust24THRUST_300001_SM_1000_NS8cuda_cub4core6detail5shmemE+88];
	ld.shared.u64 	%rd93, [_ZN6thrust24THRUST_300001_SM_1000_NS8cuda_cub4core6detail5shmemE+96];
	setp.lt.f64 	%p238, %fd429, 0d0000000000000000;
	neg.f64 	%fd369, %fd429;
	selp.f64 	%fd138, %fd369, %fd429, %p238;
	setp.lt.f64 	%p239, %fd137, 0d0000000000000000;
	neg.f64 	%fd370, %fd137;
	selp.f64 	%fd139, %fd370, %fd137, %p239;
	setp.lt.f64 	%p240, %fd138, %fd139;
	mov.f64 	%fd430, %fd137;
	mov.u64 	%rd306, %rd93;
	@%p240 bra 	$L__BB7_114;
	setp.lt.f64 	%p241, %fd139, %fd138;
	mov.f64 	%fd430, %fd429;
	mov.u64 	%rd306, %rd305;
	@%p241 bra 	$L__BB7_114;
	setp.lt.s64 	%p242, %rd305, %rd93;
	min.s64 	%rd306, %rd305, %rd93;
	selp.f64 	%fd430, %fd429, %fd137, %p242;
$L__BB7_114:
	setp.lt.s32 	%p243, %r1, 193;
	mov.f64 	%fd431, %fd430;
	mov.u64 	%rd307, %rd306;
	@%p243 bra 	$L__BB7_118;
	ld.shared.f64 	%fd142, [_ZN6thrust24THRUST_300001_SM_1000_NS8cuda_cub4core6detail5shmemE+104];
	ld.shared.u64 	%rd96, [_ZN6thrust24THRUST_300001_SM_1000_NS8cuda_cub4core6detail5shmemE+112];
	setp.lt.f64 	%p244, %fd430, 0d0000000000000000;
	neg.f64 	%fd371, %fd430;
	selp.f64 	%fd143, %fd371, %fd430, %p244;
	setp.lt.f64 	%p245, %fd142, 0d0000000000000000;
	neg.f64 	%fd372, %fd142;
	selp.f64 	%fd144, %fd372, %fd142, %p245;
	setp.lt.f64 	%p246, %fd143, %fd144;
	mov.f64 	%fd431, %fd142;
	mov.u64 	%rd307, %rd96;
	@%p246 bra 	$L__BB7_118;
	setp.lt.f64 	%p247, %fd144, %fd143;
	mov.f64 	%fd431, %fd430;
	mov.u64 	%rd307, %rd306;
	@%p247 bra 	$L__BB7_118;
	setp.lt.s64 	%p248, %rd306, %rd96;
	min.s64 	%rd307, %rd306, %rd96;
	selp.f64 	%fd431, %fd430, %fd142, %p248;
$L__BB7_118:
	setp.lt.s32 	%p249, %r1, 225;
	mov.u64 	%rd341, %rd307;
	mov.f64 	%fd461, %fd431;
	@%p249 bra 	$L__BB7_204;
	ld.shared.f64 	%fd147, [_ZN6thrust24THRUST_300001_SM_1000_NS8cuda_cub4core6detail5shmemE+120];
	ld.shared.u64 	%rd99, [_ZN6thrust24THRUST_300001_SM_1000_NS8cuda_cub4core6detail5shmemE+128];
	setp.lt.f64 	%p250, %fd431, 0d0000000000000000;
	neg.f64 	%fd373, %fd431;
	selp.f64 	%fd148, %fd373, %fd431, %p250;
	setp.lt.f64 	%p251, %fd147, 0d0000000000000000;
	neg.f64 	%fd374, %fd147;
	selp.f64 	%fd149, %fd374, %fd147, %p251;
	setp.lt.f64 	%p252, %fd148, %fd149;
	mov.u64 	%rd341, %rd99;
	mov.f64 	%fd461, %fd147;
	@%p252 bra 	$L__BB7_204;
	setp.lt.f64 	%p253, %fd149, %fd148;
	mov.u64 	%rd341, %rd307;
	mov.f64 	%fd461, %fd431;
	@%p253 bra 	$L__BB7_204;
	setp.lt.s64 	%p254, %rd307, %rd99;
	min.s64 	%rd341, %rd307, %rd99;
	selp.f64 	%fd461, %fd431, %fd147, %p254;
	bra.uni 	$L__BB7_204;
$L__BB7_122:
	mov.u32 	%r18, %tid.x;
	cvt.u64.u32 	%rd101, %r18;
	cvta.to.global.u64 	%rd197, %rd193;
	mul.wide.u32 	%rd198, %r18, 8;
	add.s64 	%rd102, %rd197, %rd198;
	ld.global.f64 	%fd274, [%rd102];
	add.s32 	%r31, %r18, 256;
	cvt.u64.u32 	%rd199, %r31;
	ld.global.f64 	%fd275, [%rd102+2048];
	add.s32 	%r32, %r18, 512;
	cvt.u64.u32 	%rd200, %r32;
	ld.global.f64 	%fd276, [%rd102+4096];
	add.s32 	%r33, %r18, 768;
	cvt.u64.u32 	%rd201, %r33;
	ld.global.f64 	%fd277, [%rd102+6144];
	or.b32  	%r34, %r18, 1024;
	cvt.u64.u32 	%rd103, %r34;
	add.s64 	%rd328, %rd194, %rd103;
	ld.global.f64 	%fd448, [%rd102+8192];
	setp.lt.f64 	%p3, %fd274, 0d0000000000000000;
	neg.f64 	%fd278, %fd274;
	selp.f64 	%fd279, %fd278, %fd274, %p3;
	setp.lt.f64 	%p4, %fd275, 0d0000000000000000;
	neg.f64 	%fd280, %fd275;
	selp.f64 	%fd281, %fd280, %fd275, %p4;
	setp.geu.f64 	%p5, %fd279, %fd281;
	selp.f64 	%fd282, %fd274, %fd275, %p5;
	selp.b64 	%rd202, %rd101, %rd199, %p5;
	setp.lt.f64 	%p6, %fd282, 0d0000000000000000;
	neg.f64 	%fd283, %fd282;
	selp.f64 	%fd284, %fd283, %fd282, %p6;
	setp.lt.f64 	%p7, %fd276, 0d0000000000000000;
	neg.f64 	%fd285, %fd276;
	selp.f64 	%fd286, %fd285, %fd276, %p7;
	setp.geu.f64 	%p8, %fd284, %fd286;
	selp.f64 	%fd287, %fd282, %fd276, %p8;
	selp.b64 	%rd203, %rd202, %rd200, %p8;
	setp.lt.f64 	%p9, %fd287, 0d0000000000000000;
	neg.f64 	%fd288, %fd287;
	selp.f64 	%fd289, %fd288, %fd287, %p9;
	setp.lt.f64 	%p10, %fd277, 0d0000000000000000;
	neg.f64 	%fd290, %fd277;
	selp.f64 	%fd291, %fd290, %fd277, %p10;
	setp.geu.f64 	%p11, %fd289, %fd291;
	selp.f64 	%fd152, %fd287, %fd277, %p11;
	selp.b64 	%rd105, %rd203, %rd201, %p11;
	setp.lt.f64 	%p12, %fd152, 0d0000000000000000;
	neg.f64 	%fd292, %fd152;
	selp.f64 	%fd153, %fd292, %fd152, %p12;
	setp.lt.f64 	%p13, %fd448, 0d0000000000000000;
	neg.f64 	%fd293, %fd448;
	selp.f64 	%fd154, %fd293, %fd448, %p13;
	setp.lt.f64 	%p14, %fd153, %fd154;
	@%p14 bra 	$L__BB7_124;
	setp.lt.f64 	%p15, %fd154, %fd153;
	setp.lt.u64 	%p16, %rd105, %rd103;
	or.pred  	%p17, %p15, %p16;
	selp.f64 	%fd448, %fd152, %fd448, %p17;
	add.s64 	%rd204, %rd194, %rd105;
	selp.b64 	%rd328, %rd204, %rd328, %p17;
$L__BB7_124:
	setp.lt.u64 	%p18, %rd196, 2560;
	mov.b64 	%rd317, 1280;
	@%p18 bra 	$L__BB7_137;
	mov.b64 	%rd309, 1280;
	mov.f64 	%fd433, %fd448;
$L__BB7_126:
	add.s64 	%rd207, %rd309, %rd101;
	shl.b64 	%rd208, %rd309, 3;
	add.s64 	%rd209, %rd102, %rd208;
	add.s64 	%rd311, %rd207, %rd194;
	ld.global.f64 	%fd434, [%rd209];
	add.s64 	%rd312, %rd311, 256;
	ld.global.f64 	%fd435, [%rd209+2048];
	ld.global.f64 	%fd436, [%rd209+4096];
	ld.global.f64 	%fd437, [%rd209+6144];
	ld.global.f64 	%fd448, [%rd209+8192];
	setp.lt.f64 	%p19, %fd433, 0d0000000000000000;
	neg.f64 	%fd294, %fd433;
	selp.f64 	%fd163, %fd294, %fd433, %p19;
	setp.lt.f64 	%p20, %fd434, 0d0000000000000000;
	neg.f64 	%fd295, %fd434;
	selp.f64 	%fd164, %fd295, %fd434, %p20;
	setp.lt.f64 	%p21, %fd163, %fd164;
	@%p21 bra 	$L__BB7_128;
	setp.lt.f64 	%p22, %fd164, %fd163;
	setp.lt.s64 	%p23, %rd328, %rd311;
	or.pred  	%p24, %p22, %p23;
	selp.f64 	%fd434, %fd433, %fd434, %p24;
	selp.b64 	%rd311, %rd328, %rd311, %p24;
$L__BB7_128:
	setp.lt.f64 	%p25, %fd434, 0d0000000000000000;
	neg.f64 	%fd296, %fd434;
	selp.f64 	%fd167, %fd296, %fd434, %p25;
	setp.lt.f64 	%p26, %fd435, 0d0000000000000000;
	neg.f64 	%fd297, %fd435;
	selp.f64 	%fd168, %fd297, %fd435, %p26;
	setp.lt.f64 	%p27, %fd167, %fd168;
	@%p27 bra 	$L__BB7_130;
	setp.lt.f64 	%p28, %fd168, %fd167;
	setp.lt.s64 	%p29, %rd311, %rd312;
	or.pred  	%p30, %p28, %p29;
	selp.f64 	%fd435, %fd434, %fd435, %p30;
	selp.b64 	%rd312, %rd311, %rd312, %p30;
$L__BB7_130:
	add.s64 	%rd210, %rd309, %rd101;
	add.s64 	%rd211, %rd210, %rd194;
	add.s64 	%rd313, %rd211, 512;
	setp.lt.f64 	%p31, %fd435, 0d0000000000000000;
	neg.f64 	%fd298, %fd435;
	selp.f64 	%fd171, %fd298, %fd435, %p31;
	setp.lt.f64 	%p32, %fd436, 0d0000000000000000;
	neg.f64 	%fd299, %fd436;
	selp.f64 	%fd172, %fd299, %fd436, %p32;
	setp.lt.f64 	%p33, %fd171, %fd172;
	@%p33 bra 	$L__BB7_132;
	setp.lt.f64 	%p34, %fd172, %fd171;
	setp.lt.s64 	%p35, %rd312, %rd313;
	or.pred  	%p36, %p34, %p35;
	selp.f64 	%fd436, %fd435, %fd436, %p36;
	selp.b64 	%rd313, %rd312, %rd313, %p36;
$L__BB7_132:
	add.s64 	%rd314, %rd211, 768;
	setp.lt.f64 	%p37, %fd436, 0d0000000000000000;
	neg.f64 	%fd300, %fd436;
	selp.f64 	%fd175, %fd300, %fd436, %p37;
	setp.lt.f64 	%p38, %fd437, 0d0000000000000000;
	neg.f64 	%fd301, %fd437;
	selp.f64 	%fd176, %fd301, %fd437, %p38;
	setp.lt.f64 	%p39, %fd175, %fd176;
	@%p39 bra 	$L__BB7_134;
	setp.lt.f64 	%p40, %fd176, %fd175;
	setp.lt.s64 	%p41, %rd313, %rd314;
	or.pred  	%p42, %p40, %p41;
	selp.f64 	%fd437, %fd436, %fd437, %p42;
	selp.b64 	%rd314, %rd313, %rd314, %p42;
$L__BB7_134:
	add.s64 	%rd214, %rd309, %rd101;
	add.s64 	%rd215, %rd214, %rd194;
	add.s64 	%rd328, %rd215, 1024;
	setp.lt.f64 	%p43, %fd437, 0d0000000000000000;
	neg.f64 	%fd302, %fd437;
	selp.f64 	%fd179, %fd302, %fd437, %p43;
	setp.lt.f64 	%p44, %fd448, 0d0000000000000000;
	neg.f64 	%fd303, %fd448;
	selp.f64 	%fd180, %fd303, %fd448, %p44;
	setp.lt.f64 	%p45, %fd179, %fd180;
	@%p45 bra 	$L__BB7_136;
	setp.lt.f64 	%p46, %fd180, %fd179;
	setp.lt.s64 	%p47, %rd314, %rd328;
	or.pred  	%p48, %p46, %p47;
	selp.f64 	%fd448, %fd437, %fd448, %p48;
	selp.b64 	%rd328, %rd314, %rd328, %p48;
$L__BB7_136:
	add.s64 	%rd317, %rd309, 1280;
	add.s64 	%rd216, %rd309, 2560;
	setp.le.s64 	%p49, %rd216, %rd196;
	mov.u64 	%rd309, %rd317;
	mov.f64 	%fd433, %fd448;
	@%p49 bra 	$L__BB7_126;
$L__BB7_137:
	setp.le.s64 	%p50, %rd196, %rd317;
	@%p50 bra 	$L__BB7_160;
	cvt.u32.u64 	%r35, %rd317;
	cvt.u32.u64 	%r36, %rd196;
	sub.s32 	%r19, %r36, %r35;
	setp.ge.s32 	%p51, %r18, %r19;
	@%p51 bra 	$L__BB7_160;
	cvta.to.global.u64 	%rd130, %rd193;
	not.b32 	%r38, %r18;
	add.s32 	%r39, %r38, %r36;
	sub.s32 	%r20, %r39, %r35;
	and.b32  	%r41, %r20, 768;
	setp.eq.s32 	%p52, %r41, 768;
	mov.u32 	%r389, %r18;
	@%p52 bra 	$L__BB7_145;
	add.s64 	%rd218, %rd317, %rd101;
	add.s64 	%rd319, %rd218, %rd194;
	shl.b64 	%rd219, %rd218, 3;
	add.s64 	%rd318, %rd130, %rd219;
	shr.u32 	%r42, %r20, 8;
	add.s32 	%r43, %r42, 1;
	and.b32  	%r44, %r43, 3;
	neg.s32 	%r387, %r44;
	mov.u32 	%r389, %r18;
$L__BB7_141:
	.pragma "nounroll";
	mov.u64 	%rd135, %rd328;
	mov.f64 	%fd184, %fd448;
	ld.global.f64 	%fd185, [%rd318];
	setp.lt.f64 	%p53, %fd184, 0d0000000000000000;
	neg.f64 	%fd305, %fd184;
	selp.f64 	%fd186, %fd305, %fd184, %p53;
	setp.lt.f64 	%p54, %fd185, 0d0000000000000000;
	neg.f64 	%fd306, %fd185;
	selp.f64 	%fd187, %fd306, %fd185, %p54;
	setp.lt.f64 	%p55, %fd186, %fd187;
	mov.f64 	%fd448, %fd185;
	mov.u64 	%rd328, %rd319;
	@%p55 bra 	$L__BB7_144;
	setp.lt.f64 	%p56, %fd187, %fd186;
	mov.f64 	%fd448, %fd184;
	mov.u64 	%rd328, %rd135;
	@%p56 bra 	$L__BB7_144;
	setp.lt.s64 	%p57, %rd135, %rd319;
	selp.f64 	%fd448, %fd184, %fd185, %p57;
	min.s64 	%rd328, %rd135, %rd319;
$L__BB7_144:
	add.s32 	%r389, %r389, 256;
	add.s64 	%rd319, %rd319, 256;
	add.s64 	%rd318, %rd318, 2048;
	add.s32 	%r387, %r387, 1;
	setp.ne.s32 	%p58, %r387, 0;
	@%p58 bra 	$L__BB7_141;
$L__BB7_145:
	setp.lt.u32 	%p59, %r20, 768;
	@%p59 bra 	$L__BB7_160;
	add.s32 	%r390, %r389, 512;
$L__BB7_147:
	mov.u32 	%r28, %r390;
	add.s32 	%r45, %r28, -512;
	cvt.u64.u32 	%rd220, %r45;
	add.s64 	%rd221, %rd317, %rd220;
	shl.b64 	%rd222, %rd221, 3;
	add.s64 	%rd143, %rd130, %rd222;
	add.s64 	%rd144, %rd221, %rd194;
	ld.global.f64 	%fd193, [%rd143];
	setp.lt.f64 	%p60, %fd448, 0d0000000000000000;
	neg.f64 	%fd307, %fd448;
	selp.f64 	%fd194, %fd307, %fd448, %p60;
	setp.lt.f64 	%p61, %fd193, 0d0000000000000000;
	neg.f64 	%fd308, %fd193;
	selp.f64 	%fd195, %fd308, %fd193, %p61;
	setp.lt.f64 	%p62, %fd194, %fd195;
	mov.f64 	%fd445, %fd193;
	mov.u64 	%rd325, %rd144;
	@%p62 bra 	$L__BB7_150;
	setp.lt.f64 	%p63, %fd195, %fd194;
	mov.f64 	%fd445, %fd448;
	mov.u64 	%rd325, %rd328;
	@%p63 bra 	$L__BB7_150;
	setp.lt.s64 	%p64, %rd328, %rd144;
	selp.f64 	%fd445, %fd448, %fd193, %p64;
	min.s64 	%rd325, %rd328, %rd144;
$L__BB7_150:
	add.s32 	%r46, %r28, -256;
	cvt.u64.u32 	%rd223, %r46;
	add.s64 	%rd224, %rd317, %rd223;
	add.s64 	%rd147, %rd224, %rd194;
	ld.global.f64 	%fd198, [%rd143+2048];
	setp.lt.f64 	%p65, %fd445, 0d0000000000000000;
	neg.f64 	%fd309, %fd445;
	selp.f64 	%fd199, %fd309, %fd445, %p65;
	setp.lt.f64 	%p66, %fd198, 0d0000000000000000;
	neg.f64 	%fd310, %fd198;
	selp.f64 	%fd200, %fd310, %fd198, %p66;
	setp.lt.f64 	%p67, %fd199, %fd200;
	mov.f64 	%fd446, %fd198;
	mov.u64 	%rd326, %rd147;
	@%p67 bra 	$L__BB7_153;
	setp.lt.f64 	%p68, %fd200, %fd199;
	mov.f64 	%fd446, %fd445;
	mov.u64 	%rd326, %rd325;
	@%p68 bra 	$L__BB7_153;
	setp.lt.s64 	%p69, %rd325, %rd147;
	selp.f64 	%fd446, %fd445, %fd198, %p69;
	min.s64 	%rd326, %rd325, %rd147;
$L__BB7_153:
	cvt.u64.u32 	%rd225, %r28;
	add.s64 	%rd226, %rd317, %rd225;
	add.s64 	%rd150, %rd226, %rd194;
	ld.global.f64 	%fd203, [%rd143+4096];
	setp.lt.f64 	%p70, %fd446, 0d0000000000000000;
	neg.f64 	%fd311, %fd446;
	selp.f64 	%fd204, %fd311, %fd446, %p70;
	setp.lt.f64 	%p71, %fd203, 0d0000000000000000;
	neg.f64 	%fd312, %fd203;
	selp.f64 	%fd205, %fd312, %fd203, %p71;
	setp.lt.f64 	%p72, %fd204, %fd205;
	mov.f64 	%fd447, %fd203;
	mov.u64 	%rd327, %rd150;
	@%p72 bra 	$L__BB7_156;
	setp.lt.f64 	%p73, %fd205, %fd204;
	mov.f64 	%fd447, %fd446;
	mov.u64 	%rd327, %rd326;
	@%p73 bra 	$L__BB7_156;
	setp.lt.s64 	%p74, %rd326, %rd150;
	selp.f64 	%fd447, %fd446, %fd203, %p74;
	min.s64 	%rd327, %rd326, %rd150;
$L__BB7_156:
	add.s32 	%r47, %r28, 256;
	cvt.u64.u32 	%rd227, %r47;
	add.s64 	%rd228, %rd317, %rd227;
	add.s64 	%rd153, %rd228, %rd194;
	ld.global.f64 	%fd208, [%rd143+6144];
	setp.lt.f64 	%p75, %fd447, 0d0000000000000000;
	neg.f64 	%fd313, %fd447;
	selp.f64 	%fd209, %fd313, %fd447, %p75;
	setp.lt.f64 	%p76, %fd208, 0d0000000000000000;
	neg.f64 	%fd314, %fd208;
	selp.f64 	%fd210, %fd314, %fd208, %p76;
	setp.lt.f64 	%p77, %fd209, %fd210;
	mov.f64 	%fd448, %fd208;
	mov.u64 	%rd328, %rd153;
	@%p77 bra 	$L__BB7_159;
	setp.lt.f64 	%p78, %fd210, %fd209;
	mov.f64 	%fd448, %fd447;
	mov.u64 	%rd328, %rd327;
	@%p78 bra 	$L__BB7_159;
	setp.lt.s64 	%p79, %rd327, %rd153;
	selp.f64 	%fd448, %fd447, %fd208, %p79;
	min.s64 	%rd328, %rd327, %rd153;
$L__BB7_159:
	add.s32 	%r390, %r28, 1024;
	add.s32 	%r48, %r28, 512;
	setp.lt.s32 	%p80, %r48, %r19;
	@%p80 bra 	$L__BB7_147;
$L__BB7_160:
	// begin inline asm
	mov.u32 %r49, %laneid;
	// end inline asm
	mov.b64 	%rd229, %fd448;
	mov.b64 	{%r51, %r56}, %rd229;
	mov.b32 	%r67, 1;
	mov.b32 	%r68, 31;
	mov.b32 	%r69, -1;
	// begin inline asm
	shfl.sync.down.b32 %r50, %r51, %r67, %r68, %r69;
	// end inline asm
	// begin inline asm
	shfl.sync.down.b32 %r55, %r56, %r67, %r68, %r69;
	// end inline asm
	mov.b64 	%rd230, {%r50, %r55};
	mov.b64 	%fd214, %rd230;
	mov.b64 	{%r61, %r66}, %rd328;
	// begin inline asm
	shfl.sync.down.b32 %r60, %r61, %r67, %r68, %r69;
	// end inline asm
	// begin inline asm
	shfl.sync.down.b32 %r65, %r66, %r67, %r68, %r69;
	// end inline asm
	mov.b64 	%rd157, {%r60, %r65};
	setp.gt.s32 	%p81, %r49, 30;
	mov.f64 	%fd450, %fd448;
	mov.u64 	%rd330, %rd328;
	@%p81 bra 	$L__BB7_164;
	setp.lt.f64 	%p82, %fd448, 0d0000000000000000;
	neg.f64 	%fd315, %fd448;
	selp.f64 	%fd215, %fd315, %fd448, %p82;
	setp.lt.f64 	%p83, %fd214, 0d0000000000000000;
	neg.f64 	%fd316, %fd214;
	selp.f64 	%fd216, %fd316, %fd214, %p83;
	setp.lt.f64 	%p84, %fd215, %fd216;
	mov.f64 	%fd450, %fd214;
	mov.u64 	%rd330, %rd157;
	@%p84 bra 	$L__BB7_164;
	setp.lt.f64 	%p85, %fd216, %fd215;
	mov.f64 	%fd450, %fd448;
	mov.u64 	%rd330, %rd328;
	@%p85 bra 	$L__BB7_164;
	setp.lt.s64 	%p86, %rd328, %rd157;
	selp.f64 	%fd450, %fd448, %fd214, %p86;
	min.s64 	%rd330, %rd328, %rd157;
$L__BB7_164:
	mov.b64 	%rd231, %fd450;
	mov.b64 	{%r71, %r76}, %rd231;
	mov.b32 	%r87, 2;
	mov.b32 	%r88, 31;
	mov.b32 	%r89, -1;
	// begin inline asm
	shfl.sync.down.b32 %r70, %r71, %r87, %r88, %r89;
	// end inline asm
	// begin inline asm
	shfl.sync.down.b32 %r75, %r76, %r87, %r88, %r89;
	// end inline asm
	mov.b64 	%rd232, {%r70, %r75};
	mov.b64 	%fd219, %rd232;
	mov.b64 	{%r81, %r86}, %rd330;
	// begin inline asm
	shfl.sync.down.b32 %r80, %r81, %r87, %r88, %r89;
	// end inline asm
	// begin inline asm
	shfl.sync.down.b32 %r85, %r86, %r87, %r88, %r89;
	// end inline asm
	mov.b64 	%rd160, {%r80, %r85};
	setp.gt.s32 	%p87, %r49, 29;
	mov.f64 	%fd451, %fd450;
	mov.u64 	%rd331, %rd330;
	@%p87 bra 	$L__BB7_168;
	setp.lt.f64 	%p88, %fd450, 0d0000000000000000;
	neg.f64 	%fd317, %fd450;
	selp.f64 	%fd220, %fd317, %fd450, %p88;
	setp.lt.f64 	%p89, %fd219, 0d0000000000000000;
	neg.f64 	%fd318, %fd219;
	selp.f64 	%fd221, %fd318, %fd219, %p89;
	setp.lt.f64 	%p90, %fd220, %fd221;
	mov.f64 	%fd451, %fd219;
	mov.u64 	%rd331, %rd160;
	@%p90 bra 	$L__BB7_168;
	setp.lt.f64 	%p91, %fd221, %fd220;
	mov.f64 	%fd451, %fd450;
	mov.u64 	%rd331, %rd330;
	@%p91 bra 	$L__BB7_168;
	setp.lt.s64 	%p92, %rd330, %rd160;
	selp.f64 	%fd451, %fd450, %fd219, %p92;
	min.s64 	%rd331, %rd330, %rd160;
$L__BB7_168:
	mov.b64 	%rd233, %fd451;
	mov.b64 	{%r91, %r96}, %rd233;
	mov.b32 	%r107, 4;
	mov.b32 	%r108, 31;
	mov.b32 	%r109, -1;
	// begin inline asm
	shfl.sync.down.b32 %r90, %r91, %r107, %r108, %r109;
	// end inline asm
	// begin inline asm
	shfl.sync.down.b32 %r95, %r96, %r107, %r108, %r109;
	// end inline asm
	mov.b64 	%rd234, {%r90, %r95};
	mov.b64 	%fd224, %rd234;
	mov.b64 	{%r101, %r106}, %rd331;
	// begin inline asm
	shfl.sync.down.b32 %r100, %r101, %r107, %r108, %r109;
	// end inline asm
	// begin inline asm
	shfl.sync.down.b32 %r105, %r106, %r107, %r108, %r109;
	// end inline asm
	mov.b64 	%rd163, {%r100, %r105};
	setp.gt.s32 	%p93, %r49, 27;
	mov.f64 	%fd452, %fd451;
	mov.u64 	%rd332, %rd331;
	@%p93 bra 	$L__BB7_172;
	setp.lt.f64 	%p94, %fd451, 0d0000000000000000;
	neg.f64 	%fd319, %fd451;
	selp.f64 	%fd225, %fd319, %fd451, %p94;
	setp.lt.f64 	%p95, %fd224, 0d0000000000000000;
	neg.f64 	%fd320, %fd224;
	selp.f64 	%fd226, %fd320, %fd224, %p95;
	setp.lt.f64 	%p96, %fd225, %fd226;
	mov.f64 	%fd452, %fd224;
	mov.u64 	%rd332, %rd163;
	@%p96 bra 	$L__BB7_172;
	setp.lt.f64 	%p97, %fd226, %fd225;
	mov.f64 	%fd452, %fd451;
	mov.u64 	%rd332, %rd331;
	@%p97 bra 	$L__BB7_172;
	setp.lt.s64 	%p98, %rd331, %rd163;
	selp.f64 	%fd452, %fd451, %fd224, %p98;
	min.s64 	%rd332, %rd331, %rd163;
$L__BB7_172:
	mov.b64 	%rd235, %fd452;
	mov.b64 	{%r111, %r116}, %rd235;
	mov.b32 	%r127, 8;
	mov.b32 	%r128, 31;
	mov.b32 	%r129, -1;
	// begin inline asm
	shfl.sync.down.b32 %r110, %r111, %r127, %r128, %r129;
	// end inline asm
	// begin inline asm
	shfl.sync.down.b32 %r115, %r116, %r127, %r128, %r129;
	// end inline asm
	mov.b64 	%rd236, {%r110, %r115};
	mov.b64 	%fd229, %rd236;
	mov.b64 	{%r121, %r126}, %rd332;
	// begin inline asm
	shfl.sync.down.b32 %r120, %r121, %r127, %r128, %r129;
	// end inline asm
	// begin inline asm
	shfl.sync.down.b32 %r125, %r126, %r127, %r128, %r129;
	// end inline asm
	mov.b64 	%rd166, {%r120, %r125};
	setp.gt.s32 	%p99, %r49, 23;
	mov.f64 	%fd453, %fd452;
	mov.u64 	%rd333, %rd332;
	@%p99 bra 	$L__BB7_176;
	setp.lt.f64 	%p100, %fd452, 0d0000000000000000;
	neg.f64 	%fd321, %fd452;
	selp.f64 	%fd230, %fd321, %fd452, %p100;
	setp.lt.f64 	%p101, %fd229, 0d0000000000000000;
	neg.f64 	%fd322, %fd229;
	selp.f64 	%fd231, %fd322, %fd229, %p101;
	setp.lt.f64 	%p102, %fd230, %fd231;
	mov.f64 	%fd453, %fd229;
	mov.u64 	%rd333, %rd166;
	@%p102 bra 	$L__BB7_176;
	setp.lt.f64 	%p103, %fd231, %fd230;
	mov.f64 	%fd453, %fd452;
	mov.u64 	%rd333, %rd332;
	@%p103 bra 	$L__BB7_176;
	setp.lt.s64 	%p104, %rd332, %rd166;
	selp.f64 	%fd453, %fd452, %fd229, %p104;
	min.s64 	%rd333, %rd332, %rd166;
$L__BB7_176:
	mov.b64 	%rd237, %fd453;
	mov.b64 	{%r131, %r136}, %rd237;
	mov.b32 	%r147, 16;
	mov.b32 	%r148, 31;
	mov.b32 	%r149, -1;
	// begin inline asm
	shfl.sync.down.b32 %r130, %r131, %r147, %r148, %r149;
	// end inline asm
	// begin inline asm
	shfl.sync.down.b32 %r135, %r136, %r147, %r148, %r149;
	// end inline asm
	mov.b64 	%rd238, {%r130, %r135};
	mov.b64 	%fd234, %rd238;
	mov.b64 	{%r141, %r146}, %rd333;
	// begin inline asm
	shfl.sync.down.b32 %r140, %r141, %r147, %r148, %r149;
	// end inline asm
	// begin inline asm
	shfl.sync.down.b32 %r145, %r146, %r147, %r148, %r149;
	// end inline asm
	mov.b64 	%rd169, {%r140, %r145};
	setp.gt.s32 	%p105, %r49, 15;
	mov.f64 	%fd461, %fd453;
	mov.u64 	%rd341, %rd333;
	@%p105 bra 	$L__BB7_180;
	setp.lt.f64 	%p106, %fd453, 0d0000000000000000;
	neg.f64 	%fd323, %fd453;
	selp.f64 	%fd235, %fd323, %fd453, %p106;
	setp.lt.f64 	%p107, %fd234, 0d0000000000000000;
	neg.f64 	%fd324, %fd234;
	selp.f64 	%fd236, %fd324, %fd234, %p107;
	setp.lt.f64 	%p108, %fd235, %fd236;
	mov.f64 	%fd461, %fd234;
	mov.u64 	%rd341, %rd169;
	@%p108 bra 	$L__BB7_180;
	setp.lt.f64 	%p109, %fd236, %fd235;
	mov.f64 	%fd461, %fd453;
	mov.u64 	%rd341, %rd333;
	@%p109 bra 	$L__BB7_180;
	setp.lt.s64 	%p110, %rd333, %rd169;
	selp.f64 	%fd461, %fd453, %fd234, %p110;
	min.s64 	%rd341, %rd333, %rd169;
$L__BB7_180:
	setp.ne.s32 	%p111, %r49, 0;
	@%p111 bra 	$L__BB7_182;
	shr.u32 	%r150, %r18, 1;
	and.b32  	%r151, %r150, 496;
	mov.u32 	%r152, _ZN6thrust24THRUST_300001_SM_1000_NS8cuda_cub4core6detail5shmemE;
	add.s32 	%r153, %r152, %r151;
	st.shared.f64 	[%r153+8], %fd461;
	st.shared.u64 	[%r153+16], %rd341;
$L__BB7_182:
	bar.sync 	0;
	setp.ne.s32 	%p112, %r18, 0;
	@%p112 bra 	$L__BB7_204;
	ld.shared.f64 	%fd239, [_ZN6thrust24THRUST_300001_SM_1000_NS8cuda_cub4core6detail5shmemE+24];
	ld.shared.u64 	%rd172, [_ZN6thrust24THRUST_300001_SM_1000_NS8cuda_cub4core6detail5shmemE+32];
	setp.lt.f64 	%p113, %fd461, 0d0000000000000000;
	neg.f64 	%fd325, %fd461;
	selp.f64 	%fd240, %fd325, %fd461, %p113;
	setp.lt.f64 	%p114, %fd239, 0d0000000000000000;
	neg.f64 	%fd326, %fd239;
	selp.f64 	%fd241, %fd326, %fd239, %p114;
	setp.lt.f64 	%p115, %fd240, %fd241;
	mov.f64 	%fd455, %fd239;
	mov.u64 	%rd335, %rd172;
	@%p115 bra 	$L__BB7_186;
	setp.lt.f64 	%p116, %fd241, %fd240;
	mov.f64 	%fd455, %fd461;
	mov.u64 	%rd335, %rd341;
	@%p116 bra 	$L__BB7_186;
	setp.lt.s64 	%p117, %rd341, %rd172;
	selp.f64 	%fd455, %fd461, %fd239, %p117;
	min.s64 	%rd335, %rd341, %rd172;
$L__BB7_186:
	ld.shared.f64 	%fd244, [_ZN6thrust24THRUST_300001_SM_1000_NS8cuda_cub4core6detail5shmemE+40];
	ld.shared.u64 	%rd175, [_ZN6thrust24THRUST_300001_SM_1000_NS8cuda_cub4core6detail5shmemE+48];
	setp.lt.f64 	%p118, %fd455, 0d0000000000000000;
	neg.f64 	%fd327, %fd455;
	selp.f64 	%fd245, %fd327, %fd455, %p118;
	setp.lt.f64 	%p119, %fd244, 0d0000000000000000;
	neg.f64 	%fd328, %fd244;
	selp.f64 	%fd246, %fd328, %fd244, %p119;
	setp.lt.f64 	%p120, %fd245, %fd246;
	mov.f64 	%fd456, %fd244;
	mov.u64 	%rd336, %rd175;
	@%p120 bra 	$L__BB7_189;
	setp.lt.f64 	%p121, %fd246, %fd245;
	mov.f64 	%fd456, %fd455;
	mov.u64 	%rd336, %rd335;
	@%p121 bra 	$L__BB7_189;
	setp.lt.s64 	%p122, %rd335, %rd175;
	selp.f64 	%fd456, %fd455, %fd244, %p122;
	min.s64 	%rd336, %rd335, %rd175;
$L__BB7_189:
	ld.shared.f64 	%fd249, [_ZN6thrust24THRUST_300001_SM_1000_NS8cuda_cub4core6detail5shmemE+56];
	ld.shared.u64 	%rd178, [_ZN6thrust24THRUST_300001_SM_1000_NS8cuda_cub4core6detail5shmemE+64];
	setp.lt.f64 	%p123, %fd456, 0d0000000000000000;
	neg.f64 	%fd329, %fd456;
	selp.f64 	%fd250, %fd329, %fd456, %p123;
	setp.lt.f64 	%p124, %fd249, 0d0000000000000000;
	neg.f64 	%fd330, %fd249;
	selp.f64 	%fd251, %fd330, %fd249, %p124;
	setp.lt.f64 	%p125, %fd250, %fd251;
	mov.f64 	%fd457, %fd249;
	mov.u64 	%rd337, %rd178;
	@%p125 bra 	$L__BB7_192;
	setp.lt.f64 	%p126, %fd251, %fd250;
	mov.f64 	%fd457, %fd456;
	mov.u64 	%rd337, %rd336;
	@%p126 bra 	$L__BB7_192;
	setp.lt.s64 	%p127, %rd336, %rd178;
	selp.f64 	%fd457, %fd456, %fd249, %p127;
	min.s64 	%rd337, %rd336, %rd178;
$L__BB7_192:
	ld.shared.f64 	%fd254, [_ZN6thrust24THRUST_300001_SM_1000_NS8cuda_cub4core6detail5shmemE+72];
	ld.shared.u64 	%rd181, [_ZN6thrust24THRUST_300001_SM_1000_NS8cuda_cub4core6detail5shmemE+80];
	setp.lt.f64 	%p128, %fd457, 0d0000000000000000;
	neg.f64 	%fd331, %fd457;
	selp.f64 	%fd255, %fd331, %fd457, %p128;
	setp.lt.f64 	%p129, %fd254, 0d0000000000000000;
	neg.f64 	%fd332, %fd254;
	selp.f64 	%fd256, %fd332, %fd254, %p129;
	setp.lt.f64 	%p130, %fd255, %fd256;
	mov.f64 	%fd458, %fd254;
	mov.u64 	%rd338, %rd181;
	@%p130 bra 	$L__BB7_195;
	setp.lt.f64 	%p131, %fd256, %fd255;
	mov.f64 	%fd458, %fd457;
	mov.u64 	%rd338, %rd337;
	@%p131 bra 	$L__BB7_195;
	setp.lt.s64 	%p132, %rd337, %rd181;
	selp.f64 	%fd458, %fd457, %fd254, %p132;
	min.s64 	%rd338, %rd337, %rd181;
$L__BB7_195:
	ld.shared.f64 	%fd259, [_ZN6thrust24THRUST_300001_SM_1000_NS8cuda_cub4core6detail5shmemE+88];
	ld.shared.u64 	%rd184, [_ZN6thrust24THRUST_300001_SM_1000_NS8cuda_cub4core6detail5shmemE+96];
	setp.lt.f64 	%p133, %fd458, 0d0000000000000000;
	neg.f64 	%fd333, %fd458;
	selp.f64 	%fd260, %fd333, %fd458, %p133;
	setp.lt.f64 	%p134, %fd259, 0d0000000000000000;
	neg.f64 	%fd334, %fd259;
	selp.f64 	%fd261, %fd334, %fd259, %p134;
	setp.lt.f64 	%p135, %fd260, %fd261;
	mov.f64 	%fd459, %fd259;
	mov.u64 	%rd339, %rd184;
	@%p135 bra 	$L__BB7_198;
	setp.lt.f64 	%p136, %fd261, %fd260;
	mov.f64 	%fd459, %fd458;
	mov.u64 	%rd339, %rd338;
	@%p136 bra 	$L__BB7_198;
	setp.lt.s64 	%p137, %rd338, %rd184;
	selp.f64 	%fd459, %fd458, %fd259, %p137;
	min.s64 	%rd339, %rd338, %rd184;
$L__BB7_198:
	ld.shared.f64 	%fd264, [_ZN6thrust24THRUST_300001_SM_1000_NS8cuda_cub4core6detail5shmemE+104];
	ld.shared.u64 	%rd187, [_ZN6thrust24THRUST_300001_SM_1000_NS8cuda_cub4core6detail5shmemE+112];
	setp.lt.f64 	%p138, %fd459, 0d0000000000000000;
	neg.f64 	%fd335, %fd459;
	selp.f64 	%fd265, %fd335, %fd459, %p138;
	setp.lt.f64 	%p139, %fd264, 0d0000000000000000;
	neg.f64 	%fd336, %fd264;
	selp.f64 	%fd266, %fd336, %fd264, %p139;
	setp.lt.f64 	%p140, %fd265, %fd266;
	mov.f64 	%fd460, %fd264;
	mov.u64 	%rd340, %rd187;
	@%p140 bra 	$L__BB7_201;
	setp.lt.f64 	%p141, %fd266, %fd265;
	mov.f64 	%fd460, %fd459;
	mov.u64 	%rd340, %rd339;
	@%p141 bra 	$L__BB7_201;
	setp.lt.s64 	%p142, %rd339, %rd187;
	selp.f64 	%fd460, %fd459, %fd264, %p142;
	min.s64 	%rd340, %rd339, %rd187;
$L__BB7_201:
	ld.shared.f64 	%fd269, [_ZN6thrust24THRUST_300001_SM_1000_NS8cuda_cub4core6detail5shmemE+120];
	ld.shared.u64 	%rd190, [_ZN6thrust24THRUST_300001_SM_1000_NS8cuda_cub4core6detail5shmemE+128];
	setp.lt.f64 	%p143, %fd460, 0d0000000000000000;
	neg.f64 	%fd337, %fd460;
	selp.f64 	%fd270, %fd337, %fd460, %p143;
	setp.lt.f64 	%p144, %fd269, 0d0000000000000000;
	neg.f64 	%fd338, %fd269;
	selp.f64 	%fd271, %fd338, %fd269, %p144;
	setp.lt.f64 	%p145, %fd270, %fd271;
	mov.u64 	%rd341, %rd190;
	mov.f64 	%fd461, %fd269;
	@%p145 bra 	$L__BB7_204;
	setp.lt.f64 	%p146, %fd271, %fd270;
	mov.u64 	%rd341, %rd340;
	mov.f64 	%fd461, %fd460;
	@%p146 bra 	$L__BB7_204;
	setp.lt.s64 	%p147, %rd340, %rd190;
	selp.f64 	%fd461, %fd460, %fd269, %p147;
	min.s64 	%rd341, %rd340, %rd190;
$L__BB7_204:
	mov.u32 	%r381, %tid.x;
	setp.ne.s32 	%p322, %r381, 0;
	@%p322 bra 	$L__BB7_206;
	ld.param.u64 	%rd272, [_ZN6thrust24THRUST_300001_SM_1000_NS8cuda_cub4core6detail13_kernel_agentINS1_8__reduce11ReduceAgentINS0_12zip_iteratorIN4cuda3std3__45tupleIJNS0_10device_ptrIdEENS0_17counting_iteratorIlNS0_11use_defaultESF_SF_EEEEEEEPNSB_IJdlEEESJ_lNS1_9__extrema9arg_max_fIdl17compare_abs_valueEEEEJSI_SK_lSO_EEEvDpT0__param_1];
	cvta.to.global.u64 	%rd271, %rd272;
	st.global.f64 	[%rd271], %fd461;
	st.global.u64 	[%rd271+8], %rd341;
$L__BB7_206:
	ret;

}
	// .globl	_ZN6thrust24THRUST_300001_SM_1000_NS8cuda_cub4core6detail13_kernel_agentINS1_8__reduce11ReduceAgentINS0_12zip_iteratorIN4cuda3std3__45tupleIJNS0_10device_ptrIdEENS0_17counting_iteratorIlNS0_11use_defaultESF_SF_EEEEEEEPNSB_IJdlEEESJ_lNS1_9__extrema9arg_max_fIdl17compare_abs_valueEEEEJSI_SK_lN3cub18CUB_300001_SM_100013GridEvenShareIlEENSR_9GridQueueIyEESO_EEEvDpT0_
.visible .entry _ZN6thrust24THRUST_300001_SM_1000_NS8cuda_cub4core6detail13_kernel_agentINS1_8__reduce11ReduceAgentINS0_12zip_iteratorIN4cuda3std3__45tupleIJNS0_10device_ptrIdEENS0_17counting_iteratorIlNS0_11use_defaultESF_SF_EEEEEEEPNSB_IJdlEEESJ_lNS1_9__extrema9arg_max_fIdl17compare_abs_valueEEEEJSI_SK_lN3cub18CUB_300001_SM_100013GridEvenShareIlEENSR_9GridQueueIyEESO_EEEvDpT0_(
	.param .align 8 .b8 _ZN6thrust24THRUST_300001_SM_1000_NS8cuda_cub4core6detail13_kernel_agentINS1_8__reduce11ReduceAgentINS0_12zip_iteratorIN4cuda3std3__45tupleIJNS0_10device_ptrIdEENS0_17counting_iteratorIlNS0_11use_defaultESF_SF_EEEEEEEPNSB_IJdlEEESJ_lNS1_9__extrema9arg_max_fIdl17compare_abs_valueEEEEJSI_SK_lN3cub18CUB_300001_SM_100013GridEvenShareIlEENSR_9GridQueueIyEESO_EEEvDpT0__param_0[16],
	.param .u64 .ptr .align 1 _ZN6thrust24THRUST_300001_SM_1000_NS8cuda_cub4core6detail13_kernel_agentINS1_8__reduce11ReduceAgentINS0_12zip_iteratorIN4cuda3std3__45tupleIJNS0_10device_ptrIdEENS0_17counting_iteratorIlNS0_11use_defaultESF_SF_EEEEEEEPNSB_IJdlEEESJ_lNS1_9__extrema9arg_max_fIdl17compare_abs_valueEEEEJSI_SK_lN3cub18CUB_300001_SM_100013GridEvenShareIlEENSR_9GridQueueIyEESO_EEEvDpT0__param_1,
	.param .u64 _ZN6thrust24THRUST_300001_SM_1000_NS8cuda_cub4core6detail13_kernel_agentINS1_8__reduce11ReduceAgentINS0_12zip_iteratorIN4cuda3std3__45tupleIJNS0_10device_ptrIdEENS0_17counting_iteratorIlNS0_11use_defaultESF_SF_EEEEEEEPNSB_IJdlEEESJ_lNS1_9__extrema9arg_max_fIdl17compare_abs_valueEEEEJSI_SK_lN3cub18CUB_300001_SM_100013GridEvenShareIlEENSR_9GridQueueIyEESO_EEEvDpT0__param_2,
	.param .align 8 .b8 _ZN6thrust24THRUST_300001_SM_1000_NS8cuda_cub4core6detail13_kernel_agentINS1_8__reduce11ReduceAgentINS0_12zip_iteratorIN4cuda3std3__45tupleIJNS0_10device_ptrIdEENS0_17counting_iteratorIlNS0_11use_defaultESF_SF_EEEEEEEPNSB_IJdlEEESJ_lNS1_9__extrema9arg_max_fIdl17compare_abs_valueEEEEJSI_SK_lN3cub18CUB_300001_SM_100013GridEvenShareIlEENSR_9GridQueueIyEESO_EEEvDpT0__param_3[72],
	.param .align 8 .b8 _ZN6thrust24THRUST_300001_SM_1000_NS8cuda_cub4core6detail13_kernel_agentINS1_8__reduce11ReduceAgentINS0_12zip_iteratorIN4cuda3std3__45tupleIJNS0_10device_ptrIdEENS0_17counting_iteratorIlNS0_11use_defaultESF_SF_EEEEEEEPNSB_IJdlEEESJ_lNS1_9__extrema9arg_max_fIdl17compare_abs_valueEEEEJSI_SK_lN3cub18CUB_300001_SM_100013GridEvenShareIlEENSR_9GridQueueIyEESO_EEEvDpT0__param_4[8],
	.param .align 1 .b8 _ZN6thrust24THRUST_300001_SM_1000_NS8cuda_cub4core6detail13_kernel_agentINS1_8__reduce11ReduceAgentINS0_12zip_iteratorIN4cuda3std3__45tupleIJNS0_10device_ptrIdEENS0_17counting_iteratorIlNS0_11use_defaultESF_SF_EEEEEEEPNSB_IJdlEEESJ_lNS1_9__extrema9arg_max_fIdl17compare_abs_valueEEEEJSI_SK_lN3cub18CUB_300001_SM_100013GridEvenShareIlEENSR_9GridQueueIyEESO_EEEvDpT0__param_5[1]
)
.maxntid 256
{
	.reg .pred 	%p<325>;
	.reg .b32 	%r<399>;
	.reg .b64 	%rd<355>;
	.reg .b64 	%fd<462>;

	ld.param.u64 	%rd197, [_ZN6thrust24THRUST_300001_SM_1000_NS8cuda_cub4core6detail13_kernel_agentINS1_8__reduce11ReduceAgentINS0_12zip_iteratorIN4cuda3std3__45tupleIJNS0_10device_ptrIdEENS0_17counting_iteratorIlNS0_11use_defaultESF_SF_EEEEEEEPNSB_IJdlEEESJ_lNS1_9__extrema9arg_max_fIdl17compare_abs_valueEEEEJSI_SK_lN3cub18CUB_300001_SM_100013GridEvenShareIlEENSR_9GridQueueIyEESO_EEEvDpT0__param_0+8];
	ld.param.u64 	%rd196, [_ZN6thrust24THRUST_300001_SM_1000_NS8cuda_cub4core6detail13_kernel_agentINS1_8__reduce11ReduceAgentINS0_12zip_iteratorIN4cuda3std3__45tupleIJNS0_10device_ptrIdEENS0_17counting_iteratorIlNS0_11use_defaultESF_SF_EEEEEEEPNSB_IJdlEEESJ_lNS1_9__extrema9arg_max_fIdl17compare_abs_valueEEEEJSI_SK_lN3cub18CUB_300001_SM_100013GridEvenShareIlEENSR_9GridQueueIyEESO_EEEvDpT0__param_0];
	ld.param.u64 	%rd200, [_ZN6thrust24THRUST_300001_SM_1000_NS8cuda_cub4core6detail13_kernel_agentINS1_8__reduce11ReduceAgentINS0_12zip_iteratorIN4cuda3std3__45tupleIJNS0_10device_ptrIdEENS0_17counting_iteratorIlNS0_11use_defaultESF_SF_EEEEEEEPNSB_IJdlEEESJ_lNS1_9__extrema9arg_max_fIdl17compare_abs_valueEEEEJSI_SK_lN3cub18CUB_300001_SM_100013GridEvenShareIlEENSR_9GridQueueIyEESO_EEEvDpT0__param_4];
	ld.param.u64 	%rd199, [_ZN6thrust24THRUST_300001_SM_1000_NS8cuda_cub4core6detail13_kernel_agentINS1_8__reduce11ReduceAgentINS0_12zip_iteratorIN4cuda3std3__45tupleIJNS0_10device_ptrIdEENS0_17counting_iteratorIlNS0_11use_defaultESF_SF_EEEEEEEPNSB_IJdlEEESJ_lNS1_9__extrema9arg_max_fIdl17compare_abs_valueEEEEJSI_SK_lN3cub18CUB_300001_SM_100013GridEvenShareIlEENSR_9GridQueueIyEESO_EEEvDpT0__param_2];
	cvta.to.global.u64 	%rd1, %rd200;
	cvta.to.global.u64 	%rd2, %rd196;
	mov.u32 	%r1, %ctaid.x;
	mul.lo.s32 	%r33, %r1, 1280;
	cvt.u64.u32 	%rd4, %r33;
	mov.u32 	%r34, %nctaid.x;
	mul.lo.s32 	%r35, %r34, 1280;
	cvt.u64.u32 	%rd5, %r35;
	add.s64 	%rd201, %rd4, 1280;
	setp.le.s64 	%p1, %rd201, %rd199;
	@%p1 bra 	$L__BB8_121;
	cvt.u32.u64 	%r159, %rd4;
	cvt.u32.u64 	%r2, %rd199;
	sub.s32 	%r3, %r2, %r159;
	mov.u32 	%r4, %tid.x;
	setp.ge.s32 	%p150, %r4, %r3;
	mov.f64 	%fd408, 0d0000000000000000;
	mov.b64 	%rd297, 0;
	mov.u32 	%r393, %r4;
	@%p150 bra 	$L__BB8_3;
	cvt.u64.u32 	%rd245, %r4;
	add.s64 	%rd246, %rd4, %rd245;
	shl.b64 	%rd247, %rd246, 3;
	add.s64 	%rd248, %rd2, %rd247;
	add.s64 	%rd297, %rd197, %rd246;
	ld.global.f64 	%fd408, [%rd248];
	add.s32 	%r393, %r4, 256;
$L__BB8_3:
	setp.ge.s32 	%p151, %r393, %r3;
	@%p151 bra 	$L__BB8_25;
	not.b32 	%r161, %r393;
	add.s32 	%r162, %r161, %r2;
	sub.s32 	%r7, %r162, %r159;
	and.b32  	%r163, %r7, 768;
	setp.eq.s32 	%p152, %r163, 768;
	@%p152 bra 	$L__BB8_10;
	cvt.u64.u32 	%rd250, %r393;
	add.s64 	%rd251, %rd250, %rd4;
	add.s64 	%rd288, %rd251, %rd197;
	shl.b64 	%rd252, %rd251, 3;
	add.s64 	%rd287, %rd2, %rd252;
	shr.u32 	%r164, %r7, 8;
	add.s32 	%r165, %r164, 1;
	and.b32  	%r166, %r165, 3;
	neg.s32 	%r391, %r166;
$L__BB8_6:
	.pragma "nounroll";
	mov.u64 	%rd12, %rd297;
	mov.f64 	%fd3, %fd408;
	ld.global.f64 	%fd4, [%rd287];
	setp.lt.f64 	%p153, %fd3, 0d0000000000000000;
	neg.f64 	%fd341, %fd3;
	selp.f64 	%fd5, %fd341, %fd3, %p153;
	setp.lt.f64 	%p154, %fd4, 0d0000000000000000;
	neg.f64 	%fd342, %fd4;
	selp.f64 	%fd6, %fd342, %fd4, %p154;
	setp.lt.f64 	%p155, %fd5, %fd6;
	mov.u64 	%rd297, %rd288;
	mov.f64 	%fd408, %fd4;
	@%p155 bra 	$L__BB8_9;
	setp.lt.f64 	%p156, %fd6, %fd5;
	mov.u64 	%rd297, %rd12;
	mov.f64 	%fd408, %fd3;
	@%p156 bra 	$L__BB8_9;
	setp.lt.s64 	%p157, %rd12, %rd288;
	min.s64 	%rd297, %rd12, %rd288;
	selp.f64 	%fd408, %fd3, %fd4, %p157;
$L__BB8_9:
	add.s32 	%r393, %r393, 256;
	add.s64 	%rd288, %rd288, 256;
	add.s64 	%rd287, %rd287, 2048;
	add.s32 	%r391, %r391, 1;
	setp.ne.s32 	%p158, %r391, 0;
	@%p158 bra 	$L__BB8_6;
$L__BB8_10:
	setp.lt.u32 	%p159, %r7, 768;
	@%p159 bra 	$L__BB8_25;
	add.s32 	%r394, %r393, 512;
$L__BB8_12:
	mov.u32 	%r15, %r394;
	add.s32 	%r167, %r15, -512;
	cvt.s64.s32 	%rd253, %r167;
	add.s64 	%rd254, %rd253, %rd4;
	shl.b64 	%rd255, %rd254, 3;
	add.s64 	%rd20, %rd2, %rd255;
	add.s64 	%rd21, %rd254, %rd197;
	ld.global.f64 	%fd12, [%rd20];
	setp.lt.f64 	%p160, %fd408, 0d0000000000000000;
	neg.f64 	%fd343, %fd408;
	selp.f64 	%fd13, %fd343, %fd408, %p160;
	setp.lt.f64 	%p161, %fd12, 0d0000000000000000;
	neg.f64 	%fd344, %fd12;
	selp.f64 	%fd14, %fd344, %fd12, %p161;
	setp.lt.f64 	%p162, %fd13, %fd14;
	mov.u64 	%rd294, %rd21;
	mov.f64 	%fd405, %fd12;
	@%p162 bra 	$L__BB8_15;
	setp.lt.f64 	%p163, %fd14, %fd13;
	mov.u64 	%rd294, %rd297;
	mov.f64 	%fd405, %fd408;
	@%p163 bra 	$L__BB8_15;
	setp.lt.s64 	%p164, %rd297, %rd21;
	min.s64 	%rd294, %rd297, %rd21;
	selp.f64 	%fd405, %fd408, %fd12, %p164;
$L__BB8_15:
	add.s32 	%r168, %r15, -256;
	cvt.s64.s32 	%rd256, %r168;
	add.s64 	%rd257, %rd256, %rd4;
	add.s64 	%rd24, %rd257, %rd197;
	ld.global.f64 	%fd17, [%rd20+2048];
	setp.lt.f64 	%p165, %fd405, 0d0000000000000000;
	neg.f64 	%fd345, %fd405;
	selp.f64 	%fd18, %fd345, %fd405, %p165;
	setp.lt.f64 	%p166, %fd17, 0d0000000000000000;
	neg.f64 	%fd346, %fd17;
	selp.f64 	%fd19, %fd346, %fd17, %p166;
	setp.lt.f64 	%p167, %fd18, %fd19;
	mov.u64 	%rd295, %rd24;
	mov.f64 	%fd406, %fd17;
	@%p167 bra 	$L__BB8_18;
	setp.lt.f64 	%p168, %fd19, %fd18;
	mov.u64 	%rd295, %rd294;
	mov.f64 	%fd406, %fd405;
	@%p168 bra 	$L__BB8_18;
	setp.lt.s64 	%p169, %rd294, %rd24;
	min.s64 	%rd295, %rd294, %rd24;
	selp.f64 	%fd406, %fd405, %fd17, %p169;
$L__BB8_18:
	cvt.s64.s32 	%rd258, %r15;
	add.s64 	%rd259, %rd258, %rd4;
	add.s64 	%rd27, %rd259, %rd197;
	ld.global.f64 	%fd22, [%rd20+4096];
	setp.lt.f64 	%p170, %fd406, 0d0000000000000000;
	neg.f64 	%fd347, %fd406;
	selp.f64 	%fd23, %fd347, %fd406, %p170;
	setp.lt.f64 	%p171, %fd22, 0d0000000000000000;
	neg.f64 	%fd348, %fd22;
	selp.f64 	%fd24, %fd348, %fd22, %p171;
	setp.lt.f64 	%p172, %fd23, %fd24;
	mov.u64 	%rd296, %rd27;
	mov.f64 	%fd407, %fd22;
	@%p172 bra 	$L__BB8_21;
	setp.lt.f64 	%p173, %fd24, %fd23;
	mov.u64 	%rd296, %rd295;
	mov.f64 	%fd407, %fd406;
	@%p173 bra 	$L__BB8_21;
	setp.lt.s64 	%p174, %rd295, %rd27;
	min.s64 	%rd296, %rd295, %rd27;
	selp.f64 	%fd407, %fd406, %fd22, %p174;
$L__BB8_21:
	add.s32 	%r169, %r15, 256;
	cvt.s64.s32 	%rd260, %r169;
	add.s64 	%rd261, %rd260, %rd4;
	add.s64 	%rd30, %rd261, %rd197;
	ld.global.f64 	%fd27, [%rd20+6144];
	setp.lt.f64 	%p175, %fd407, 0d0000000000000000;
	neg.f64 	%fd349, %fd407;
	selp.f64 	%fd28, %fd349, %fd407, %p175;
	setp.lt.f64 	%p176, %fd27, 0d0000000000000000;
	neg.f64 	%fd350, %fd27;
	selp.f64 	%fd29, %fd350, %fd27, %p176;
	setp.lt.f64 	%p177, %fd28, %fd29;
	mov.u64 	%rd297, %rd30;
	mov.f64 	%fd408, %fd27;
	@%p177 bra 	$L__BB8_24;
	setp.lt.f64 	%p178, %fd29, %fd28;
	mov.u64 	%rd297, %rd296;
	mov.f64 	%fd408, %fd407;
	@%p178 bra 	$L__BB8_24;
	setp.lt.s64 	%p179, %rd296, %rd30;
	min.s64 	%rd297, %rd296, %rd30;
	selp.f64 	%fd408, %fd407, %fd27, %p179;
$L__BB8_24:
	add.s32 	%r394, %r15, 1024;
	add.s32 	%r170, %r15, 512;
	setp.lt.s32 	%p180, %r170, %r3;
	@%p180 bra 	$L__BB8_12;
$L__BB8_25:
	setp.lt.s32 	%p181, %r3, 256;
	@%p181 bra 	$L__BB8_70;
	// begin inline asm
	mov.u32 %r284, %laneid;
	// end inline asm
	mov.b64 	%rd272, %fd408;
	mov.b64 	{%r286, %r291}, %rd272;
	mov.b32 	%r302, 1;
	mov.b32 	%r303, 31;
	mov.b32 	%r304, -1;
	// begin inline asm
	shfl.sync.down.b32 %r285, %r286, %r302, %r303, %r304;
	// end inline asm
	// begin inline asm
	shfl.sync.down.b32 %r290, %r291, %r302, %r303, %r304;
	// end inline asm
	mov.b64 	%rd273, {%r285, %r290};
	mov.b64 	%fd33, %rd273;
	mov.b64 	{%r296, %r301}, %rd297;
	// begin inline asm
	shfl.sync.down.b32 %r295, %r296, %r302, %r303, %r304;
	// end inline asm
	// begin inline asm
	shfl.sync.down.b32 %r300, %r301, %r302, %r303, %r304;
	// end inline asm
	mov.b64 	%rd34, {%r295, %r300};
	setp.gt.s32 	%p257, %r284, 30;
	mov.u64 	%rd299, %rd297;
	mov.f64 	%fd410, %fd408;
	@%p257 bra 	$L__BB8_30;
	setp.lt.f64 	%p258, %fd408, 0d0000000000000000;
	neg.f64 	%fd375, %fd408;
	selp.f64 	%fd34, %fd375, %fd408, %p258;
	setp.lt.f64 	%p259, %fd33, 0d0000000000000000;
	neg.f64 	%fd376, %fd33;
	selp.f64 	%fd35, %fd376, %fd33, %p259;
	setp.lt.f64 	%p260, %fd34, %fd35;
	mov.u64 	%rd299, %rd34;
	mov.f64 	%fd410, %fd33;
	@%p260 bra 	$L__BB8_30;
	setp.lt.f64 	%p261, %fd35, %fd34;
	mov.u64 	%rd299, %rd297;
	mov.f64 	%fd410, %fd408;
	@%p261 bra 	$L__BB8_30;
	setp.lt.s64 	%p262, %rd297, %rd34;
	min.s64 	%rd299, %rd297, %rd34;
	selp.f64 	%fd410, %fd408, %fd33, %p262;
$L__BB8_30:
	mov.b64 	%rd274, %fd410;
	mov.b64 	{%r306, %r311}, %rd274;
	mov.b32 	%r322, 2;
	mov.b32 	%r323, 31;
	mov.b32 	%r324, -1;
	// begin inline asm
	shfl.sync.down.b32 %r305, %r306, %r322, %r323, %r324;
	// end inline asm
	// begin inline asm
	shfl.sync.down.b32 %r310, %r311, %r322, %r323, %r324;
	// end inline asm
	mov.b64 	%rd275, {%r305, %r310};
	mov.b64 	%fd38, %rd275;
	mov.b64 	{%r316, %r321}, %rd299;
	// begin inline asm
	shfl.sync.down.b32 %r315, %r316, %r322, %r323, %r324;
	// end inline asm
	// begin inline asm
	shfl.sync.down.b32 %r320, %r321, %r322, %r323, %r324;
	// end inline asm
	mov.b64 	%rd37, {%r315, %r320};
	setp.gt.s32 	%p263, %r284, 29;
	mov.u64 	%rd300, %rd299;
	mov.f64 	%fd411, %fd410;
	@%p263 bra 	$L__BB8_34;
	setp.lt.f64 	%p264, %fd410, 0d0000000000000000;
	neg.f64 	%fd377, %fd410;
	selp.f64 	%fd39, %fd377, %fd410, %p264;
	setp.lt.f64 	%p265, %fd38, 0d0000000000000000;
	neg.f64 	%fd378, %fd38;
	selp.f64 	%fd40, %fd378, %fd38, %p265;
	setp.lt.f64 	%p266, %fd39, %fd40;
	mov.u64 	%rd300, %rd37;
	mov.f64 	%fd411, %fd38;
	@%p266 bra 	$L__BB8_34;
	setp.lt.f64 	%p267, %fd40, %fd39;
	mov.u64 	%rd300, %rd299;
	mov.f64 	%fd411, %fd410;
	@%p267 bra 	$L__BB8_34;
	setp.lt.s64 	%p268, %rd299, %rd37;
	min.s64 	%rd300, %rd299, %rd37;
	selp.f64 	%fd411, %fd410, %fd38, %p268;
$L__BB8_34:
	mov.b64 	%rd276, %fd411;
	mov.b64 	{%r326, %r331}, %rd276;
	mov.b32 	%r342, 4;
	mov.b32 	%r343, 31;
	mov.b32 	%r344, -1;
	// begin inline asm
	shfl.sync.down.b32 %r325, %r326, %r342, %r343, %r344;
	// end inline asm
	// begin inline asm
	shfl.sync.down.b32 %r330, %r331, %r342, %r343, %r344;
	// end inline asm
	mov.b64 	%rd277, {%r325, %r330};
	mov.b64 	%fd43, %rd277;
	mov.b64 	{%r336, %r341}, %rd300;
	// begin inline asm
	shfl.sync.down.b32 %r335, %r336, %r342, %r343, %r344;
	// end inline asm
	// begin inline asm
	shfl.sync.down.b32 %r340, %r341, %r342, %r343, %r344;
	// end inline asm
	mov.b64 	%rd40, {%r335, %r340};
	setp.gt.s32 	%p269, %r284, 27;
	mov.u64 	%rd301, %rd300;
	mov.f64 	%fd412, %fd411;
	@%p269 bra 	$L__BB8_38;
	setp.lt.f64 	%p270, %fd411, 0d0000000000000000;
	neg.f64 	%fd379, %fd411;
	selp.f64 	%fd44, %fd379, %fd411, %p270;
	setp.lt.f64 	%p271, %fd43, 0d0000000000000000;
	neg.f64 	%fd380, %fd43;
	selp.f64 	%fd45, %fd380, %fd43, %p271;
	setp.lt.f64 	%p272, %fd44, %fd45;
	mov.u64 	%rd301, %rd40;
	mov.f64 	%fd412, %fd43;
	@%p272 bra 	$L__BB8_38;
	setp.lt.f64 	%p273, %fd45, %fd44;
	mov.u64 	%rd301, %rd300;
	mov.f64 	%fd412, %fd411;
	@%p273 bra 	$L__BB8_38;
	setp.lt.s64 	%p274, %rd300, %rd40;
	min.s64 	%rd301, %rd300, %rd40;
	selp.f64 	%fd412, %fd411, %fd43, %p274;
$L__BB8_38:
	mov.b64 	%rd278, %fd412;
	mov.b64 	{%r346, %r351}, %rd278;
	mov.b32 	%r362, 8;
	mov.b32 	%r363, 31;
	mov.b32 	%r364, -1;
	// begin inline asm
	shfl.sync.down.b32 %r345, %r346, %r362, %r363, %r364;
	// end inline asm
	// begin inline asm
	shfl.sync.down.b32 %r350, %r351, %r362, %r363, %r364;
	// end inline asm
	mov.b64 	%rd279, {%r345, %r350};
	mov.b64 	%fd48, %rd279;
	mov.b64 	{%r356, %r361}, %rd301;
	// begin inline asm
	shfl.sync.down.b32 %r355, %r356, %r362, %r363, %r364;
	// end inline asm
	// begin inline asm
	shfl.sync.down.b32 %r360, %r361, %r362, %r363, %r364;
	// end inline asm
	mov.b64 	%rd43, {%r355, %r360};
	setp.gt.s32 	%p275, %r284, 23;
	mov.u64 	%rd302, %rd301;
	mov.f64 	%fd413, %fd412;
	@%p275 bra 	$L__BB8_42;
	setp.lt.f64 	%p276, %fd412, 0d0000000000000000;
	neg.f64 	%fd381, %fd412;
	selp.f64 	%fd49, %fd381, %fd412, %p276;
	setp.lt.f64 	%p277, %fd48, 0d0000000000000000;
	neg.f64 	%fd382, %fd48;
	selp.f64 	%fd50, %fd382, %fd48, %p277;
	setp.lt.f64 	%p278, %fd49, %fd50;
	mov.u64 	%rd302, %rd43;
	mov.f64 	%fd413, %fd48;
	@%p278 bra 	$L__BB8_42;
	setp.lt.f64 	%p279, %fd50, %fd49;
	mov.u64 	%rd302, %rd301;
	mov.f64 	%fd413, %fd412;
	@%p279 bra 	$L__BB8_42;
	setp.lt.s64 	%p280, %rd301, %rd43;
	min.s64 	%rd302, %rd301, %rd43;
	selp.f64 	%fd413, %fd412, %fd48, %p280;
$L__BB8_42:
	mov.b64 	%rd280, %fd413;
	mov.b64 	{%r366, %r371}, %rd280;
	mov.b32 	%r382, 16;
	mov.b32 	%r383, 31;
	mov.b32 	%r384, -1;
	// begin inline asm
	shfl.sync.down.b32 %r365, %r366, %r382, %r383, %r384;
	// end inline asm
	// begin inline asm
	shfl.sync.down.b32 %r370, %r371, %r382, %r383, %r384;
	// end inline asm
	mov.b64 	%rd281, {%r365, %r370};
	mov.b64 	%fd53, %rd281;
	mov.b64 	{%r376, %r381}, %rd302;
	// begin inline asm
	shfl.sync.down.b32 %r375, %r376, %r382, %r383, %r384;
	// end inline asm
	// begin inline asm
	shfl.sync.down.b32 %r380, %r381, %r382, %r383, %r384;
	// end inline asm
	mov.b64 	%rd46, {%r375, %r380};
	setp.gt.s32 	%p281, %r284, 15;
	mov.u64 	%rd354, %rd302;
	mov.f64 	%fd461, %fd413;
	@%p281 bra 	$L__BB8_46;
	setp.lt.f64 	%p282, %fd413, 0d0000000000000000;
	neg.f64 	%fd383, %fd413;
	selp.f64 	%fd54, %fd383, %fd413, %p282;
	setp.lt.f64 	%p283, %fd53, 0d0000000000000000;
	neg.f64 	%fd384, %fd53;
	selp.f64 	%fd55, %fd384, %fd53, %p283;
	setp.lt.f64 	%p284, %fd54, %fd55;
	mov.u64 	%rd354, %rd46;
	mov.f64 	%fd461, %fd53;
	@%p284 bra 	$L__BB8_46;
	setp.lt.f64 	%p285, %fd55, %fd54;
	mov.u64 	%rd354, %rd302;
	mov.f64 	%fd461, %fd413;
	@%p285 bra 	$L__BB8_46;
	setp.lt.s64 	%p286, %rd302, %rd46;
	min.s64 	%rd354, %rd302, %rd46;
	selp.f64 	%fd461, %fd413, %fd53, %p286;
$L__BB8_46:
	setp.ne.s32 	%p287, %r284, 0;
	@%p287 bra 	$L__BB8_48;
	shr.u32 	%r385, %r4, 1;
	and.b32  	%r386, %r385, 496;
	mov.u32 	%r387, _ZN6thrust24THRUST_300001_SM_1000_NS8cuda_cub4core6detail5shmemE;
	add.s32 	%r388, %r387, %r386;
	st.shared.f64 	[%r388+8], %fd461;
	st.shared.u64 	[%r388+16], %rd354;
$L__BB8_48:
	bar.sync 	0;
	setp.ne.s32 	%p288, %r4, 0;
	@%p288 bra 	$L__BB8_208;
	ld.shared.f64 	%fd58, [_ZN6thrust24THRUST_300001_SM_1000_NS8cuda_cub4core6detail5shmemE+24];
	ld.shared.u64 	%rd49, [_ZN6thrust24THRUST_300001_SM_1000_NS8cuda_cub4core6detail5shmemE+32];
	setp.lt.f64 	%p289, %fd461, 0d0000000000000000;
	neg.f64 	%fd385, %fd461;
	selp.f64 	%fd59, %fd385, %fd461, %p289;
	setp.lt.f64 	%p290, %fd58, 0d0000000000000000;
	neg.f64 	%fd386, %fd58;
	selp.f64 	%fd60, %fd386, %fd58, %p290;
	setp.lt.f64 	%p291, %fd59, %fd60;
	mov.u64 	%rd304, %rd49;
	mov.f64 	%fd415, %fd58;
	@%p291 bra 	$L__BB8_52;
	setp.lt.f64 	%p292, %fd60, %fd59;
	mov.u64 	%rd304, %rd354;
	mov.f64 	%fd415, %fd461;
	@%p292 bra 	$L__BB8_52;
	setp.lt.s64 	%p293, %rd354, %rd49;
	min.s64 	%rd304, %rd354, %rd49;
	selp.f64 	%fd415, %fd461, %fd58, %p293;
$L__BB8_52:
	ld.shared.f64 	%fd63, [_ZN6thrust24THRUST_300001_SM_1000_NS8cuda_cub4core6detail5shmemE+40];
	ld.shared.u64 	%rd52, [_ZN6thrust24THRUST_300001_SM_1000_NS8cuda_cub4core6detail5shmemE+48];
	setp.lt.f64 	%p294, %fd415, 0d0000000000000000;
	neg.f64 	%fd387, %fd415;
	selp.f64 	%fd64, %fd387, %fd415, %p294;
	setp.lt.f64 	%p295, %fd63, 0d0000000000000000;
	neg.f64 	%fd388, %fd63;
	selp.f64 	%fd65, %fd388, %fd63, %p295;
	setp.lt.f64 	%p296, %fd64, %fd65;
	mov.u64 	%rd305, %rd52;
	mov.f64 	%fd416, %fd63;
	@%p296 bra 	$L__BB8_55;
	setp.lt.f64 	%p297, %fd65, %fd64;
	mov.u64 	%rd305, %rd304;
	mov.f64 	%fd416, %fd415;
	@%p297 bra 	$L__BB8_55;
	setp.lt.s64 	%p298, %rd304, %rd52;
	min.s64 	%rd305, %rd304, %rd52;
	selp.f64 	%fd416, %fd415, %fd63, %p298;
$L__BB8_55:
	ld.shared.f64 	%fd68, [_ZN6thrust24THRUST_300001_SM_1000_NS8cuda_cub4core6detail5shmemE+56];
	ld.shared.u64 	%rd55, [_ZN6thrust24THRUST_300001_SM_1000_NS8cuda_cub4core6detail5shmemE+64];
	setp.lt.f64 	%p299, %fd416, 0d0000000000000000;
	neg.f64 	%fd389, %fd416;
	selp.f64 	%fd69, %fd389, %fd416, %p299;
	setp.lt.f64 	%p300, %fd68, 0d0000000000000000;
	neg.f64 	%fd390, %fd68;
	selp.f64 	%fd70, %fd390, %fd68, %p300;
	setp.lt.f64 	%p301, %fd69, %fd70;
	mov.u64 	%rd306, %rd55;
	mov.f64 	%fd417, %fd68;
	@%p301 bra 	$L__BB8_58;
	setp.lt.f64 	%p302, %fd70, %fd69;
	mov.u64 	%rd306, %rd305;
	mov.f64 	%fd417, %fd416;
	@%p302 bra 	$L__BB8_58;
	setp.lt.s64 	%p303, %rd305, %rd55;
	min.s64 	%rd306, %rd305, %rd55;
	selp.f64 	%fd417, %fd416, %fd68, %p303;
$L__BB8_58:
	ld.shared.f64 	%fd73, [_ZN6thrust24THRUST_300001_SM_1000_NS8cuda_cub4core6detail5shmemE+72];
	ld.shared.u64 	%rd58, [_ZN6thrust24THRUST_300001_SM_1000_NS8cuda_cub4core6detail5shmemE+80];
	setp.lt.f64 	%p304, %fd417, 0d0000000000000000;
	neg.f64 	%fd391, %fd417;
	selp.f64 	%fd74, %fd391, %fd417, %p304;
	setp.lt.f64 	%p305, %fd73, 0d0000000000000000;
	neg.f64 	%fd392, %fd73;
	selp.f64 	%fd75, %fd392, %fd73, %p305;
	setp.lt.f64 	%p306, %fd74, %fd75;
	mov.u64 	%rd307, %rd58;
	mov.f64 	%fd418, %fd73;
	@%p306 bra 	$L__BB8_61;
	setp.lt.f64 	%p307, %fd75, %fd74;
	mov.u64 	%rd307, %rd306;
	mov.f64 	%fd418, %fd417;
	@%p307 bra 	$L__BB8_61;
	setp.lt.s64 	%p308, %rd306, %rd58;
	min.s64 	%rd307, %rd306, %rd58;
	selp.f64 	%fd418, %fd417, %fd73, %p308;
$L__BB8_61:
	ld.shared.f64 	%fd78, [_ZN6thrust24THRUST_300001_SM_1000_NS8cuda_cub4core6detail5shmemE+88];
	ld.shared.u64 	%rd61, [_ZN6thrust24THRUST_300001_SM_1000_NS8cuda_cub4core6detail5shmemE+96];
	setp.lt.f64 	%p309, %fd418, 0d0000000000000000;
	neg.f64 	%fd393, %fd418;
	selp.f64 	%fd79, %fd393, %fd418, %p309;
	setp.lt.f64 	%p310, %fd78, 0d0000000000000000;
	neg.f64 	%fd394, %fd78;
	selp.f64 	%fd80, %fd394, %fd78, %p310;
	setp.lt.f64 	%p311, %fd79, %fd80;
	mov.u64 	%rd308, %rd61;
	mov.f64 	%fd419, %fd78;
	@%p311 bra 	$L__BB8_64;
	setp.lt.f64 	%p312, %fd80, %fd79;
	mov.u64 	%rd308, %rd307;
	mov.f64 	%fd419, %fd418;
	@%p312 bra 	$L__BB8_64;
	setp.lt.s64 	%p313, %rd307, %rd61;
	min.s64 	%rd308, %rd307, %rd61;
	selp.f64 	%fd419, %fd418, %fd78, %p313;
$L__BB8_64:
	ld.shared.f64 	%fd83, [_ZN6thrust24THRUST_300001_SM_1000_NS8cuda_cub4core6detail5shmemE+104];
	ld.shared.u64 	%rd64, [_ZN6thrust24THRUST_300001_SM_1000_NS8cuda_cub4core6detail5shmemE+112];
	setp.lt.f64 	%p314, %fd419, 0d0000000000000000;
	neg.f64 	%fd395, %fd419;
	selp.f64 	%fd84, %fd395, %fd419, %p314;
	setp.lt.f64 	%p315, %fd83, 0d0000000000000000;
	neg.f64 	%fd396, %fd83;
	selp.f64 	%fd85, %fd396, %fd83, %p315;
	setp.lt.f64 	%p316, %fd84, %fd85;
	mov.u64 	%rd309, %rd64;
	mov.f64 	%fd420, %fd83;
	@%p316 bra 	$L__BB8_67;
	setp.lt.f64 	%p317, %fd85, %fd84;
	mov.u64 	%rd309, %rd308;
	mov.f64 	%fd420, %fd419;
	@%p317 bra 	$L__BB8_67;
	setp.lt.s64 	%p318, %rd308, %rd64;
	min.s64 	%rd309, %rd308, %rd64;
	selp.f64 	%fd420, %fd419, %fd83, %p318;
$L__BB8_67:
	ld.shared.f64 	%fd88, [_ZN6thrust24THRUST_300001_SM_1000_NS8cuda_cub4core6detail5shmemE+120];
	ld.shared.u64 	%rd67, [_ZN6thrust24THRUST_300001_SM_1000_NS8cuda_cub4core6detail5shmemE+128];
	setp.lt.f64 	%p319, %fd420, 0d0000000000000000;
	neg.f64 	%fd397, %fd420;
	selp.f64 	%fd89, %fd397, %fd420, %p319;
	setp.lt.f64 	%p320, %fd88, 0d0000000000000000;
	neg.f64 	%fd398, %fd88;
	selp.f64 	%fd90, %fd398, %fd88, %p320;
	setp.lt.f64 	%p321, %fd89, %fd90;
	mov.u64 	%rd354, %rd67;
	mov.f64 	%fd461, %fd88;
	@%p321 bra 	$L__BB8_208;
	setp.lt.f64 	%p322, %fd90, %fd89;
	mov.u64 	%rd354, %rd309;
	mov.f64 	%fd461, %fd420;
	@%p322 bra 	$L__BB8_208;
	setp.lt.s64 	%p323, %rd309, %rd67;
	min.s64 	%rd354, %rd309, %rd67;
	selp.f64 	%fd461, %fd420, %fd88, %p323;
	bra.uni 	$L__BB8_208;
$L__BB8_70:
	// begin inline asm
	mov.u32 %r171, %laneid;
	// end inline asm
	and.b32  	%r192, %r4, 992;
	add.s32 	%r193, %r192, 32;
	setp.gt.s32 	%p182, %r193, %r3;
	not.b32 	%r194, %r192;
	add.s32 	%r195, %r3, %r194;
	selp.b32 	%r190, %r195, 31, %p182;
	mov.b64 	%rd262, %fd408;
	mov.b64 	{%r173, %r178}, %rd262;
	mov.b32 	%r189, 1;
	mov.b32 	%r191, -1;
	// begin inline asm
	shfl.sync.down.b32 %r172, %r173, %r189, %r190, %r191;
	// end inline asm
	// begin inline asm
	shfl.sync.down.b32 %r177, %r178, %r189, %r190, %r191;
	// end inline asm
	mov.b64 	%rd263, {%r172, %r177};
	mov.b64 	%fd92, %rd263;
	mov.b64 	{%r183, %r188}, %rd297;
	// begin inline asm
	shfl.sync.down.b32 %r182, %r183, %r189, %r190, %r191;
	// end inline asm
	// begin inline asm
	shfl.sync.down.b32 %r187, %r188, %r189, %r190, %r191;
	// end inline asm
	mov.b64 	%rd69, {%r182, %r187};
	setp.ge.s32 	%p183, %r171, %r190;
	mov.u64 	%rd310, %rd297;
	mov.f64 	%fd421, %fd408;
	@%p183 bra 	$L__BB8_74;
	setp.lt.f64 	%p184, %fd408, 0d0000000000000000;
	neg.f64 	%fd351, %fd408;
	selp.f64 	%fd93, %fd351, %fd408, %p184;
	setp.lt.f64 	%p185, %fd92, 0d0000000000000000;
	neg.f64 	%fd352, %fd92;
	selp.f64 	%fd94, %fd352, %fd92, %p185;
	setp.lt.f64 	%p186, %fd93, %fd94;
	mov.u64 	%rd310, %rd69;
	mov.f64 	%fd421, %fd92;
	@%p186 bra 	$L__BB8_74;
	setp.lt.f64 	%p187, %fd94, %fd93;
	mov.u64 	%rd310, %rd297;
	mov.f64 	%fd421, %fd408;
	@%p187 bra 	$L__BB8_74;
	setp.lt.s64 	%p188, %rd297, %rd69;
	min.s64 	%rd310, %rd297, %rd69;
	selp.f64 	%fd421, %fd408, %fd92, %p188;
$L__BB8_74:
	mov.b64 	%rd264, %fd421;
	mov.b64 	{%r197, %r202}, %rd264;
	mov.b32 	%r213, 2;
	mov.b32 	%r215, -1;
	// begin inline asm
	shfl.sync.down.b32 %r196, %r197, %r213, %r190, %r215;
	// end inline asm
	// begin inline asm
	shfl.sync.down.b32 %r201, %r202, %r213, %r190, %r215;
	// end inline asm
	mov.b64 	%rd265, {%r196, %r201};
	mov.b64 	%fd97, %rd265;
	mov.b64 	{%r207, %r212}, %rd310;
	// begin inline asm
	shfl.sync.down.b32 %r206, %r207, %r213, %r190, %r215;
	// end inline asm
	// begin inline asm
	shfl.sync.down.b32 %r211, %r212, %r213, %r190, %r215;
	// end inline asm
	mov.b64 	%rd72, {%r206, %r211};
	add.s32 	%r216, %r171, 2;
	setp.gt.s32 	%p189, %r216, %r190;
	mov.u64 	%rd311, %rd310;
	mov.f64 	%fd422, %fd421;
	@%p189 bra 	$L__BB8_78;
	setp.lt.f64 	%p190, %fd421, 0d0000000000000000;
	neg.f64 	%fd353, %fd421;
	selp.f64 	%fd98, %fd353, %fd421, %p190;
	setp.lt.f64 	%p191, %fd97, 0d0000000000000000;
	neg.f64 	%fd354, %fd97;
	selp.f64 	%fd99, %fd354, %fd97, %p191;
	setp.lt.f64 	%p192, %fd98, %fd99;
	mov.u64 	%rd311, %rd72;
	mov.f64 	%fd422, %fd97;
	@%p192 bra 	$L__BB8_78;
	setp.lt.f64 	%p193, %fd99, %fd98;
	mov.u64 	%rd311, %rd310;
	mov.f64 	%fd422, %fd421;
	@%p193 bra 	$L__BB8_78;
	setp.lt.s64 	%p194, %rd310, %rd72;
	min.s64 	%rd311, %rd310, %rd72;
	selp.f64 	%fd422, %fd421, %fd97, %p194;
$L__BB8_78:
	mov.b64 	%rd266, %fd422;
	mov.b64 	{%r218, %r223}, %rd266;
	mov.b32 	%r234, 4;
	mov.b32 	%r236, -1;
	// begin inline asm
	shfl.sync.down.b32 %r217, %r218, %r234, %r190, %r236;
	// end inline asm
	// begin inline asm
	shfl.sync.down.b32 %r222, %r223, %r234, %r190, %r236;
	// end inline asm
	mov.b64 	%rd267, {%r217, %r222};
	mov.b64 	%fd102, %rd267;
	mov.b64 	{%r228, %r233}, %rd311;
	// begin inline asm
	shfl.sync.down.b32 %r227, %r228, %r234, %r190, %r236;
	// end inline asm
	// begin inline asm
	shfl.sync.down.b32 %r232, %r233, %r234, %r190, %r236;
	// end inline asm
	mov.b64 	%rd75, {%r227, %r232};
	add.s32 	%r237, %r171, 4;
	setp.gt.s32 	%p195, %r237, %r190;
	mov.u64 	%rd312, %rd311;
	mov.f64 	%fd423, %fd422;
	@%p195 bra 	$L__BB8_82;
	setp.lt.f64 	%p196, %fd422, 0d0000000000000000;
	neg.f64 	%fd355, %fd422;
	selp.f64 	%fd103, %fd355, %fd422, %p196;
	setp.lt.f64 	%p197, %fd102, 0d0000000000000000;
	neg.f64 	%fd356, %fd102;
	selp.f64 	%fd104, %fd356, %fd102, %p197;
	setp.lt.f64 	%p198, %fd103, %fd104;
	mov.u64 	%rd312, %rd75;
	mov.f64 	%fd423, %fd102;
	@%p198 bra 	$L__BB8_82;
	setp.lt.f64 	%p199, %fd104, %fd103;
	mov.u64 	%rd312, %rd311;
	mov.f64 	%fd423, %fd422;
	@%p199 bra 	$L__BB8_82;
	setp.lt.s64 	%p200, %rd311, %rd75;
	min.s64 	%rd312, %rd311, %rd75;
	selp.f64 	%fd423, %fd422, %fd102, %p200;
$L__BB8_82:
	mov.b64 	%rd268, %fd423;
	mov.b64 	{%r239, %r244}, %rd268;
	mov.b32 	%r255, 8;
	mov.b32 	%r257, -1;
	// begin inline asm
	shfl.sync.down.b32 %r238, %r239, %r255, %r190, %r257;
	// end inline asm
	// begin inline asm
	shfl.sync.down.b32 %r243, %r244, %r255, %r190, %r257;
	// end inline asm
	mov.b64 	%rd269, {%r238, %r243};
	mov.b64 	%fd107, %rd269;
	mov.b64 	{%r249, %r254}, %rd312;
	// begin inline asm
	shfl.sync.down.b32 %r248, %r249, %r255, %r190, %r257;
	// end inline asm
	// begin inline asm
	shfl.sync.down.b32 %r253, %r254, %r255, %r190, %r257;
	// end inline asm
	mov.b64 	%rd78, {%r248, %r253};
	add.s32 	%r258, %r171, 8;
	setp.gt.s32 	%p201, %r258, %r190;
	mov.u64 	%rd313, %rd312;
	mov.f64 	%fd424, %fd423;
	@%p201 bra 	$L__BB8_86;
	setp.lt.f64 	%p202, %fd423, 0d0000000000000000;
	neg.f64 	%fd357, %fd423;
	selp.f64 	%fd108, %fd357, %fd423, %p202;
	setp.lt.f64 	%p203, %fd107, 0d0000000000000000;
	neg.f64 	%fd358, %fd107;
	selp.f64 	%fd109, %fd358, %fd107, %p203;
	setp.lt.f64 	%p204, %fd108, %fd109;
	mov.u64 	%rd313, %rd78;
	mov.f64 	%fd424, %fd107;
	@%p204 bra 	$L__BB8_86;
	setp.lt.f64 	%p205, %fd109, %fd108;
	mov.u64 	%rd313, %rd312;
	mov.f64 	%fd424, %fd423;
	@%p205 bra 	$L__BB8_86;
	setp.lt.s64 	%p206, %rd312, %rd78;
	min.s64 	%rd313, %rd312, %rd78;
	selp.f64 	%fd424, %fd423, %fd107, %p206;
$L__BB8_86:
	mov.b64 	%rd270, %fd424;
	mov.b64 	{%r260, %r265}, %rd270;
	mov.b32 	%r276, 16;
	mov.b32 	%r278, -1;
	// begin inline asm
	shfl.sync.down.b32 %r259, %r260, %r276, %r190, %r278;
	// end inline asm
	// begin inline asm
	shfl.sync.down.b32 %r264, %r265, %r276, %r190, %r278;
	// end inline asm
	mov.b64 	%rd271, {%r259, %r264};
	mov.b64 	%fd112, %rd271;
	mov.b64 	{%r270, %r275}, %rd313;
	// begin inline asm
	shfl.sync.down.b32 %r269, %r270, %r276, %r190, %r278;
	// end inline asm
	// begin inline asm
	shfl.sync.down.b32 %r274, %r275, %r276, %r190, %r278;
	// end inline asm
	mov.b64 	%rd81, {%r269, %r274};
	add.s32 	%r279, %r171, 16;
	setp.gt.s32 	%p207, %r279, %r190;
	mov.u64 	%rd354, %rd313;
	mov.f64 	%fd461, %fd424;
	@%p207 bra 	$L__BB8_90;
	setp.lt.f64 	%p208, %fd424, 0d0000000000000000;
	neg.f64 	%fd359, %fd424;
	selp.f64 	%fd113, %fd359, %fd424, %p208;
	setp.lt.f64 	%p209, %fd112, 0d0000000000000000;
	neg.f64 	%fd360, %fd112;
	selp.f64 	%fd114, %fd360, %fd112, %p209;
	setp.lt.f64 	%p210, %fd113, %fd114;
	mov.u64 	%rd354, %rd81;
	mov.f64 	%fd461, %fd112;
	@%p210 bra 	$L__BB8_90;
	setp.lt.f64 	%p211, %fd114, %fd113;
	mov.u64 	%rd354, %rd313;
	mov.f64 	%fd461, %fd424;
	@%p211 bra 	$L__BB8_90;
	setp.lt.s64 	%p212, %rd313, %rd81;
	min.s64 	%rd354, %rd313, %rd81;
	selp.f64 	%fd461, %fd424, %fd112, %p212;
$L__BB8_90:
	setp.ne.s32 	%p213, %r171, 0;
	@%p213 bra 	$L__BB8_92;
	shr.u32 	%r280, %r4, 1;
	and.b32  	%r281, %r280, 496;
	mov.u32 	%r282, _ZN6thrust24THRUST_300001_SM_1000_NS8cuda_cub4core6detail5shmemE;
	add.s32 	%r283, %r282, %r281;
	st.shared.f64 	[%r283+8], %fd461;
	st.shared.u64 	[%r283+16], %rd354;
$L__BB8_92:
	bar.sync 	0;
	setp.ne.s32 	%p214, %r4, 0;
	@%p214 bra 	$L__BB8_208;
	setp.lt.s32 	%p215, %r3, 33;
	mov.f64 	%fd426, %fd461;
	mov.u64 	%rd315, %rd354;
	@%p215 bra 	$L__BB8_97;
	ld.shared.f64 	%fd117, [_ZN6thrust24THRUST_300001_SM_1000_NS8cuda_cub4core6detail5shmemE+24];
	ld.shared.u64 	%rd84, [_ZN6thrust24THRUST_300001_SM_1000_NS8cuda_cub4core6detail5shmemE+32];
	setp.lt.f64 	%p216, %fd461, 0d0000000000000000;
	neg.f64 	%fd361, %fd461;
	selp.f64 	%fd118, %fd361, %fd461, %p216;
	setp.lt.f64 	%p217, %fd117, 0d0000000000000000;
	neg.f64 	%fd362, %fd117;
	selp.f64 	%fd119, %fd362, %fd117, %p217;
	setp.lt.f64 	%p218, %fd118, %fd119;
	mov.f64 	%fd426, %fd117;
	mov.u64 	%rd315, %rd84;
	@%p218 bra 	$L__BB8_97;
	setp.lt.f64 	%p219, %fd119, %fd118;
	mov.f64 	%fd426, %fd461;
	mov.u64 	%rd315, %rd354;
	@%p219 bra 	$L__BB8_97;
	setp.lt.s64 	%p220, %rd354, %rd84;
	selp.f64 	%fd426, %fd461, %fd117, %p220;
	min.s64 	%rd315, %rd354, %rd84;
$L__BB8_97:
	setp.lt.s32 	%p221, %r3, 65;
	mov.f64 	%fd427, %fd426;
	mov.u64 	%rd316, %rd315;
	@%p221 bra 	$L__BB8_101;
	ld.shared.f64 	%fd122, [_ZN6thrust24THRUST_300001_SM_1000_NS8cuda_cub4core6detail5shmemE+40];
	ld.shared.u64 	%rd87, [_ZN6thrust24THRUST_300001_SM_1000_NS8cuda_cub4core6detail5shmemE+48];
	setp.lt.f64 	%p222, %fd426, 0d0000000000000000;
	neg.f64 	%fd363, %fd426;
	selp.f64 	%fd123, %fd363, %fd426, %p222;
	setp.lt.f64 	%p223, %fd122, 0d0000000000000000;
	neg.f64 	%fd364, %fd122;
	selp.f64 	%fd124, %fd364, %fd122, %p223;
	setp.lt.f64 	%p224, %fd123, %fd124;
	mov.f64 	%fd427, %fd122;
	mov.u64 	%rd316, %rd87;
	@%p224 bra 	$L__BB8_101;
	setp.lt.f64 	%p225, %fd124, %fd123;
	mov.f64 	%fd427, %fd426;
	mov.u64 	%rd316, %rd315;
	@%p225 bra 	$L__BB8_101;
	setp.lt.s64 	%p226, %rd315, %rd87;
	selp.f64 	%fd427, %fd426, %fd122, %p226;
	min.s64 	%rd316, %rd315, %rd87;
$L__BB8_101:
	setp.lt.s32 	%p227, %r3, 97;
	mov.f64 	%fd428, %fd427;
	mov.u64 	%rd317, %rd316;
	@%p227 bra 	$L__BB8_105;
	ld.shared.f64 	%fd127, [_ZN6thrust24THRUST_300001_SM_1000_NS8cuda_cub4core6detail5shmemE+56];
	ld.shared.u64 	%rd90, [_ZN6thrust24THRUST_300001_SM_1000_NS8cuda_cub4core6detail5shmemE+64];
	setp.lt.f64 	%p228, %fd427, 0d0000000000000000;
	neg.f64 	%fd365, %fd427;
	selp.f64 	%fd128, %fd365, %fd427, %p228;
	setp.lt.f64 	%p229, %fd127, 0d0000000000000000;
	neg.f64 	%fd366, %fd127;
	selp.f64 	%fd129, %fd366, %fd127, %p229;
	setp.lt.f64 	%p230, %fd128, %fd129;
	mov.f64 	%fd428, %fd127;
	mov.u64 	%rd317, %rd90;
	@%p230 bra 	$L__BB8_105;
	setp.lt.f64 	%p231, %fd129, %fd128;
	mov.f64 	%fd428, %fd427;
	mov.u64 	%rd317, %rd316;
	@%p231 bra 	$L__BB8_105;
	setp.lt.s64 	%p232, %rd316, %rd90;
	selp.f64 	%fd428, %fd427, %fd127, %p232;
	min.s64 	%rd317, %rd316, %rd90;
$L__BB8_105:
	setp.lt.s32 	%p233, %r3, 129;
	mov.f64 	%fd429, %fd428;
	mov.u64 	%rd318, %rd317;
	@%p233 bra 	$L__BB8_109;
	ld.shared.f64 	%fd132, [_ZN6thrust24THRUST_300001_SM_1000_NS8cuda_cub4core6detail5shmemE+72];
	ld.shared.u64 	%rd93, [_ZN6thrust24THRUST_300001_SM_1000_NS8cuda_cub4core6detail5shmemE+80];
	setp.lt.f64 	%p234, %fd428, 0d0000000000000000;
	neg.f64 	%fd367, %fd428;
	selp.f64 	%fd133, %fd367, %fd428, %p234;
	setp.lt.f64 	%p235, %fd132, 0d0000000000000000;
	neg.f64 	%fd368, %fd132;
	selp.f64 	%fd134, %fd368, %fd132, %p235;
	setp.lt.f64 	%p236, %fd133, %fd134;
	mov.f64 	%fd429, %fd132;
	mov.u64 	%rd318, %rd93;
	@%p236 bra 	$L__BB8_109;
	setp.lt.f64 	%p237, %fd134, %fd133;
	mov.f64 	%fd429, %fd428;
	mov.u64 	%rd318, %rd317;
	@%p237 bra 	$L__BB8_109;
	setp.lt.s64 	%p238, %rd317, %rd93;
	selp.f64 	%fd429, %fd428, %fd132, %p238;
	min.s64 	%rd318, %rd317, %rd93;
$L__BB8_109:
	setp.lt.s32 	%p239, %r3, 161;
	mov.f64 	%fd430, %fd429;
	mov.u64 	%rd319, %rd318;
	@%p239 bra 	$L__BB8_113;
	ld.shared.f64 	%fd137, [_ZN6thrust24THRUST_300001_SM_1000_NS8cuda_cub4core6detail5shmemE+88];
	ld.shared.u64 	%rd96, [_ZN6thrust24THRUST_300001_SM_1000_NS8cuda_cub4core6detail5shmemE+96];
	setp.lt.f64 	%p240, %fd429, 0d0000000000000000;
	neg.f64 	%fd369, %fd429;
	selp.f64 	%fd138, %fd369, %fd429, %p240;
	setp.lt.f64 	%p241, %fd137, 0d0000000000000000;
	neg.f64 	%fd370, %fd137;
	selp.f64 	%fd139, %fd370, %fd137, %p241;
	setp.lt.f64 	%p242, %fd138, %fd139;
	mov.f64 	%fd430, %fd137;
	mov.u64 	%rd319, %rd96;
	@%p242 bra 	$L__BB8_113;
	setp.lt.f64 	%p243, %fd139, %fd138;
	mov.f64 	%fd430, %fd429;
	mov.u64 	%rd319, %rd318;
	@%p243 bra 	$L__BB8_113;
	setp.lt.s64 	%p244, %rd318, %rd96;
	selp.f64 	%fd430, %fd429, %fd137, %p244;
	min.s64 	%rd319, %rd318, %rd96;
$L__BB8_113:
	setp.lt.s32 	%p245, %r3, 193;
	mov.f64 	%fd431, %fd430;
	mov.u64 	%rd320, %rd319;
	@%p245 bra 	$L__BB8_117;
	ld.shared.f64 	%fd142, [_ZN6thrust24THRUST_300001_SM_1000_NS8cuda_cub4core6detail5shmemE+104];
	ld.shared.u64 	%rd99, [_ZN6thrust24THRUST_300001_SM_1000_NS8cuda_cub4core6detail5shmemE+112];
	setp.lt.f64 	%p246, %fd430, 0d0000000000000000;
	neg.f64 	%fd371, %fd430;
	selp.f64 	%fd143, %fd371, %fd430, %p246;
	setp.lt.f64 	%p247, %fd142, 0d0000000000000000;
	neg.f64 	%fd372, %fd142;
	selp.f64 	%fd144, %fd372, %fd142, %p247;
	setp.lt.f64 	%p248, %fd143, %fd144;
	mov.f64 	%fd431, %fd142;
	mov.u64 	%rd320, %rd99;
	@%p248 bra 	$L__BB8_117;
	setp.lt.f64 	%p249, %fd144, %fd143;
	mov.f64 	%fd431, %fd430;
	mov.u64 	%rd320, %rd319;
	@%p249 bra 	$L__BB8_117;
	setp.lt.s64 	%p250, %rd319, %rd99;
	selp.f64 	%fd431, %fd430, %fd142, %p250;
	min.s64 	%rd320, %rd319, %rd99;
$L__BB8_117:
	setp.lt.s32 	%p251, %r3, 225;
	mov.u64 	%rd354, %rd320;
	mov.f64 	%fd461, %fd431;
	@%p251 bra 	$L__BB8_208;
	ld.shared.f64 	%fd147, [_ZN6thrust24THRUST_300001_SM_1000_NS8cuda_cub4core6detail5shmemE+120];
	ld.shared.u64 	%rd102, [_ZN6thrust24THRUST_300001_SM_1000_NS8cuda_cub4core6detail5shmemE+128];
	setp.lt.f64 	%p252, %fd431, 0d0000000000000000;
	neg.f64 	%fd373, %fd431;
	selp.f64 	%fd148, %fd373, %fd431, %p252;
	setp.lt.f64 	%p253, %fd147, 0d0000000000000000;
	neg.f64 	%fd374, %fd147;
	selp.f64 	%fd149, %fd374, %fd147, %p253;
	setp.lt.f64 	%p254, %fd148, %fd149;
	mov.u64 	%rd354, %rd102;
	mov.f64 	%fd461, %fd147;
	@%p254 bra 	$L__BB8_208;
	setp.lt.f64 	%p255, %fd149, %fd148;
	mov.u64 	%rd354, %rd320;
	mov.f64 	%fd461, %fd431;
	@%p255 bra 	$L__BB8_208;
	setp.lt.s64 	%p256, %rd320, %rd102;
	selp.f64 	%fd461, %fd431, %fd147, %p256;
	min.s64 	%rd354, %rd320, %rd102;
	bra.uni 	$L__BB8_208;
$L__BB8_121:
	mov.u32 	%r20, %tid.x;
	add.s64 	%rd104, %rd197, %rd4;
	cvt.u64.u32 	%rd105, %r20;
	add.s64 	%rd202, %rd105, %rd4;
	cvta.to.global.u64 	%rd203, %rd196;
	shl.b64 	%rd204, %rd202, 3;
	add.s64 	%rd205, %rd203, %rd204;
	ld.global.f64 	%fd274, [%rd205];
	add.s32 	%r36, %r20, 256;
	cvt.u64.u32 	%rd206, %r36;
	ld.global.f64 	%fd275, [%rd205+2048];
	add.s32 	%r37, %r20, 512;
	cvt.u64.u32 	%rd207, %r37;
	ld.global.f64 	%fd276, [%rd205+4096];
	add.s32 	%r38, %r20, 768;
	cvt.u64.u32 	%rd208, %r38;
	ld.global.f64 	%fd277, [%rd205+6144];
	or.b32  	%r39, %r20, 1024;
	cvt.u64.u32 	%rd106, %r39;
	add.s64 	%rd342, %rd104, %rd106;
	ld.global.f64 	%fd449, [%rd205+8192];
	setp.lt.f64 	%p2, %fd274, 0d0000000000000000;
	neg.f64 	%fd278, %fd274;
	selp.f64 	%fd279, %fd278, %fd274, %p2;
	setp.lt.f64 	%p3, %fd275, 0d0000000000000000;
	neg.f64 	%fd280, %fd275;
	selp.f64 	%fd281, %fd280, %fd275, %p3;
	setp.geu.f64 	%p4, %fd279, %fd281;
	selp.f64 	%fd282, %fd274, %fd275, %p4;
	selp.b64 	%rd209, %rd105, %rd206, %p4;
	setp.lt.f64 	%p5, %fd282, 0d0000000000000000;
	neg.f64 	%fd283, %fd282;
	selp.f64 	%fd284, %fd283, %fd282, %p5;
	setp.lt.f64 	%p6, %fd276, 0d0000000000000000;
	neg.f64 	%fd285, %fd276;
	selp.f64 	%fd286, %fd285, %fd276, %p6;
	setp.geu.f64 	%p7, %fd284, %fd286;
	selp.f64 	%fd287, %fd282, %fd276, %p7;
	selp.b64 	%rd210, %rd209, %rd207, %p7;
	setp.lt.f64 	%p8, %fd287, 0d0000000000000000;
	neg.f64 	%fd288, %fd287;
	selp.f64 	%fd289, %fd288, %fd287, %p8;
	setp.lt.f64 	%p9, %fd277, 0d0000000000000000;
	neg.f64 	%fd290, %fd277;
	selp.f64 	%fd291, %fd290, %fd277, %p9;
	setp.geu.f64 	%p10, %fd289, %fd291;
	selp.f64 	%fd152, %fd287, %fd277, %p10;
	selp.b64 	%rd108, %rd210, %rd208, %p10;
	setp.lt.f64 	%p11, %fd152, 0d0000000000000000;
	neg.f64 	%fd292, %fd152;
	selp.f64 	%fd153, %fd292, %fd152, %p11;
	setp.lt.f64 	%p12, %fd449, 0d0000000000000000;
	neg.f64 	%fd293, %fd449;
	selp.f64 	%fd154, %fd293, %fd449, %p12;
	setp.lt.f64 	%p13, %fd153, %fd154;
	@%p13 bra 	$L__BB8_123;
	setp.lt.f64 	%p14, %fd154, %fd153;
	setp.lt.u64 	%p15, %rd108, %rd106;
	or.pred  	%p16, %p14, %p15;
	selp.f64 	%fd449, %fd152, %fd449, %p16;
	add.s64 	%rd211, %rd104, %rd108;
	selp.b64 	%rd342, %rd211, %rd342, %p16;
$L__BB8_123:
	setp.le.u64 	%p17, %rd199, %rd5;
	@%p17 bra 	$L__BB8_164;
	setp.ne.s32 	%p18, %r20, 0;
	@%p18 bra 	$L__BB8_126;
	atom.global.add.u64 	%rd212, [%rd1+8], 1280;
	add.s64 	%rd213, %rd212, %rd5;
	st.shared.u64 	[_ZN6thrust24THRUST_300001_SM_1000_NS8cuda_cub4core6detail5shmemE+152], %rd213;
$L__BB8_126:
	bar.sync 	0;
	ld.shared.u64 	%rd330, [_ZN6thrust24THRUST_300001_SM_1000_NS8cuda_cub4core6detail5shmemE+152];
	add.s64 	%rd214, %rd330, 1280;
	setp.gt.s64 	%p19, %rd214, %rd199;
	@%p19 bra 	$L__BB8_141;
	mov.f64 	%fd433, %fd449;
	mov.u64 	%rd323, %rd342;
$L__BB8_128:
	add.s64 	%rd215, %rd330, %rd105;
	cvta.to.global.u64 	%rd216, %rd196;
	shl.b64 	%rd217, %rd215, 3;
	add.s64 	%rd218, %rd216, %rd217;
	add.s64 	%rd324, %rd215, %rd197;
	ld.global.f64 	%fd434, [%rd218];
	add.s64 	%rd325, %rd324, 256;
	ld.global.f64 	%fd435, [%rd218+2048];
	add.s64 	%rd326, %rd324, 512;
	ld.global.f64 	%fd436, [%rd218+4096];
	add.s64 	%rd327, %rd324, 768;
	ld.global.f64 	%fd437, [%rd218+6144];
	add.s64 	%rd342, %rd324, 1024;
	ld.global.f64 	%fd449, [%rd218+8192];
	setp.lt.f64 	%p20, %fd433, 0d0000000000000000;
	neg.f64 	%fd294, %fd433;
	selp.f64 	%fd163, %fd294, %fd433, %p20;
	setp.lt.f64 	%p21, %fd434, 0d0000000000000000;
	neg.f64 	%fd295, %fd434;
	selp.f64 	%fd164, %fd295, %fd434, %p21;
	setp.lt.f64 	%p22, %fd163, %fd164;
	@%p22 bra 	$L__BB8_130;
	setp.lt.f64 	%p23, %fd164, %fd163;
	setp.lt.s64 	%p24, %rd323, %rd324;
	or.pred  	%p25, %p23, %p24;
	selp.f64 	%fd434, %fd433, %fd434, %p25;
	selp.b64 	%rd324, %rd323, %rd324, %p25;
$L__BB8_130:
	setp.lt.f64 	%p26, %fd434, 0d0000000000000000;
	neg.f64 	%fd296, %fd434;
	selp.f64 	%fd167, %fd296, %fd434, %p26;
	setp.lt.f64 	%p27, %fd435, 0d0000000000000000;
	neg.f64 	%fd297, %fd435;
	selp.f64 	%fd168, %fd297, %fd435, %p27;
	setp.lt.f64 	%p28, %fd167, %fd168;
	@%p28 bra 	$L__BB8_132;
	setp.lt.f64 	%p29, %fd168, %fd167;
	setp.lt.s64 	%p30, %rd324, %rd325;
	or.pred  	%p31, %p29, %p30;
	selp.f64 	%fd435, %fd434, %fd435, %p31;
	selp.b64 	%rd325, %rd324, %rd325, %p31;
$L__BB8_132:
	setp.lt.f64 	%p32, %fd435, 0d0000000000000000;
	neg.f64 	%fd298, %fd435;
	selp.f64 	%fd171, %fd298, %fd435, %p32;
	setp.lt.f64 	%p33, %fd436, 0d0000000000000000;
	neg.f64 	%fd299, %fd436;
	selp.f64 	%fd172, %fd299, %fd436, %p33;
	setp.lt.f64 	%p34, %fd171, %fd172;
	@%p34 bra 	$L__BB8_134;
	setp.lt.f64 	%p35, %fd172, %fd171;
	setp.lt.s64 	%p36, %rd325, %rd326;
	or.pred  	%p37, %p35, %p36;
	selp.f64 	%fd436, %fd435, %fd436, %p37;
	selp.b64 	%rd326, %rd325, %rd326, %p37;
$L__BB8_134:
	setp.lt.f64 	%p38, %fd436, 0d0000000000000000;
	neg.f64 	%fd300, %fd436;
	selp.f64 	%fd175, %fd300, %fd436, %p38;
	setp.lt.f64 	%p39, %fd437, 0d0000000000000000;
	neg.f64 	%fd301, %fd437;
	selp.f64 	%fd176, %fd301, %fd437, %p39;
	setp.lt.f64 	%p40, %fd175, %fd176;
	@%p40 bra 	$L__BB8_136;
	setp.lt.f64 	%p41, %fd176, %fd175;
	setp.lt.s64 	%p42, %rd326, %rd327;
	or.pred  	%p43, %p41, %p42;
	selp.f64 	%fd437, %fd436, %fd437, %p43;
	selp.b64 	%rd327, %rd326, %rd327, %p43;
$L__BB8_136:
	setp.lt.f64 	%p44, %fd437, 0d0000000000000000;
	neg.f64 	%fd302, %fd437;
	selp.f64 	%fd179, %fd302, %fd437, %p44;
	setp.lt.f64 	%p45, %fd449, 0d0000000000000000;
	neg.f64 	%fd303, %fd449;
	selp.f64 	%fd180, %fd303, %fd449, %p45;
	setp.lt.f64 	%p46, %fd179, %fd180;
	@%p46 bra 	$L__BB8_138;
	setp.lt.f64 	%p47, %fd180, %fd179;
	setp.lt.s64 	%p48, %rd327, %rd342;
	or.pred  	%p49, %p47, %p48;
	selp.f64 	%fd449, %fd437, %fd449, %p49;
	selp.b64 	%rd342, %rd327, %rd342, %p49;
$L__BB8_138:
	setp.ne.s32 	%p50, %r20, 0;
	bar.sync 	0;
	@%p50 bra 	$L__BB8_140;
	atom.global.add.u64 	%rd219, [%rd1+8], 1280;
	add.s64 	%rd220, %rd219, %rd5;
	st.shared.u64 	[_ZN6thrust24THRUST_300001_SM_1000_NS8cuda_cub4core6detail5shmemE+152], %rd220;
$L__BB8_140:
	bar.sync 	0;
	ld.shared.u64 	%rd330, [_ZN6thrust24THRUST_300001_SM_1000_NS8cuda_cub4core6detail5shmemE+152];
	add.s64 	%rd221, %rd330, 1280;
	setp.le.s64 	%p51, %rd221, %rd199;
	mov.f64 	%fd433, %fd449;
	mov.u64 	%rd323, %rd342;
	@%p51 bra 	$L__BB8_128;
$L__BB8_141:
	setp.le.s64 	%p52, %rd199, %rd330;
	@%p52 bra 	$L__BB8_164;
	cvt.u32.u64 	%r40, %rd330;
	cvt.u32.u64 	%r41, %rd199;
	sub.s32 	%r21, %r41, %r40;
	setp.ge.s32 	%p53, %r20, %r21;
	@%p53 bra 	$L__BB8_164;
	cvta.to.global.u64 	%rd133, %rd196;
	not.b32 	%r43, %r20;
	add.s32 	%r44, %r43, %r41;
	sub.s32 	%r22, %r44, %r40;
	and.b32  	%r46, %r22, 768;
	setp.eq.s32 	%p54, %r46, 768;
	mov.u32 	%r397, %r20;
	@%p54 bra 	$L__BB8_149;
	add.s64 	%rd223, %rd330, %rd105;
	add.s64 	%rd332, %rd223, %rd197;
	shl.b64 	%rd224, %rd223, 3;
	add.s64 	%rd331, %rd133, %rd224;
	shr.u32 	%r47, %r22, 8;
	add.s32 	%r48, %r47, 1;
	and.b32  	%r49, %r48, 3;
	neg.s32 	%r395, %r49;
	mov.u32 	%r397, %r20;
$L__BB8_145:
	.pragma "nounroll";
	mov.u64 	%rd138, %rd342;
	mov.f64 	%fd184, %fd449;
	ld.global.f64 	%fd185, [%rd331];
	setp.lt.f64 	%p55, %fd184, 0d0000000000000000;
	neg.f64 	%fd305, %fd184;
	selp.f64 	%fd186, %fd305, %fd184, %p55;
	setp.lt.f64 	%p56, %fd185, 0d0000000000000000;
	neg.f64 	%fd306, %fd185;
	selp.f64 	%fd187, %fd306, %fd185, %p56;
	setp.lt.f64 	%p57, %fd186, %fd187;
	mov.f64 	%fd449, %fd185;
	mov.u64 	%rd342, %rd332;
	@%p57 bra 	$L__BB8_148;
	setp.lt.f64 	%p58, %fd187, %fd186;
	mov.f64 	%fd449, %fd184;
	mov.u64 	%rd342, %rd138;
	@%p58 bra 	$L__BB8_148;
	setp.lt.s64 	%p59, %rd138, %rd332;
	selp.f64 	%fd449, %fd184, %fd185, %p59;
	min.s64 	%rd342, %rd138, %rd332;
$L__BB8_148:
	add.s32 	%r397, %r397, 256;
	add.s64 	%rd332, %rd332, 256;
	add.s64 	%rd331, %rd331, 2048;
	add.s32 	%r395, %r395, 1;
	setp.ne.s32 	%p60, %r395, 0;
	@%p60 bra 	$L__BB8_145;
$L__BB8_149:
	setp.lt.u32 	%p61, %r22, 768;
	@%p61 bra 	$L__BB8_164;
	add.s32 	%r398, %r397, 512;
$L__BB8_151:
	mov.u32 	%r30, %r398;
	add.s32 	%r50, %r30, -512;
	cvt.u64.u32 	%rd225, %r50;
	add.s64 	%rd226, %rd330, %rd225;
	shl.b64 	%rd227, %rd226, 3;
	add.s64 	%rd146, %rd133, %rd227;
	add.s64 	%rd147, %rd226, %rd197;
	ld.global.f64 	%fd193, [%rd146];
	setp.lt.f64 	%p62, %fd449, 0d0000000000000000;
	neg.f64 	%fd307, %fd449;
	selp.f64 	%fd194, %fd307, %fd449, %p62;
	setp.lt.f64 	%p63, %fd193, 0d0000000000000000;
	neg.f64 	%fd308, %fd193;
	selp.f64 	%fd195, %fd308, %fd193, %p63;
	setp.lt.f64 	%p64, %fd194, %fd195;
	mov.f64 	%fd445, %fd193;
	mov.u64 	%rd338, %rd147;
	@%p64 bra 	$L__BB8_154;
	setp.lt.f64 	%p65, %fd195, %fd194;
	mov.f64 	%fd445, %fd449;
	mov.u64 	%rd338, %rd342;
	@%p65 bra 	$L__BB8_154;
	setp.lt.s64 	%p66, %rd342, %rd147;
	selp.f64 	%fd445, %fd449, %fd193, %p66;
	min.s64 	%rd338, %rd342, %rd147;
$L__BB8_154:
	add.s32 	%r51, %r30, -256;
	cvt.u64.u32 	%rd228, %r51;
	add.s64 	%rd229, %rd330, %rd228;
	add.s64 	%rd150, %rd229, %rd197;
	ld.global.f64 	%fd198, [%rd146+2048];
	setp.lt.f64 	%p67, %fd445, 0d0000000000000000;
	neg.f64 	%fd309, %fd445;
	selp.f64 	%fd199, %fd309, %fd445, %p67;
	setp.lt.f64 	%p68, %fd198, 0d0000000000000000;
	neg.f64 	%fd310, %fd198;
	selp.f64 	%fd200, %fd310, %fd198, %p68;
	setp.lt.f64 	%p69, %fd199, %fd200;
	mov.f64 	%fd446, %fd198;
	mov.u64 	%rd339, %rd150;
	@%p69 bra 	$L__BB8_157;
	setp.lt.f64 	%p70, %fd200, %fd199;
	mov.f64 	%fd446, %fd445;
	mov.u64 	%rd339, %rd338;
	@%p70 bra 	$L__BB8_157;
	setp.lt.s64 	%p71, %rd338, %rd150;
	selp.f64 	%fd446, %fd445, %fd198, %p71;
	min.s64 	%rd339, %rd338, %rd150;
$L__BB8_157:
	cvt.u64.u32 	%rd230, %r30;
	add.s64 	%rd231, %rd330, %rd230;
	add.s64 	%rd153, %rd231, %rd197;
	ld.global.f64 	%fd203, [%rd146+4096];
	setp.lt.f64 	%p72, %fd446, 0d0000000000000000;
	neg.f64 	%fd311, %fd446;
	selp.f64 	%fd204, %fd311, %fd446, %p72;
	setp.lt.f64 	%p73, %fd203, 0d0000000000000000;
	neg.f64 	%fd312, %fd203;
	selp.f64 	%fd205, %fd312, %fd203, %p73;
	setp.lt.f64 	%p74, %fd204, %fd205;
	mov.f64 	%fd447, %fd203;
	mov.u64 	%rd340, %rd153;
	@%p74 bra 	$L__BB8_160;
	setp.lt.f64 	%p75, %fd205, %fd204;
	mov.f64 	%fd447, %fd446;
	mov.u64 	%rd340, %rd339;
	@%p75 bra 	$L__BB8_160;
	setp.lt.s64 	%p76, %rd339, %rd153;
	selp.f64 	%fd447, %fd446, %fd203, %p76;
	min.s64 	%rd340, %rd339, %rd153;
$L__BB8_160:
	add.s32 	%r52, %r30, 256;
	cvt.u64.u32 	%rd232, %r52;
	add.s64 	%rd233, %rd330, %rd232;
	add.s64 	%rd156, %rd233, %rd197;
	ld.global.f64 	%fd208, [%rd146+6144];
	setp.lt.f64 	%p77, %fd447, 0d0000000000000000;
	neg.f64 	%fd313, %fd447;
	selp.f64 	%fd209, %fd313, %fd447, %p77;
	setp.lt.f64 	%p78, %fd208, 0d0000000000000000;
	neg.f64 	%fd314, %fd208;
	selp.f64 	%fd210, %fd314, %fd208, %p78;
	setp.lt.f64 	%p79, %fd209, %fd210;
	mov.f64 	%fd449, %fd208;
	mov.u64 	%rd342, %rd156;
	@%p79 bra 	$L__BB8_163;
	setp.lt.f64 	%p80, %fd210, %fd209;
	mov.f64 	%fd449, %fd447;
	mov.u64 	%rd342, %rd340;
	@%p80 bra 	$L__BB8_163;
	setp.lt.s64 	%p81, %rd340, %rd156;
	selp.f64 	%fd449, %fd447, %fd208, %p81;
	min.s64 	%rd342, %rd340, %rd156;
$L__BB8_163:
	add.s32 	%r398, %r30, 1024;
	add.s32 	%r53, %r30, 512;
	setp.lt.s32 	%p82, %r53, %r21;
	@%p82 bra 	$L__BB8_151;
$L__BB8_164:
	// begin inline asm
	mov.u32 %r54, %laneid;
	// end inline asm
	mov.b64 	%rd234, %fd449;
	mov.b64 	{%r56, %r61}, %rd234;
	mov.b32 	%r72, 1;
	mov.b32 	%r73, 31;
	mov.b32 	%r74, -1;
	// begin inline asm
	shfl.sync.down.b32 %r55, %r56, %r72, %r73, %r74;
	// end inline asm
	// begin inline asm
	shfl.sync.down.b32 %r60, %r61, %r72, %r73, %r74;
	// end inline asm
	mov.b64 	%rd235, {%r55, %r60};
	mov.b64 	%fd214, %rd235;
	mov.b64 	{%r66, %r71}, %rd342;
	// begin inline asm
	shfl.sync.down.b32 %r65, %r66, %r72, %r73, %r74;
	// end inline asm
	// begin inline asm
	shfl.sync.down.b32 %r70, %r71, %r72, %r73, %r74;
	// end inline asm
	mov.b64 	%rd160, {%r65, %r70};
	setp.gt.s32 	%p83, %r54, 30;
	mov.f64 	%fd450, %fd449;
	mov.u64 	%rd343, %rd342;
	@%p83 bra 	$L__BB8_168;
	setp.lt.f64 	%p84, %fd449, 0d0000000000000000;
	neg.f64 	%fd315, %fd449;
	selp.f64 	%fd215, %fd315, %fd449, %p84;
	setp.lt.f64 	%p85, %fd214, 0d0000000000000000;
	neg.f64 	%fd316, %fd214;
	selp.f64 	%fd216, %fd316, %fd214, %p85;
	setp.lt.f64 	%p86, %fd215, %fd216;
	mov.f64 	%fd450, %fd214;
	mov.u64 	%rd343, %rd160;
	@%p86 bra 	$L__BB8_168;
	setp.lt.f64 	%p87, %fd216, %fd215;
	mov.f64 	%fd450, %fd449;
	mov.u64 	%rd343, %rd342;
	@%p87 bra 	$L__BB8_168;
	setp.lt.s64 	%p88, %rd342, %rd160;
	selp.f64 	%fd450, %fd449, %fd214, %p88;
	min.s64 	%rd343, %rd342, %rd160;
$L__BB8_168:
	mov.b64 	%rd236, %fd450;
	mov.b64 	{%r76, %r81}, %rd236;
	mov.b32 	%r92, 2;
	mov.b32 	%r93, 31;
	mov.b32 	%r94, -1;
	// begin inline asm
	shfl.sync.down.b32 %r75, %r76, %r92, %r93, %r94;
	// end inline asm
	// begin inline asm
	shfl.sync.down.b32 %r80, %r81, %r92, %r93, %r94;
	// end inline asm
	mov.b64 	%rd237, {%r75, %r80};
	mov.b64 	%fd219, %rd237;
	mov.b64 	{%r86, %r91}, %rd343;
	// begin inline asm
	shfl.sync.down.b32 %r85, %r86, %r92, %r93, %r94;
	// end inline asm
	// begin inline asm
	shfl.sync.down.b32 %r90, %r91, %r92, %r93, %r94;
	// end inline asm
	mov.b64 	%rd163, {%r85, %r90};
	setp.gt.s32 	%p89, %r54, 29;
	mov.f64 	%fd451, %fd450;
	mov.u64 	%rd344, %rd343;
	@%p89 bra 	$L__BB8_172;
	setp.lt.f64 	%p90, %fd450, 0d0000000000000000;
	neg.f64 	%fd317, %fd450;
	selp.f64 	%fd220, %fd317, %fd450, %p90;
	setp.lt.f64 	%p91, %fd219, 0d0000000000000000;
	neg.f64 	%fd318, %fd219;
	selp.f64 	%fd221, %fd318, %fd219, %p91;
	setp.lt.f64 	%p92, %fd220, %fd221;
	mov.f64 	%fd451, %fd219;
	mov.u64 	%rd344, %rd163;
	@%p92 bra 	$L__BB8_172;
	setp.lt.f64 	%p93, %fd221, %fd220;
	mov.f64 	%fd451, %fd450;
	mov.u64 	%rd344, %rd343;
	@%p93 bra 	$L__BB8_172;
	setp.lt.s64 	%p94, %rd343, %rd163;
	selp.f64 	%fd451, %fd450, %fd219, %p94;
	min.s64 	%rd344, %rd343, %rd163;
$L__BB8_172:
	mov.b64 	%rd238, %fd451;
	mov.b64 	{%r96, %r101}, %rd238;
	mov.b32 	%r112, 4;
	mov.b32 	%r113, 31;
	mov.b32 	%r114, -1;
	// begin inline asm
	shfl.sync.down.b32 %r95, %r96, %r112, %r113, %r114;
	// end inline asm
	// begin inline asm
	shfl.sync.down.b32 %r100, %r101, %r112, %r113, %r114;
	// end inline asm
	mov.b64 	%rd239, {%r95, %r100};
	mov.b64 	%fd224, %rd239;
	mov.b64 	{%r106, %r111}, %rd344;
	// begin inline asm
	shfl.sync.down.b32 %r105, %r106, %r112, %r113, %r114;
	// end inline asm
	// begin inline asm
	shfl.sync.down.b32 %r110, %r111, %r112, %r113, %r114;
	// end inline asm
	mov.b64 	%rd166, {%r105, %r110};
	setp.gt.s32 	%p95, %r54, 27;
	mov.f64 	%fd452, %fd451;
	mov.u64 	%rd345, %rd344;
	@%p95 bra 	$L__BB8_176;
	setp.lt.f64 	%p96, %fd451, 0d0000000000000000;
	neg.f64 	%fd319, %fd451;
	selp.f64 	%fd225, %fd319, %fd451, %p96;
	setp.lt.f64 	%p97, %fd224, 0d0000000000000000;
	neg.f64 	%fd320, %fd224;
	selp.f64 	%fd226, %fd320, %fd224, %p97;
	setp.lt.f64 	%p98, %fd225, %fd226;
	mov.f64 	%fd452, %fd224;
	mov.u64 	%rd345, %rd166;
	@%p98 bra 	$L__BB8_176;
	setp.lt.f64 	%p99, %fd226, %fd225;
	mov.f64 	%fd452, %fd451;
	mov.u64 	%rd345, %rd344;
	@%p99 bra 	$L__BB8_176;
	setp.lt.s64 	%p100, %rd344, %rd166;
	selp.f64 	%fd452, %fd451, %fd224, %p100;
	min.s64 	%rd345, %rd344, %rd166;
$L__BB8_176:
	mov.b64 	%rd240, %fd452;
	mov.b64 	{%r116, %r121}, %rd240;
	mov.b32 	%r132, 8;
	mov.b32 	%r133, 31;
	mov.b32 	%r134, -1;
	// begin inline asm
	shfl.sync.down.b32 %r115, %r116, %r132, %r133, %r134;
	// end inline asm
	// begin inline asm
	shfl.sync.down.b32 %r120, %r121, %r132, %r133, %r134;
	// end inline asm
	mov.b64 	%rd241, {%r115, %r120};
	mov.b64 	%fd229, %rd241;
	mov.b64 	{%r126, %r131}, %rd345;
	// begin inline asm
	shfl.sync.down.b32 %r125, %r126, %r132, %r133, %r134;
	// end inline asm
	// begin inline asm
	shfl.sync.down.b32 %r130, %r131, %r132, %r133, %r134;
	// end inline asm
	mov.b64 	%rd169, {%r125, %r130};
	setp.gt.s32 	%p101, %r54, 23;
	mov.f64 	%fd453, %fd452;
	mov.u64 	%rd346, %rd345;
	@%p101 bra 	$L__BB8_180;
	setp.lt.f64 	%p102, %fd452, 0d0000000000000000;
	neg.f64 	%fd321, %fd452;
	selp.f64 	%fd230, %fd321, %fd452, %p102;
	setp.lt.f64 	%p103, %fd229, 0d0000000000000000;
	neg.f64 	%fd322, %fd229;
	selp.f64 	%fd231, %fd322, %fd229, %p103;
	setp.lt.f64 	%p104, %fd230, %fd231;
	mov.f64 	%fd453, %fd229;
	mov.u64 	%rd346, %rd169;
	@%p104 bra 	$L__BB8_180;
	setp.lt.f64 	%p105, %fd231, %fd230;
	mov.f64 	%fd453, %fd452;
	mov.u64 	%rd346, %rd345;
	@%p105 bra 	$L__BB8_180;
	setp.lt.s64 	%p106, %rd345, %rd169;
	selp.f64 	%fd453, %fd452, %fd229, %p106;
	min.s64 	%rd346, %rd345, %rd169;
$L__BB8_180:
	mov.b64 	%rd242, %fd453;
	mov.b64 	{%r136, %r141}, %rd242;
	mov.b32 	%r152, 16;
	mov.b32 	%r153, 31;
	mov.b32 	%r154, -1;
	// begin inline asm
	shfl.sync.down.b32 %r135, %r136, %r152, %r153, %r154;
	// end inline asm
	// begin inline asm
	shfl.sync.down.b32 %r140, %r141, %r152, %r153, %r154;
	// end inline asm
	mov.b64 	%rd243, {%r135, %r140};
	mov.b64 	%fd234, %rd243;
	mov.b64 	{%r146, %r151}, %rd346;
	// begin inline asm
	shfl.sync.down.b32 %r145, %r146, %r152, %r153, %r154;
	// end inline asm
	// begin inline asm
	shfl.sync.down.b32 %r150, %r151, %r152, %r153, %r154;
	// end inline asm
	mov.b64 	%rd172, {%r145, %r150};
	setp.gt.s32 	%p107, %r54, 15;
	mov.f64 	%fd461, %fd453;
	mov.u64 	%rd354, %rd346;
	@%p107 bra 	$L__BB8_184;
	setp.lt.f64 	%p108, %fd453, 0d0000000000000000;
	neg.f64 	%fd323, %fd453;
	selp.f64 	%fd235, %fd323, %fd453, %p108;
	setp.lt.f64 	%p109, %fd234, 0d0000000000000000;
	neg.f64 	%fd324, %fd234;
	selp.f64 	%fd236, %fd324, %fd234, %p109;
	setp.lt.f64 	%p110, %fd235, %fd236;
	mov.f64 	%fd461, %fd234;
	mov.u64 	%rd354, %rd172;
	@%p110 bra 	$L__BB8_184;
	setp.lt.f64 	%p111, %fd236, %fd235;
	mov.f64 	%fd461, %fd453;
	mov.u64 	%rd354, %rd346;
	@%p111 bra 	$L__BB8_184;
	setp.lt.s64 	%p112, %rd346, %rd172;
	selp.f64 	%fd461, %fd453, %fd234, %p112;
	min.s64 	%rd354, %rd346, %rd172;
$L__BB8_184:
	setp.ne.s32 	%p113, %r54, 0;
	@%p113 bra 	$L__BB8_186;
	shr.u32 	%r155, %r20, 1;
	and.b32  	%r156, %r155, 496;
	mov.u32 	%r157, _ZN6thrust24THRUST_300001_SM_1000_NS8cuda_cub4core6detail5shmemE;
	add.s32 	%r158, %r157, %r156;
	st.shared.f64 	[%r158+8], %fd461;
	st.shared.u64 	[%r158+16], %rd354;
$L__BB8_186:
	bar.sync 	0;
	setp.ne.s32 	%p114, %r20, 0;
	@%p114 bra 	$L__BB8_208;
	ld.shared.f64 	%fd239, [_ZN6thrust24THRUST_300001_SM_1000_NS8cuda_cub4core6detail5shmemE+24];
	ld.shared.u64 	%rd175, [_ZN6thrust24THRUST_300001_SM_1000_NS8cuda_cub4core6detail5shmemE+32];
	setp.lt.f64 	%p115, %fd461, 0d0000000000000000;
	neg.f64 	%fd325, %fd461;
	selp.f64 	%fd240, %fd325, %fd461, %p115;
	setp.lt.f64 	%p116, %fd239, 0d0000000000000000;
	neg.f64 	%fd326, %fd239;
	selp.f64 	%fd241, %fd326, %fd239, %p116;
	setp.lt.f64 	%p117, %fd240, %fd241;
	mov.f64 	%fd455, %fd239;
	mov.u64 	%rd348, %rd175;
	@%p117 bra 	$L__BB8_190;
	setp.lt.f64 	%p118, %fd241, %fd240;
	mov.f64 	%fd455, %fd461;
	mov.u64 	%rd348, %rd354;
	@%p118 bra 	$L__BB8_190;
	setp.lt.s64 	%p119, %rd354, %rd175;
	selp.f64 	%fd455, %fd461, %fd239, %p119;
	min.s64 	%rd348, %rd354, %rd175;
$L__BB8_190:
	ld.shared.f64 	%fd244, [_ZN6thrust24THRUST_300001_SM_1000_NS8cuda_cub4core6detail5shmemE+40];
	ld.shared.u64 	%rd178, [_ZN6thrust24THRUST_300001_SM_1000_NS8cuda_cub4core6detail5shmemE+48];
	setp.lt.f64 	%p120, %fd455, 0d0000000000000000;
	neg.f64 	%fd327, %fd455;
	selp.f64 	%fd245, %fd327, %fd455, %p120;
	setp.lt.f64 	%p121, %fd244, 0d0000000000000000;
	neg.f64 	%fd328, %fd244;
	selp.f64 	%fd246, %fd328, %fd244, %p121;
	setp.lt.f64 	%p122, %fd245, %fd246;
	mov.f64 	%fd456, %fd244;
	mov.u64 	%rd349, %rd178;
	@%p122 bra 	$L__BB8_193;
	setp.lt.f64 	%p123, %fd246, %fd245;
	mov.f64 	%fd456, %fd455;
	mov.u64 	%rd349, %rd348;
	@%p123 bra 	$L__BB8_193;
	setp.lt.s64 	%p124, %rd348, %rd178;
	selp.f64 	%fd456, %fd455, %fd244, %p124;
	min.s64 	%rd349, %rd348, %rd178;
$L__BB8_193:
	ld.shared.f64 	%fd249, [_ZN6thrust24THRUST_300001_SM_1000_NS8cuda_cub4core6detail5shmemE+56];
	ld.shared.u64 	%rd181, [_ZN6thrust24THRUST_300001_SM_1000_NS8cuda_cub4core6detail5shmemE+64];
	setp.lt.f64 	%p125, %fd456, 0d0000000000000000;
	neg.f64 	%fd329, %fd456;
	selp.f64 	%fd250, %fd329, %fd456, %p125;
	setp.lt.f64 	%p126, %fd249, 0d0000000000000000;
	neg.f64 	%fd330, %fd249;
	selp.f64 	%fd251, %fd330, %fd249, %p126;
	setp.lt.f64 	%p127, %fd250, %fd251;
	mov.f64 	%fd457, %fd249;
	mov.u64 	%rd350, %rd181;
	@%p127 bra 	$L__BB8_196;
	setp.lt.f64 	%p128, %fd251, %fd250;
	mov.f64 	%fd457, %fd456;
	mov.u64 	%rd350, %rd349;
	@%p128 bra 	$L__BB8_196;
	setp.lt.s64 	%p129, %rd349, %rd181;
	selp.f64 	%fd457, %fd456, %fd249, %p129;
	min.s64 	%rd350, %rd349, %rd181;
$L__BB8_196:
	ld.shared.f64 	%fd254, [_ZN6thrust24THRUST_300001_SM_1000_NS8cuda_cub4core6detail5shmemE+72];
	ld.shared.u64 	%rd184, [_ZN6thrust24THRUST_300001_SM_1000_NS8cuda_cub4core6detail5shmemE+80];
	setp.lt.f64 	%p130, %fd457, 0d0000000000000000;
	neg.f64 	%fd331, %fd457;
	selp.f64 	%fd255, %fd331, %fd457, %p130;
	setp.lt.f64 	%p131, %fd254, 0d0000000000000000;
	neg.f64 	%fd332, %fd254;
	selp.f64 	%fd256, %fd332, %fd254, %p131;
	setp.lt.f64 	%p132, %fd255, %fd256;
	mov.f64 	%fd458, %fd254;
	mov.u64 	%rd351, %rd184;
	@%p132 bra 	$L__BB8_199;
	setp.lt.f64 	%p133, %fd256, %fd255;
	mov.f64 	%fd458, %fd457;
	mov.u64 	%rd351, %rd350;
	@%p133 bra 	$L__BB8_199;
	setp.lt.s64 	%p134, %rd350, %rd184;
	selp.f64 	%fd458, %fd457, %fd254, %p134;
	min.s64 	%rd351, %rd350, %rd184;
$L__BB8_199:
	ld.shared.f64 	%fd259, [_ZN6thrust24THRUST_300001_SM_1000_NS8cuda_cub4core6detail5shmemE+88];
	ld.shared.u64 	%rd187, [_ZN6thrust24THRUST_300001_SM_1000_NS8cuda_cub4core6detail5shmemE+96];
	setp.lt.f64 	%p135, %fd458, 0d0000000000000000;
	neg.f64 	%fd333, %fd458;
	selp.f64 	%fd260, %fd333, %fd458, %p135;
	setp.lt.f64 	%p136, %fd259, 0d0000000000000000;
	neg.f64 	%fd334, %fd259;
	selp.f64 	%fd261, %fd334, %fd259, %p136;
	setp.lt.f64 	%p137, %fd260, %fd261;
	mov.f64 	%fd459, %fd259;
	mov.u64 	%rd352, %rd187;
	@%p137 bra 	$L__BB8_202;
	setp.lt.f64 	%p138, %fd261, %fd260;
	mov.f64 	%fd459, %fd458;
	mov.u64 	%rd352, %rd351;
	@%p138 bra 	$L__BB8_202;
	setp.lt.s64 	%p139, %rd351, %rd187;
	selp.f64 	%fd459, %fd458, %fd259, %p139;
	min.s64 	%rd352, %rd351, %rd187;
$L__BB8_202:
	ld.shared.f64 	%fd264, [_ZN6thrust24THRUST_300001_SM_1000_NS8cuda_cub4core6detail5shmemE+104];
	ld.shared.u64 	%rd190, [_ZN6thrust24THRUST_300001_SM_1000_NS8cuda_cub4core6detail5shmemE+112];
	setp.lt.f64 	%p140, %fd459, 0d0000000000000000;
	neg.f64 	%fd335, %fd459;
	selp.f64 	%fd265, %fd335, %fd459, %p140;
	setp.lt.f64 	%p141, %fd264, 0d0000000000000000;
	neg.f64 	%fd336, %fd264;
	selp.f64 	%fd266, %fd336, %fd264, %p141;
	setp.lt.f64 	%p142, %fd265, %fd266;
	mov.f64 	%fd460, %fd264;
	mov.u64 	%rd353, %rd190;
	@%p142 bra 	$L__BB8_205;
	setp.lt.f64 	%p143, %fd266, %fd265;
	mov.f64 	%fd460, %fd459;
	mov.u64 	%rd353, %rd352;
	@%p143 bra 	$L__BB8_205;
	setp.lt.s64 	%p144, %rd352, %rd190;
	selp.f64 	%fd460, %fd459, %fd264, %p144;
	min.s64 	%rd353, %rd352, %rd190;
$L__BB8_205:
	ld.shared.f64 	%fd269, [_ZN6thrust24THRUST_300001_SM_1000_NS8cuda_cub4core6detail5shmemE+120];
	ld.shared.u64 	%rd193, [_ZN6thrust24THRUST_300001_SM_1000_NS8cuda_cub4core6detail5shmemE+128];
	setp.lt.f64 	%p145, %fd460, 0d0000000000000000;
	neg.f64 	%fd337, %fd460;
	selp.f64 	%fd270, %fd337, %fd460, %p145;
	setp.lt.f64 	%p146, %fd269, 0d0000000000000000;
	neg.f64 	%fd338, %fd269;
	selp.f64 	%fd271, %fd338, %fd269, %p146;
	setp.lt.f64 	%p147, %fd270, %fd271;
	mov.u64 	%rd354, %rd193;
	mov.f64 	%fd461, %fd269;
	@%p147 bra 	$L__BB8_208;
	setp.lt.f64 	%p148, %fd271, %fd270;
	mov.u64 	%rd354, %rd353;
	mov.f64 	%fd461, %fd460;
	@%p148 bra 	$L__BB8_208;
	setp.lt.s64 	%p149, %rd353, %rd193;
	selp.f64 	%fd461, %fd460, %fd269, %p149;
	min.s64 	%rd354, %rd353, %rd193;
$L__BB8_208:
	mov.u32 	%r389, %tid.x;
	setp.ne.s32 	%p324, %r389, 0;
	@%p324 bra 	$L__BB8_210;
	ld.param.u64 	%rd285, [_ZN6thrust24THRUST_300001_SM_1000_NS8cuda_cub4core6detail13_kernel_agentINS1_8__reduce11ReduceAgentINS0_12zip_iteratorIN4cuda3std3__45tupleIJNS0_10device_ptrIdEENS0_17counting_iteratorIlNS0_11use_defaultESF_SF_EEEEEEEPNSB_IJdlEEESJ_lNS1_9__extrema9arg_max_fIdl17compare_abs_valueEEEEJSI_SK_lN3cub18CUB_300001_SM_100013GridEvenShareIlEENSR_9GridQueueIyEESO_EEEvDpT0__param_1];
	cvta.to.global.u64 	%rd282, %rd285;
	mul.wide.u32 	%rd283, %r1, 16;
	add.s64 	%rd284, %rd282, %rd283;
	st.global.f64 	[%rd284], %fd461;
	st.global.u64 	[%rd284+8], %rd354;
$L__BB8_210:
	ret;

}
	// .globl	_ZN6thrust24THRUST_300001_SM_1000_NS8cuda_cub4core6detail13_kernel_agentINS1_8__reduce10DrainAgentIlEEJN3cub18CUB_300001_SM_10009GridQueueIyEElEEEvDpT0_
.visible .entry _ZN6thrust24THRUST_300001_SM_1000_NS8cuda_cub4core6detail13_kernel_agentINS1_8__reduce10DrainAgentIlEEJN3cub18CUB_300001_SM_10009GridQueueIyEElEEEvDpT0_(
	.param .align 8 .b8 _ZN6thrust24THRUST_300001_SM_1000_NS8cuda_cub4core6detail13_kernel_agentINS1_8__reduce10DrainAgentIlEEJN3cub18CUB_300001_SM_10009GridQueueIyEElEEEvDpT0__param_0[8],
	.param .u64 _ZN6thrust24THRUST_300001_SM_1000_NS8cuda_cub4core6detail13_kernel_agentINS1_8__reduce10DrainAgentIlEEJN3cub18CUB_300001_SM_10009GridQueueIyEElEEEvDpT0__param_1
)
.maxntid 1
{
	.reg .b64 	%rd<5>;

	ld.param.u64 	%rd1, [_ZN6thrust24THRUST_300001_SM_1000_NS8cuda_cub4core6detail13_kernel_agentINS1_8__reduce10DrainAgentIlEEJN3cub18CUB_300001_SM_10009GridQueueIyEElEEEvDpT0__param_0];
	ld.param.u64 	%rd2, [_ZN6thrust24THRUST_300001_SM_1000_NS8cuda_cub4core6detail13_kernel_agentINS1_8__reduce10DrainAgentIlEEJN3cub18CUB_300001_SM_10009GridQueueIyEElEEEvDpT0__param_1];
	cvta.to.global.u64 	%rd3, %rd1;
	st.global.u64 	[%rd3], %rd2;
	mov.b64 	%rd4, 0;
	st.global.u64 	[%rd3+8], %rd4;
	ret;

}
	// .globl	_ZN6thrust24THRUST_300001_SM_1000_NS8cuda_cub4core6detail13_kernel_agentINS1_8__reduce11ReduceAgentIPN4cuda3std3__45tupleIJdlEEESC_SB_lNS1_9__extrema9arg_max_fIdl17compare_abs_valueEEEEJSC_SC_iSG_EEEvDpT0_
.visible .entry _ZN6thrust24THRUST_300001_SM_1000_NS8cuda_cub4core6detail13_kernel_agentINS1_8__reduce11ReduceAgentIPN4cuda3std3__45tupleIJdlEEESC_SB_lNS1_9__extrema9arg_max_fIdl17compare_abs_valueEEEEJSC_SC_iSG_EEEvDpT0_(
	.param .u64 .ptr .align 1 _ZN6thrust24THRUST_300001_SM_1000_NS8cuda_cub4core6detail13_kernel_agentINS1_8__reduce11ReduceAgentIPN4cuda3std3__45tupleIJdlEEESC_SB_lNS1_9__extrema9arg_max_fIdl17compare_abs_valueEEEEJSC_SC_iSG_EEEvDpT0__param_0,
	.param .u64 .ptr .align 1 _ZN6thrust24THRUST_300001_SM_1000_NS8cuda_cub4core6detail13_kernel_agentINS1_8__reduce11ReduceAgentIPN4cuda3std3__45tupleIJdlEEESC_SB_lNS1_9__extrema9arg_max_fIdl17compare_abs_valueEEEEJSC_SC_iSG_EEEvDpT0__param_1,
	.param .u32 _ZN6thrust24THRUST_300001_SM_1000_NS8cuda_cub4core6detail13_kernel_agentINS1_8__reduce11ReduceAgentIPN4cuda3std3__45tupleIJdlEEESC_SB_lNS1_9__extrema9arg_max_fIdl17compare_abs_valueEEEEJSC_SC_iSG_EEEvDpT0__param_2,
	.param .align 1 .b8 _ZN6thrust24THRUST_300001_SM_1000_NS8cuda_cub4core6detail13_kernel_agentINS1_8__reduce11ReduceAgentIPN4cuda3std3__45tupleIJdlEEESC_SB_lNS1_9__extrema9arg_max_fIdl17compare_abs_valueEEEEJSC_SC_iSG_EEEvDpT0__param_3[1]
)
.maxntid 256
{
	.reg .pred 	%p<332>;
	.reg .b32 	%r<374>;
	.reg .b64 	%rd<407>;
	.reg .b64 	%fd<468>;

	ld.param.u64 	%rd197, [_ZN6thrust24THRUST_300001_SM_1000_NS8cuda_cub4core6detail13_kernel_agentINS1_8__reduce11ReduceAgentIPN4cuda3std3__45tupleIJdlEEESC_SB_lNS1_9__extrema9arg_max_fIdl17compare_abs_valueEEEEJSC_SC_iSG_EEEvDpT0__param_0];
	ld.param.u32 	%r29, [_ZN6thrust24THRUST_300001_SM_1000_NS8cuda_cub4core6detail13_kernel_agentINS1_8__reduce11ReduceAgentIPN4cuda3std3__45tupleIJdlEEESC_SB_lNS1_9__extrema9arg_max_fIdl17compare_abs_valueEEEEJSC_SC_iSG_EEEvDpT0__param_2];
	setp.eq.s32 	%p1, %r29, 0;
	@%p1 bra 	$L__BB10_212;
	setp.gt.s32 	%p2, %r29, 1279;
	@%p2 bra 	$L__BB10_121;
	mov.u32 	%r1, %tid.x;
	setp.ge.s32 	%p157, %r1, %r29;
	mov.f64 	%fd411, 0d0000000000000000;
	mov.b64 	%rd345, 0;
	mov.u32 	%r368, %r1;
	@%p157 bra 	$L__BB10_4;
	mul.wide.u32 	%rd289, %r1, 16;
	add.s64 	%rd286, %rd197, %rd289;
	// begin inline asm
	ld.global.nc.u64 %rd285, [%rd286];
	// end inline asm
	add.s64 	%rd288, %rd286, 8;
	// begin inline asm
	ld.global.nc.u64 %rd345, [%rd288];
	// end inline asm
	mov.b64 	%fd411, %rd285;
	add.s32 	%r368, %r1, 256;
$L__BB10_4:
	setp.ge.s32 	%p158, %r368, %r29;
	@%p158 bra 	$L__BB10_25;
	not.b32 	%r141, %r368;
	add.s32 	%r4, %r29, %r141;
	and.b32  	%r142, %r4, 768;
	setp.eq.s32 	%p159, %r142, 768;
	@%p159 bra 	$L__BB10_11;
	mul.wide.u32 	%rd291, %r368, 16;
	add.s64 	%rd336, %rd197, %rd291;
	shr.u32 	%r143, %r4, 8;
	add.s32 	%r144, %r143, 1;
	and.b32  	%r145, %r144, 3;
	neg.s32 	%r366, %r145;
$L__BB10_7:
	.pragma "nounroll";
	mov.u64 	%rd5, %rd345;
	mov.f64 	%fd3, %fd411;
	// begin inline asm
	ld.global.nc.u64 %rd292, [%rd336];
	// end inline asm
	add.s64 	%rd295, %rd336, 8;
	// begin inline asm
	ld.global.nc.u64 %rd294, [%rd295];
	// end inline asm
	mov.b64 	%fd4, %rd292;
	setp.lt.f64 	%p160, %fd3, 0d0000000000000000;
	neg.f64 	%fd344, %fd3;
	selp.f64 	%fd5, %fd344, %fd3, %p160;
	setp.lt.f64 	%p161, %fd4, 0d0000000000000000;
	neg.f64 	%fd345, %fd4;
	selp.f64 	%fd6, %fd345, %fd4, %p161;
	setp.lt.f64 	%p162, %fd5, %fd6;
	mov.u64 	%rd345, %rd294;
	mov.f64 	%fd411, %fd4;
	@%p162 bra 	$L__BB10_10;
	setp.lt.f64 	%p163, %fd6, %fd5;
	mov.u64 	%rd345, %rd5;
	mov.f64 	%fd411, %fd3;
	@%p163 bra 	$L__BB10_10;
	setp.lt.s64 	%p164, %rd5, %rd294;
	min.s64 	%rd345, %rd5, %rd294;
	selp.f64 	%fd411, %fd3, %fd4, %p164;
$L__BB10_10:
	add.s32 	%r368, %r368, 256;
	add.s64 	%rd336, %rd336, 4096;
	add.s32 	%r366, %r366, 1;
	setp.ne.s32 	%p165, %r366, 0;
	@%p165 bra 	$L__BB10_7;
$L__BB10_11:
	setp.lt.u32 	%p166, %r4, 768;
	@%p166 bra 	$L__BB10_25;
$L__BB10_12:
	mul.wide.s32 	%rd300, %r368, 16;
	add.s64 	%rd297, %rd197, %rd300;
	// begin inline asm
	ld.global.nc.u64 %rd296, [%rd297];
	// end inline asm
	add.s64 	%rd299, %rd297, 8;
	// begin inline asm
	ld.global.nc.u64 %rd298, [%rd299];
	// end inline asm
	mov.b64 	%fd12, %rd296;
	setp.lt.f64 	%p167, %fd411, 0d0000000000000000;
	neg.f64 	%fd346, %fd411;
	selp.f64 	%fd13, %fd346, %fd411, %p167;
	setp.lt.f64 	%p168, %fd12, 0d0000000000000000;
	neg.f64 	%fd347, %fd12;
	selp.f64 	%fd14, %fd347, %fd12, %p168;
	setp.lt.f64 	%p169, %fd13, %fd14;
	mov.u64 	%rd342, %rd298;
	mov.f64 	%fd408, %fd12;
	@%p169 bra 	$L__BB10_15;
	setp.lt.f64 	%p170, %fd14, %fd13;
	mov.u64 	%rd342, %rd345;
	mov.f64 	%fd408, %fd411;
	@%p170 bra 	$L__BB10_15;
	setp.lt.s64 	%p171, %rd345, %rd298;
	min.s64 	%rd342, %rd345, %rd298;
	selp.f64 	%fd408, %fd411, %fd12, %p171;
$L__BB10_15:
	add.s64 	%rd302, %rd297, 4096;
	// begin inline asm
	ld.global.nc.u64 %rd301, [%rd302];
	// end inline asm
	add.s64 	%rd304, %rd297, 4104;
	// begin inline asm
	ld.global.nc.u64 %rd303, [%rd304];
	// end inline asm
	mov.b64 	%fd17, %rd301;
	setp.lt.f64 	%p172, %fd408, 0d0000000000000000;
	neg.f64 	%fd348, %fd408;
	selp.f64 	%fd18, %fd348, %fd408, %p172;
	setp.lt.f64 	%p173, %fd17, 0d0000000000000000;
	neg.f64 	%fd349, %fd17;
	selp.f64 	%fd19, %fd349, %fd17, %p173;
	setp.lt.f64 	%p174, %fd18, %fd19;
	mov.u64 	%rd343, %rd303;
	mov.f64 	%fd409, %fd17;
	@%p174 bra 	$L__BB10_18;
	setp.lt.f64 	%p175, %fd19, %fd18;
	mov.u64 	%rd343, %rd342;
	mov.f64 	%fd409, %fd408;
	@%p175 bra 	$L__BB10_18;
	setp.lt.s64 	%p176, %rd342, %rd303;
	min.s64 	%rd343, %rd342, %rd303;
	selp.f64 	%fd409, %fd408, %fd17, %p176;
$L__BB10_18:
	add.s64 	%rd306, %rd297, 8192;
	// begin inline asm
	ld.global.nc.u64 %rd305, [%rd306];
	// end inline asm
	add.s64 	%rd308, %rd297, 8200;
	// begin inline asm
	ld.global.nc.u64 %rd307, [%rd308];
	// end inline asm
	mov.b64 	%fd22, %rd305;
	setp.lt.f64 	%p177, %fd409, 0d0000000000000000;
	neg.f64 	%fd350, %fd409;
	selp.f64 	%fd23, %fd350, %fd409, %p177;
	setp.lt.f64 	%p178, %fd22, 0d0000000000000000;
	neg.f64 	%fd351, %fd22;
	selp.f64 	%fd24, %fd351, %fd22, %p178;
	setp.lt.f64 	%p179, %fd23, %fd24;
	mov.u64 	%rd344, %rd307;
	mov.f64 	%fd410, %fd22;
	@%p179 bra 	$L__BB10_21;
	setp.lt.f64 	%p180, %fd24, %fd23;
	mov.u64 	%rd344, %rd343;
	mov.f64 	%fd410, %fd409;
	@%p180 bra 	$L__BB10_21;
	setp.lt.s64 	%p181, %rd343, %rd307;
	min.s64 	%rd344, %rd343, %rd307;
	selp.f64 	%fd410, %fd409, %fd22, %p181;
$L__BB10_21:
	add.s64 	%rd310, %rd297, 12288;
	// begin inline asm
	ld.global.nc.u64 %rd309, [%rd310];
	// end inline asm
	add.s64 	%rd312, %rd297, 12296;
	// begin inline asm
	ld.global.nc.u64 %rd311, [%rd312];
	// end inline asm
	mov.b64 	%fd27, %rd309;
	setp.lt.f64 	%p182, %fd410, 0d0000000000000000;
	neg.f64 	%fd352, %fd410;
	selp.f64 	%fd28, %fd352, %fd410, %p182;
	setp.lt.f64 	%p183, %fd27, 0d0000000000000000;
	neg.f64 	%fd353, %fd27;
	selp.f64 	%fd29, %fd353, %fd27, %p183;
	setp.lt.f64 	%p184, %fd28, %fd29;
	mov.u64 	%rd345, %rd311;
	mov.f64 	%fd411, %fd27;
	@%p184 bra 	$L__BB10_24;
	setp.lt.f64 	%p185, %fd29, %fd28;
	mov.u64 	%rd345, %rd344;
	mov.f64 	%fd411, %fd410;
	@%p185 bra 	$L__BB10_24;
	setp.lt.s64 	%p186, %rd344, %rd311;
	min.s64 	%rd345, %rd344, %rd311;
	selp.f64 	%fd411, %fd410, %fd27, %p186;
$L__BB10_24:
	add.s32 	%r368, %r368, 1024;
	setp.lt.s32 	%p187, %r368, %r29;
	@%p187 bra 	$L__BB10_12;
$L__BB10_25:
	setp.lt.s32 	%p188, %r29, 256;
	@%p188 bra 	$L__BB10_70;
	// begin inline asm
	mov.u32 %r259, %laneid;
	// end inline asm
	mov.b64 	%rd323, %fd411;
	mov.b64 	{%r261, %r266}, %rd323;
	mov.b32 	%r277, 1;
	mov.b32 	%r278, 31;
	mov.b32 	%r279, -1;
	// begin inline asm
	shfl.sync.down.b32 %r260, %r261, %r277, %r278, %r279;
	// end inline asm
	// begin inline asm
	shfl.sync.down.b32 %r265, %r266, %r277, %r278, %r279;
	// end inline asm
	mov.b64 	%rd324, {%r260, %r265};
	mov.b64 	%fd33, %rd324;
	mov.b64 	{%r271, %r276}, %rd345;
	// begin inline asm
	shfl.sync.down.b32 %r270, %r271, %r277, %r278, %r279;
	// end inline asm
	// begin inline asm
	shfl.sync.down.b32 %r275, %r276, %r277, %r278, %r279;
	// end inline asm
	mov.b64 	%rd27, {%r270, %r275};
	setp.gt.s32 	%p264, %r259, 30;
	mov.u64 	%rd347, %rd345;
	mov.f64 	%fd413, %fd411;
	@%p264 bra 	$L__BB10_30;
	setp.lt.f64 	%p265, %fd411, 0d0000000000000000;
	neg.f64 	%fd378, %fd411;
	selp.f64 	%fd34, %fd378, %fd411, %p265;
	setp.lt.f64 	%p266, %fd33, 0d0000000000000000;
	neg.f64 	%fd379, %fd33;
	selp.f64 	%fd35, %fd379, %fd33, %p266;
	setp.lt.f64 	%p267, %fd34, %fd35;
	mov.u64 	%rd347, %rd27;
	mov.f64 	%fd413, %fd33;
	@%p267 bra 	$L__BB10_30;
	setp.lt.f64 	%p268, %fd35, %fd34;
	mov.u64 	%rd347, %rd345;
	mov.f64 	%fd413, %fd411;
	@%p268 bra 	$L__BB10_30;
	setp.lt.s64 	%p269, %rd345, %rd27;
	min.s64 	%rd347, %rd345, %rd27;
	selp.f64 	%fd413, %fd411, %fd33, %p269;
$L__BB10_30:
	mov.b64 	%rd325, %fd413;
	mov.b64 	{%r281, %r286}, %rd325;
	mov.b32 	%r297, 2;
	mov.b32 	%r298, 31;
	mov.b32 	%r299, -1;
	// begin inline asm
	shfl.sync.down.b32 %r280, %r281, %r297, %r298, %r299;
	// end inline asm
	// begin inline asm
	shfl.sync.down.b32 %r285, %r286, %r297, %r298, %r299;
	// end inline asm
	mov.b64 	%rd326, {%r280, %r285};
	mov.b64 	%fd38, %rd326;
	mov.b64 	{%r291, %r296}, %rd347;
	// begin inline asm
	shfl.sync.down.b32 %r290, %r291, %r297, %r298, %r299;
	// end inline asm
	// begin inline asm
	shfl.sync.down.b32 %r295, %r296, %r297, %r298, %r299;
	// end inline asm
	mov.b64 	%rd30, {%r290, %r295};
	setp.gt.s32 	%p270, %r259, 29;
	mov.u64 	%rd348, %rd347;
	mov.f64 	%fd414, %fd413;
	@%p270 bra 	$L__BB10_34;
	setp.lt.f64 	%p271, %fd413, 0d0000000000000000;
	neg.f64 	%fd380, %fd413;
	selp.f64 	%fd39, %fd380, %fd413, %p271;
	setp.lt.f64 	%p272, %fd38, 0d0000000000000000;
	neg.f64 	%fd381, %fd38;
	selp.f64 	%fd40, %fd381, %fd38, %p272;
	setp.lt.f64 	%p273, %fd39, %fd40;
	mov.u64 	%rd348, %rd30;
	mov.f64 	%fd414, %fd38;
	@%p273 bra 	$L__BB10_34;
	setp.lt.f64 	%p274, %fd40, %fd39;
	mov.u64 	%rd348, %rd347;
	mov.f64 	%fd414, %fd413;
	@%p274 bra 	$L__BB10_34;
	setp.lt.s64 	%p275, %rd347, %rd30;
	min.s64 	%rd348, %rd347, %rd30;
	selp.f64 	%fd414, %fd413, %fd38, %p275;
$L__BB10_34:
	mov.b64 	%rd327, %fd414;
	mov.b64 	{%r301, %r306}, %rd327;
	mov.b32 	%r317, 4;
	mov.b32 	%r318, 31;
	mov.b32 	%r319, -1;
	// begin inline asm
	shfl.sync.down.b32 %r300, %r301, %r317, %r318, %r319;
	// end inline asm
	// begin inline asm
	shfl.sync.down.b32 %r305, %r306, %r317, %r318, %r319;
	// end inline asm
	mov.b64 	%rd328, {%r300, %r305};
	mov.b64 	%fd43, %rd328;
	mov.b64 	{%r311, %r316}, %rd348;
	// begin inline asm
	shfl.sync.down.b32 %r310, %r311, %r317, %r318, %r319;
	// end inline asm
	// begin inline asm
	shfl.sync.down.b32 %r315, %r316, %r317, %r318, %r319;
	// end inline asm
	mov.b64 	%rd33, {%r310, %r315};
	setp.gt.s32 	%p276, %r259, 27;
	mov.u64 	%rd349, %rd348;
	mov.f64 	%fd415, %fd414;
	@%p276 bra 	$L__BB10_38;
	setp.lt.f64 	%p277, %fd414, 0d0000000000000000;
	neg.f64 	%fd382, %fd414;
	selp.f64 	%fd44, %fd382, %fd414, %p277;
	setp.lt.f64 	%p278, %fd43, 0d0000000000000000;
	neg.f64 	%fd383, %fd43;
	selp.f64 	%fd45, %fd383, %fd43, %p278;
	setp.lt.f64 	%p279, %fd44, %fd45;
	mov.u64 	%rd349, %rd33;
	mov.f64 	%fd415, %fd43;
	@%p279 bra 	$L__BB10_38;
	setp.lt.f64 	%p280, %fd45, %fd44;
	mov.u64 	%rd349, %rd348;
	mov.f64 	%fd415, %fd414;
	@%p280 bra 	$L__BB10_38;
	setp.lt.s64 	%p281, %rd348, %rd33;
	min.s64 	%rd349, %rd348, %rd33;
	selp.f64 	%fd415, %fd414, %fd43, %p281;
$L__BB10_38:
	mov.b64 	%rd329, %fd415;
	mov.b64 	{%r321, %r326}, %rd329;
	mov.b32 	%r337, 8;
	mov.b32 	%r338, 31;
	mov.b32 	%r339, -1;
	// begin inline asm
	shfl.sync.down.b32 %r320, %r321, %r337, %r338, %r339;
	// end inline asm
	// begin inline asm
	shfl.sync.down.b32 %r325, %r326, %r337, %r338, %r339;
	// end inline asm
	mov.b64 	%rd330, {%r320, %r325};
	mov.b64 	%fd48, %rd330;
	mov.b64 	{%r331, %r336}, %rd349;
	// begin inline asm
	shfl.sync.down.b32 %r330, %r331, %r337, %r338, %r339;
	// end inline asm
	// begin inline asm
	shfl.sync.down.b32 %r335, %r336, %r337, %r338, %r339;
	// end inline asm
	mov.b64 	%rd36, {%r330, %r335};
	setp.gt.s32 	%p282, %r259, 23;
	mov.u64 	%rd350, %rd349;
	mov.f64 	%fd416, %fd415;
	@%p282 bra 	$L__BB10_42;
	setp.lt.f64 	%p283, %fd415, 0d0000000000000000;
	neg.f64 	%fd384, %fd415;
	selp.f64 	%fd49, %fd384, %fd415, %p283;
	setp.lt.f64 	%p284, %fd48, 0d0000000000000000;
	neg.f64 	%fd385, %fd48;
	selp.f64 	%fd50, %fd385, %fd48, %p284;
	setp.lt.f64 	%p285, %fd49, %fd50;
	mov.u64 	%rd350, %rd36;
	mov.f64 	%fd416, %fd48;
	@%p285 bra 	$L__BB10_42;
	setp.lt.f64 	%p286, %fd50, %fd49;
	mov.u64 	%rd350, %rd349;
	mov.f64 	%fd416, %fd415;
	@%p286 bra 	$L__BB10_42;
	setp.lt.s64 	%p287, %rd349, %rd36;
	min.s64 	%rd350, %rd349, %rd36;
	selp.f64 	%fd416, %fd415, %fd48, %p287;
$L__BB10_42:
	mov.b64 	%rd331, %fd416;
	mov.b64 	{%r341, %r346}, %rd331;
	mov.b32 	%r357, 16;
	mov.b32 	%r358, 31;
	mov.b32 	%r359, -1;
	// begin inline asm
	shfl.sync.down.b32 %r340, %r341, %r357, %r358, %r359;
	// end inline asm
	// begin inline asm
	shfl.sync.down.b32 %r345, %r346, %r357, %r358, %r359;
	// end inline asm
	mov.b64 	%rd332, {%r340, %r345};
	mov.b64 	%fd53, %rd332;
	mov.b64 	{%r351, %r356}, %rd350;
	// begin inline asm
	shfl.sync.down.b32 %r350, %r351, %r357, %r358, %r359;
	// end inline asm
	// begin inline asm
	shfl.sync.down.b32 %r355, %r356, %r357, %r358, %r359;
	// end inline asm
	mov.b64 	%rd39, {%r350, %r355};
	setp.gt.s32 	%p288, %r259, 15;
	mov.u64 	%rd406, %rd350;
	mov.f64 	%fd467, %fd416;
	@%p288 bra 	$L__BB10_46;
	setp.lt.f64 	%p289, %fd416, 0d0000000000000000;
	neg.f64 	%fd386, %fd416;
	selp.f64 	%fd54, %fd386, %fd416, %p289;
	setp.lt.f64 	%p290, %fd53, 0d0000000000000000;
	neg.f64 	%fd387, %fd53;
	selp.f64 	%fd55, %fd387, %fd53, %p290;
	setp.lt.f64 	%p291, %fd54, %fd55;
	mov.u64 	%rd406, %rd39;
	mov.f64 	%fd467, %fd53;
	@%p291 bra 	$L__BB10_46;
	setp.lt.f64 	%p292, %fd55, %fd54;
	mov.u64 	%rd406, %rd350;
	mov.f64 	%fd467, %fd416;
	@%p292 bra 	$L__BB10_46;
	setp.lt.s64 	%p293, %rd350, %rd39;
	min.s64 	%rd406, %rd350, %rd39;
	selp.f64 	%fd467, %fd416, %fd53, %p293;
$L__BB10_46:
	setp.ne.s32 	%p294, %r259, 0;
	@%p294 bra 	$L__BB10_48;
	shr.u32 	%r360, %r1, 1;
	and.b32  	%r361, %r360, 496;
	mov.u32 	%r362, _ZN6thrust24THRUST_300001_SM_1000_NS8cuda_cub4core6detail5shmemE;
	add.s32 	%r363, %r362, %r361;
	st.shared.f64 	[%r363+8], %fd467;
	st.shared.u64 	[%r363+16], %rd406;
$L__BB10_48:
	bar.sync 	0;
	setp.ne.s32 	%p295, %r1, 0;
	@%p295 bra 	$L__BB10_210;
	ld.shared.f64 	%fd58, [_ZN6thrust24THRUST_300001_SM_1000_NS8cuda_cub4core6detail5shmemE+24];
	ld.shared.u64 	%rd42, [_ZN6thrust24THRUST_300001_SM_1000_NS8cuda_cub4core6detail5shmemE+32];
	setp.lt.f64 	%p296, %fd467, 0d0000000000000000;
	neg.f64 	%fd388, %fd467;
	selp.f64 	%fd59, %fd388, %fd467, %p296;
	setp.lt.f64 	%p297, %fd58, 0d0000000000000000;
	neg.f64 	%fd389, %fd58;
	selp.f64 	%fd60, %fd389, %fd58, %p297;
	setp.lt.f64 	%p298, %fd59, %fd60;
	mov.u64 	%rd352, %rd42;
	mov.f64 	%fd418, %fd58;
	@%p298 bra 	$L__BB10_52;
	setp.lt.f64 	%p299, %fd60, %fd59;
	mov.u64 	%rd352, %rd406;
	mov.f64 	%fd418, %fd467;
	@%p299 bra 	$L__BB10_52;
	setp.lt.s64 	%p300, %rd406, %rd42;
	min.s64 	%rd352, %rd406, %rd42;
	selp.f64 	%fd418, %fd467, %fd58, %p300;
$L__BB10_52:
	ld.shared.f64 	%fd63, [_ZN6thrust24THRUST_300001_SM_1000_NS8cuda_cub4core6detail5shmemE+40];
	ld.shared.u64 	%rd45, [_ZN6thrust24THRUST_300001_SM_1000_NS8cuda_cub4core6detail5shmemE+48];
	setp.lt.f64 	%p301, %fd418, 0d0000000000000000;
	neg.f64 	%fd390, %fd418;
	selp.f64 	%fd64, %fd390, %fd418, %p301;
	setp.lt.f64 	%p302, %fd63, 0d0000000000000000;
	neg.f64 	%fd391, %fd63;
	selp.f64 	%fd65, %fd391, %fd63, %p302;
	setp.lt.f64 	%p303, %fd64, %fd65;
	mov.u64 	%rd353, %rd45;
	mov.f64 	%fd419, %fd63;
	@%p303 bra 	$L__BB10_55;
	setp.lt.f64 	%p304, %fd65, %fd64;
	mov.u64 	%rd353, %rd352;
	mov.f64 	%fd419, %fd418;
	@%p304 bra 	$L__BB10_55;
	setp.lt.s64 	%p305, %rd352, %rd45;
	min.s64 	%rd353, %rd352, %rd45;
	selp.f64 	%fd419, %fd418, %fd63, %p305;
$L__BB10_55:
	ld.shared.f64 	%fd68, [_ZN6thrust24THRUST_300001_SM_1000_NS8cuda_cub4core6detail5shmemE+56];
	ld.shared.u64 	%rd48, [_ZN6thrust24THRUST_300001_SM_1000_NS8cuda_cub4core6detail5shmemE+64];
	setp.lt.f64 	%p306, %fd419, 0d0000000000000000;
	neg.f64 	%fd392, %fd419;
	selp.f64 	%fd69, %fd392, %fd419, %p306;
	setp.lt.f64 	%p307, %fd68, 0d0000000000000000;
	neg.f64 	%fd393, %fd68;
	selp.f64 	%fd70, %fd393, %fd68, %p307;
	setp.lt.f64 	%p308, %fd69, %fd70;
	mov.u64 	%rd354, %rd48;
	mov.f64 	%fd420, %fd68;
	@%p308 bra 	$L__BB10_58;
	setp.lt.f64 	%p309, %fd70, %fd69;
	mov.u64 	%rd354, %rd353;
	mov.f64 	%fd420, %fd419;
	@%p309 bra 	$L__BB10_58;
	setp.lt.s64 	%p310, %rd353, %rd48;
	min.s64 	%rd354, %rd353, %rd48;
	selp.f64 	%fd420, %fd419, %fd68, %p310;
$L__BB10_58:
	ld.shared.f64 	%fd73, [_ZN6thrust24THRUST_300001_SM_1000_NS8cuda_cub4core6detail5shmemE+72];
	ld.shared.u64 	%rd51, [_ZN6thrust24THRUST_300001_SM_1000_NS8cuda_cub4core6detail5shmemE+80];
	setp.lt.f64 	%p311, %fd420, 0d0000000000000000;
	neg.f64 	%fd394, %fd420;
	selp.f64 	%fd74, %fd394, %fd420, %p311;
	setp.lt.f64 	%p312, %fd73, 0d0000000000000000;
	neg.f64 	%fd395, %fd73;
	selp.f64 	%fd75, %fd395, %fd73, %p312;
	setp.lt.f64 	%p313, %fd74, %fd75;
	mov.u64 	%rd355, %rd51;
	mov.f64 	%fd421, %fd73;
	@%p313 bra 	$L__BB10_61;
	setp.lt.f64 	%p314, %fd75, %fd74;
	mov.u64 	%rd355, %rd354;
	mov.f64 	%fd421, %fd420;
	@%p314 bra 	$L__BB10_61;
	setp.lt.s64 	%p315, %rd354, %rd51;
	min.s64 	%rd355, %rd354, %rd51;
	selp.f64 	%fd421, %fd420, %fd73, %p315;
$L__BB10_61:
	ld.shared.f64 	%fd78, [_ZN6thrust24THRUST_300001_SM_1000_NS8cuda_cub4core6detail5shmemE+88];
	ld.shared.u64 	%rd54, [_ZN6thrust24THRUST_300001_SM_1000_NS8cuda_cub4core6detail5shmemE+96];
	setp.lt.f64 	%p316, %fd421, 0d0000000000000000;
	neg.f64 	%fd396, %fd421;
	selp.f64 	%fd79, %fd396, %fd421, %p316;
	setp.lt.f64 	%p317, %fd78, 0d0000000000000000;
	neg.f64 	%fd397, %fd78;
	selp.f64 	%fd80, %fd397, %fd78, %p317;
	setp.lt.f64 	%p318, %fd79, %fd80;
	mov.u64 	%rd356, %rd54;
	mov.f64 	%fd422, %fd78;
	@%p318 bra 	$L__BB10_64;
	setp.lt.f64 	%p319, %fd80, %fd79;
	mov.u64 	%rd356, %rd355;
	mov.f64 	%fd422, %fd421;
	@%p319 bra 	$L__BB10_64;
	setp.lt.s64 	%p320, %rd355, %rd54;
	min.s64 	%rd356, %rd355, %rd54;
	selp.f64 	%fd422, %fd421, %fd78, %p320;
$L__BB10_64:
	ld.shared.f64 	%fd83, [_ZN6thrust24THRUST_300001_SM_1000_NS8cuda_cub4core6detail5shmemE+104];
	ld.shared.u64 	%rd57, [_ZN6thrust24THRUST_300001_SM_1000_NS8cuda_cub4core6detail5shmemE+112];
	setp.lt.f64 	%p321, %fd422, 0d0000000000000000;
	neg.f64 	%fd398, %fd422;
	selp.f64 	%fd84, %fd398, %fd422, %p321;
	setp.lt.f64 	%p322, %fd83, 0d0000000000000000;
	neg.f64 	%fd399, %fd83;
	selp.f64 	%fd85, %fd399, %fd83, %p322;
	setp.lt.f64 	%p323, %fd84, %fd85;
	mov.u64 	%rd357, %rd57;
	mov.f64 	%fd423, %fd83;
	@%p323 bra 	$L__BB10_67;
	setp.lt.f64 	%p324, %fd85, %fd84;
	mov.u64 	%rd357, %rd356;
	mov.f64 	%fd423, %fd422;
	@%p324 bra 	$L__BB10_67;
	setp.lt.s64 	%p325, %rd356, %rd57;
	min.s64 	%rd357, %rd356, %rd57;
	selp.f64 	%fd423, %fd422, %fd83, %p325;
$L__BB10_67:
	ld.shared.f64 	%fd88, [_ZN6thrust24THRUST_300001_SM_1000_NS8cuda_cub4core6detail5shmemE+120];
	ld.shared.u64 	%rd60, [_ZN6thrust24THRUST_300001_SM_1000_NS8cuda_cub4core6detail5shmemE+128];
	setp.lt.f64 	%p326, %fd423, 0d0000000000000000;
	neg.f64 	%fd400, %fd423;
	selp.f64 	%fd89, %fd400, %fd423, %p326;
	setp.lt.f64 	%p327, %fd88, 0d0000000000000000;
	neg.f64 	%fd401, %fd88;
	selp.f64 	%fd90, %fd401, %fd88, %p327;
	setp.lt.f64 	%p328, %fd89, %fd90;
	mov.u64 	%rd406, %rd60;
	mov.f64 	%fd467, %fd88;
	@%p328 bra 	$L__BB10_210;
	setp.lt.f64 	%p329, %fd90, %fd89;
	mov.u64 	%rd406, %rd357;
	mov.f64 	%fd467, %fd423;
	@%p329 bra 	$L__BB10_210;
	setp.lt.s64 	%p330, %rd357, %rd60;
	min.s64 	%rd406, %rd357, %rd60;
	selp.f64 	%fd467, %fd423, %fd88, %p330;
	bra.uni 	$L__BB10_210;
$L__BB10_70:
	// begin inline asm
	mov.u32 %r146, %laneid;
	// end inline asm
	and.b32  	%r167, %r1, 992;
	add.s32 	%r168, %r167, 32;
	setp.gt.s32 	%p189, %r168, %r29;
	not.b32 	%r169, %r167;
	add.s32 	%r170, %r29, %r169;
	selp.b32 	%r165, %r170, 31, %p189;
	mov.b64 	%rd313, %fd411;
	mov.b64 	{%r148, %r153}, %rd313;
	mov.b32 	%r164, 1;
	mov.b32 	%r166, -1;
	// begin inline asm
	shfl.sync.down.b32 %r147, %r148, %r164, %r165, %r166;
	// end inline asm
	// begin inline asm
	shfl.sync.down.b32 %r152, %r153, %r164, %r165, %r166;
	// end inline asm
	mov.b64 	%rd314, {%r147, %r152};
	mov.b64 	%fd92, %rd314;
	mov.b64 	{%r158, %r163}, %rd345;
	// begin inline asm
	shfl.sync.down.b32 %r157, %r158, %r164, %r165, %r166;
	// end inline asm
	// begin inline asm
	shfl.sync.down.b32 %r162, %r163, %r164, %r165, %r166;
	// end inline asm
	mov.b64 	%rd62, {%r157, %r162};
	setp.ge.s32 	%p190, %r146, %r165;
	mov.u64 	%rd358, %rd345;
	mov.f64 	%fd424, %fd411;
	@%p190 bra 	$L__BB10_74;
	setp.lt.f64 	%p191, %fd411, 0d0000000000000000;
	neg.f64 	%fd354, %fd411;
	selp.f64 	%fd93, %fd354, %fd411, %p191;
	setp.lt.f64 	%p192, %fd92, 0d0000000000000000;
	neg.f64 	%fd355, %fd92;
	selp.f64 	%fd94, %fd355, %fd92, %p192;
	setp.lt.f64 	%p193, %fd93, %fd94;
	mov.u64 	%rd358, %rd62;
	mov.f64 	%fd424, %fd92;
	@%p193 bra 	$L__BB10_74;
	setp.lt.f64 	%p194, %fd94, %fd93;
	mov.u64 	%rd358, %rd345;
	mov.f64 	%fd424, %fd411;
	@%p194 bra 	$L__BB10_74;
	setp.lt.s64 	%p195, %rd345, %rd62;
	min.s64 	%rd358, %rd345, %rd62;
	selp.f64 	%fd424, %fd411, %fd92, %p195;
$L__BB10_74:
	mov.b64 	%rd315, %fd424;
	mov.b64 	{%r172, %r177}, %rd315;
	mov.b32 	%r188, 2;
	mov.b32 	%r190, -1;
	// begin inline asm
	shfl.sync.down.b32 %r171, %r172, %r188, %r165, %r190;
	// end inline asm
	// begin inline asm
	shfl.sync.down.b32 %r176, %r177, %r188, %r165, %r190;
	// end inline asm
	mov.b64 	%rd316, {%r171, %r176};
	mov.b64 	%fd97, %rd316;
	mov.b64 	{%r182, %r187}, %rd358;
	// begin inline asm
	shfl.sync.down.b32 %r181, %r182, %r188, %r165, %r190;
	// end inline asm
	// begin inline asm
	shfl.sync.down.b32 %r186, %r187, %r188, %r165, %r190;
	// end inline asm
	mov.b64 	%rd65, {%r181, %r186};
	add.s32 	%r191, %r146, 2;
	setp.gt.s32 	%p196, %r191, %r165;
	mov.u64 	%rd359, %rd358;
	mov.f64 	%fd425, %fd424;
	@%p196 bra 	$L__BB10_78;
	setp.lt.f64 	%p197, %fd424, 0d0000000000000000;
	neg.f64 	%fd356, %fd424;
	selp.f64 	%fd98, %fd356, %fd424, %p197;
	setp.lt.f64 	%p198, %fd97, 0d0000000000000000;
	neg.f64 	%fd357, %fd97;
	selp.f64 	%fd99, %fd357, %fd97, %p198;
	setp.lt.f64 	%p199, %fd98, %fd99;
	mov.u64 	%rd359, %rd65;
	mov.f64 	%fd425, %fd97;
	@%p199 bra 	$L__BB10_78;
	setp.lt.f64 	%p200, %fd99, %fd98;
	mov.u64 	%rd359, %rd358;
	mov.f64 	%fd425, %fd424;
	@%p200 bra 	$L__BB10_78;
	setp.lt.s64 	%p201, %rd358, %rd65;
	min.s64 	%rd359, %rd358, %rd65;
	selp.f64 	%fd425, %fd424, %fd97, %p201;
$L__BB10_78:
	mov.b64 	%rd317, %fd425;
	mov.b64 	{%r193, %r198}, %rd317;
	mov.b32 	%r209, 4;
	mov.b32 	%r211, -1;
	// begin inline asm
	shfl.sync.down.b32 %r192, %r193, %r209, %r165, %r211;
	// end inline asm
	// begin inline asm
	shfl.sync.down.b32 %r197, %r198, %r209, %r165, %r211;
	// end inline asm
	mov.b64 	%rd318, {%r192, %r197};
	mov.b64 	%fd102, %rd318;
	mov.b64 	{%r203, %r208}, %rd359;
	// begin inline asm
	shfl.sync.down.b32 %r202, %r203, %r209, %r165, %r211;
	// end inline asm
	// begin inline asm
	shfl.sync.down.b32 %r207, %r208, %r209, %r165, %r211;
	// end inline asm
	mov.b64 	%rd68, {%r202, %r207};
	add.s32 	%r212, %r146, 4;
	setp.gt.s32 	%p202, %r212, %r165;
	mov.u64 	%rd360, %rd359;
	mov.f64 	%fd426, %fd425;
	@%p202 bra 	$L__BB10_82;
	setp.lt.f64 	%p203, %fd425, 0d0000000000000000;
	neg.f64 	%fd358, %fd425;
	selp.f64 	%fd103, %fd358, %fd425, %p203;
	setp.lt.f64 	%p204, %fd102, 0d0000000000000000;
	neg.f64 	%fd359, %fd102;
	selp.f64 	%fd104, %fd359, %fd102, %p204;
	setp.lt.f64 	%p205, %fd103, %fd104;
	mov.u64 	%rd360, %rd68;
	mov.f64 	%fd426, %fd102;
	@%p205 bra 	$L__BB10_82;
	setp.lt.f64 	%p206, %fd104, %fd103;
	mov.u64 	%rd360, %rd359;
	mov.f64 	%fd426, %fd425;
	@%p206 bra 	$L__BB10_82;
	setp.lt.s64 	%p207, %rd359, %rd68;
	min.s64 	%rd360, %rd359, %rd68;
	selp.f64 	%fd426, %fd425, %fd102, %p207;
$L__BB10_82:
	mov.b64 	%rd319, %fd426;
	mov.b64 	{%r214, %r219}, %rd319;
	mov.b32 	%r230, 8;
	mov.b32 	%r232, -1;
	// begin inline asm
	shfl.sync.down.b32 %r213, %r214, %r230, %r165, %r232;
	// end inline asm
	// begin inline asm
	shfl.sync.down.b32 %r218, %r219, %r230, %r165, %r232;
	// end inline asm
	mov.b64 	%rd320, {%r213, %r218};
	mov.b64 	%fd107, %rd320;
	mov.b64 	{%r224, %r229}, %rd360;
	// begin inline asm
	shfl.sync.down.b32 %r223, %r224, %r230, %r165, %r232;
	// end inline asm
	// begin inline asm
	shfl.sync.down.b32 %r228, %r229, %r230, %r165, %r232;
	// end inline asm
	mov.b64 	%rd71, {%r223, %r228};
	add.s32 	%r233, %r146, 8;
	setp.gt.s32 	%p208, %r233, %r165;
	mov.u64 	%rd361, %rd360;
	mov.f64 	%fd427, %fd426;
	@%p208 bra 	$L__BB10_86;
	setp.lt.f64 	%p209, %fd426, 0d0000000000000000;
	neg.f64 	%fd360, %fd426;
	selp.f64 	%fd108, %fd360, %fd426, %p209;
	setp.lt.f64 	%p210, %fd107, 0d0000000000000000;
	neg.f64 	%fd361, %fd107;
	selp.f64 	%fd109, %fd361, %fd107, %p210;
	setp.lt.f64 	%p211, %fd108, %fd109;
	mov.u64 	%rd361, %rd71;
	mov.f64 	%fd427, %fd107;
	@%p211 bra 	$L__BB10_86;
	setp.lt.f64 	%p212, %fd109, %fd108;
	mov.u64 	%rd361, %rd360;
	mov.f64 	%fd427, %fd426;
	@%p212 bra 	$L__BB10_86;
	setp.lt.s64 	%p213, %rd360, %rd71;
	min.s64 	%rd361, %rd360, %rd71;
	selp.f64 	%fd427, %fd426, %fd107, %p213;
$L__BB10_86:
	mov.b64 	%rd321, %fd427;
	mov.b64 	{%r235, %r240}, %rd321;
	mov.b32 	%r251, 16;
	mov.b32 	%r253, -1;
	// begin inline asm
	shfl.sync.down.b32 %r234, %r235, %r251, %r165, %r253;
	// end inline asm
	// begin inline asm
	shfl.sync.down.b32 %r239, %r240, %r251, %r165, %r253;
	// end inline asm
	mov.b64 	%rd322, {%r234, %r239};
	mov.b64 	%fd112, %rd322;
	mov.b64 	{%r245, %r250}, %rd361;
	// begin inline asm
	shfl.sync.down.b32 %r244, %r245, %r251, %r165, %r253;
	// end inline asm
	// begin inline asm
	shfl.sync.down.b32 %r249, %r250, %r251, %r165, %r253;
	// end inline asm
	mov.b64 	%rd74, {%r244, %r249};
	add.s32 	%r254, %r146, 16;
	setp.gt.s32 	%p214, %r254, %r165;
	mov.u64 	%rd406, %rd361;
	mov.f64 	%fd467, %fd427;
	@%p214 bra 	$L__BB10_90;
	setp.lt.f64 	%p215, %fd427, 0d0000000000000000;
	neg.f64 	%fd362, %fd427;
	selp.f64 	%fd113, %fd362, %fd427, %p215;
	setp.lt.f64 	%p216, %fd112, 0d0000000000000000;
	neg.f64 	%fd363, %fd112;
	selp.f64 	%fd114, %fd363, %fd112, %p216;
	setp.lt.f64 	%p217, %fd113, %fd114;
	mov.u64 	%rd406, %rd74;
	mov.f64 	%fd467, %fd112;
	@%p217 bra 	$L__BB10_90;
	setp.lt.f64 	%p218, %fd114, %fd113;
	mov.u64 	%rd406, %rd361;
	mov.f64 	%fd467, %fd427;
	@%p218 bra 	$L__BB10_90;
	setp.lt.s64 	%p219, %rd361, %rd74;
	min.s64 	%rd406, %rd361, %rd74;
	selp.f64 	%fd467, %fd427, %fd112, %p219;
$L__BB10_90:
	setp.ne.s32 	%p220, %r146, 0;
	@%p220 bra 	$L__BB10_92;
	shr.u32 	%r255, %r1, 1;
	and.b32  	%r256, %r255, 496;
	mov.u32 	%r257, _ZN6thrust24THRUST_300001_SM_1000_NS8cuda_cub4core6detail5shmemE;
	add.s32 	%r258, %r257, %r256;
	st.shared.f64 	[%r258+8], %fd467;
	st.shared.u64 	[%r258+16], %rd406;
$L__BB10_92:
	bar.sync 	0;
	setp.ne.s32 	%p221, %r1, 0;
	@%p221 bra 	$L__BB10_210;
	setp.lt.s32 	%p222, %r29, 33;
	mov.f64 	%fd429, %fd467;
	mov.u64 	%rd363, %rd406;
	@%p222 bra 	$L__BB10_97;
	ld.shared.f64 	%fd117, [_ZN6thrust24THRUST_300001_SM_1000_NS8cuda_cub4core6detail5shmemE+24];
	ld.shared.u64 	%rd77, [_ZN6thrust24THRUST_300001_SM_1000_NS8cuda_cub4core6detail5shmemE+32];
	setp.lt.f64 	%p223, %fd467, 0d0000000000000000;
	neg.f64 	%fd364, %fd467;
	selp.f64 	%fd118, %fd364, %fd467, %p223;
	setp.lt.f64 	%p224, %fd117, 0d0000000000000000;
	neg.f64 	%fd365, %fd117;
	selp.f64 	%fd119, %fd365, %fd117, %p224;
	setp.lt.f64 	%p225, %fd118, %fd119;
	mov.f64 	%fd429, %fd117;
	mov.u64 	%rd363, %rd77;
	@%p225 bra 	$L__BB10_97;
	setp.lt.f64 	%p226, %fd119, %fd118;
	mov.f64 	%fd429, %fd467;
	mov.u64 	%rd363, %rd406;
	@%p226 bra 	$L__BB10_97;
	setp.lt.s64 	%p227, %rd406, %rd77;
	min.s64 	%rd363, %rd406, %rd77;
	selp.f64 	%fd429, %fd467, %fd117, %p227;
$L__BB10_97:
	setp.lt.s32 	%p228, %r29, 65;
	mov.f64 	%fd430, %fd429;
	mov.u64 	%rd364, %rd363;
	@%p228 bra 	$L__BB10_101;
	ld.shared.f64 	%fd122, [_ZN6thrust24THRUST_300001_SM_1000_NS8cuda_cub4core6detail5shmemE+40];
	ld.shared.u64 	%rd80, [_ZN6thrust24THRUST_300001_SM_1000_NS8cuda_cub4core6detail5shmemE+48];
	setp.lt.f64 	%p229, %fd429, 0d0000000000000000;
	neg.f64 	%fd366, %fd429;
	selp.f64 	%fd123, %fd366, %fd429, %p229;
	setp.lt.f64 	%p230, %fd122, 0d0000000000000000;
	neg.f64 	%fd367, %fd122;
	selp.f64 	%fd124, %fd367, %fd122, %p230;
	setp.lt.f64 	%p231, %fd123, %fd124;
	mov.f64 	%fd430, %fd122;
	mov.u64 	%rd364, %rd80;
	@%p231 bra 	$L__BB10_101;
	setp.lt.f64 	%p232, %fd124, %fd123;
	mov.f64 	%fd430, %fd429;
	mov.u64 	%rd364, %rd363;
	@%p232 bra 	$L__BB10_101;
	setp.lt.s64 	%p233, %rd363, %rd80;
	min.s64 	%rd364, %rd363, %rd80;
	selp.f64 	%fd430, %fd429, %fd122, %p233;
$L__BB10_101:
	setp.lt.s32 	%p234, %r29, 97;
	mov.f64 	%fd431, %fd430;
	mov.u64 	%rd365, %rd364;
	@%p234 bra 	$L__BB10_105;
	ld.shared.f64 	%fd127, [_ZN6thrust24THRUST_300001_SM_1000_NS8cuda_cub4core6detail5shmemE+56];
	ld.shared.u64 	%rd83, [_ZN6thrust24THRUST_300001_SM_1000_NS8cuda_cub4core6detail5shmemE+64];
	setp.lt.f64 	%p235, %fd430, 0d0000000000000000;
	neg.f64 	%fd368, %fd430;
	selp.f64 	%fd128, %fd368, %fd430, %p235;
	setp.lt.f64 	%p236, %fd127, 0d0000000000000000;
	neg.f64 	%fd369, %fd127;
	selp.f64 	%fd129, %fd369, %fd127, %p236;
	setp.lt.f64 	%p237, %fd128, %fd129;
	mov.f64 	%fd431, %fd127;
	mov.u64 	%rd365, %rd83;
	@%p237 bra 	$L__BB10_105;
	setp.lt.f64 	%p238, %fd129, %fd128;
	mov.f64 	%fd431, %fd430;
	mov.u64 	%rd365, %rd364;
	@%p238 bra 	$L__BB10_105;
	setp.lt.s64 	%p239, %rd364, %rd83;
	min.s64 	%rd365, %rd364, %rd83;
	selp.f64 	%fd431, %fd430, %fd127, %p239;
$L__BB10_105:
	setp.lt.s32 	%p240, %r29, 129;
	mov.f64 	%fd432, %fd431;
	mov.u64 	%rd366, %rd365;
	@%p240 bra 	$L__BB10_109;
	ld.shared.f64 	%fd132, [_ZN6thrust24THRUST_300001_SM_1000_NS8cuda_cub4core6detail5shmemE+72];
	ld.shared.u64 	%rd86, [_ZN6thrust24THRUST_300001_SM_1000_NS8cuda_cub4core6detail5shmemE+80];
	setp.lt.f64 	%p241, %fd431, 0d0000000000000000;
	neg.f64 	%fd370, %fd431;
	selp.f64 	%fd133, %fd370, %fd431, %p241;
	setp.lt.f64 	%p242, %fd132, 0d0000000000000000;
	neg.f64 	%fd371, %fd132;
	selp.f64 	%fd134, %fd371, %fd132, %p242;
	setp.lt.f64 	%p243, %fd133, %fd134;
	mov.f64 	%fd432, %fd132;
	mov.u64 	%rd366, %rd86;
	@%p243 bra 	$L__BB10_109;
	setp.lt.f64 	%p244, %fd134, %fd133;
	mov.f64 	%fd432, %fd431;
	mov.u64 	%rd366, %rd365;
	@%p244 bra 	$L__BB10_109;
	setp.lt.s64 	%p245, %rd365, %rd86;
	min.s64 	%rd366, %rd365, %rd86;
	selp.f64 	%fd432, %fd431, %fd132, %p245;
$L__BB10_109:
	setp.lt.s32 	%p246, %r29, 161;
	mov.f64 	%fd433, %fd432;
	mov.u64 	%rd367, %rd366;
	@%p246 bra 	$L__BB10_113;
	ld.shared.f64 	%fd137, [_ZN6thrust24THRUST_300001_SM_1000_NS8cuda_cub4core6detail5shmemE+88];
	ld.shared.u64 	%rd89, [_ZN6thrust24THRUST_300001_SM_1000_NS8cuda_cub4core6detail5shmemE+96];
	setp.lt.f64 	%p247, %fd432, 0d0000000000000000;
	neg.f64 	%fd372, %fd432;
	selp.f64 	%fd138, %fd372, %fd432, %p247;
	setp.lt.f64 	%p248, %fd137, 0d0000000000000000;
	neg.f64 	%fd373, %fd137;
	selp.f64 	%fd139, %fd373, %fd137, %p248;
	setp.lt.f64 	%p249, %fd138, %fd139;
	mov.f64 	%fd433, %fd137;
	mov.u64 	%rd367, %rd89;
	@%p249 bra 	$L__BB10_113;
	setp.lt.f64 	%p250, %fd139, %fd138;
	mov.f64 	%fd433, %fd432;
	mov.u64 	%rd367, %rd366;
	@%p250 bra 	$L__BB10_113;
	setp.lt.s64 	%p251, %rd366, %rd89;
	min.s64 	%rd367, %rd366, %rd89;
	selp.f64 	%fd433, %fd432, %fd137, %p251;
$L__BB10_113:
	setp.lt.s32 	%p252, %r29, 193;
	mov.f64 	%fd434, %fd433;
	mov.u64 	%rd368, %rd367;
	@%p252 bra 	$L__BB10_117;
	ld.shared.f64 	%fd142, [_ZN6thrust24THRUST_300001_SM_1000_NS8cuda_cub4core6detail5shmemE+104];
	ld.shared.u64 	%rd92, [_ZN6thrust24THRUST_300001_SM_1000_NS8cuda_cub4core6detail5shmemE+112];
	setp.lt.f64 	%p253, %fd433, 0d0000000000000000;
	neg.f64 	%fd374, %fd433;
	selp.f64 	%fd143, %fd374, %fd433, %p253;
	setp.lt.f64 	%p254, %fd142, 0d0000000000000000;
	neg.f64 	%fd375, %fd142;
	selp.f64 	%fd144, %fd375, %fd142, %p254;
	setp.lt.f64 	%p255, %fd143, %fd144;
	mov.f64 	%fd434, %fd142;
	mov.u64 	%rd368, %rd92;
	@%p255 bra 	$L__BB10_117;
	setp.lt.f64 	%p256, %fd144, %fd143;
	mov.f64 	%fd434, %fd433;
	mov.u64 	%rd368, %rd367;
	@%p256 bra 	$L__BB10_117;
	setp.lt.s64 	%p257, %rd367, %rd92;
	min.s64 	%rd368, %rd367, %rd92;
	selp.f64 	%fd434, %fd433, %fd142, %p257;
$L__BB10_117:
	setp.lt.s32 	%p258, %r29, 225;
	mov.u64 	%rd406, %rd368;
	mov.f64 	%fd467, %fd434;
	@%p258 bra 	$L__BB10_210;
	ld.shared.f64 	%fd147, [_ZN6thrust24THRUST_300001_SM_1000_NS8cuda_cub4core6detail5shmemE+120];
	ld.shared.u64 	%rd95, [_ZN6thrust24THRUST_300001_SM_1000_NS8cuda_cub4core6detail5shmemE+128];
	setp.lt.f64 	%p259, %fd434, 0d0000000000000000;
	neg.f64 	%fd376, %fd434;
	selp.f64 	%fd148, %fd376, %fd434, %p259;
	setp.lt.f64 	%p260, %fd147, 0d0000000000000000;
	neg.f64 	%fd377, %fd147;
	selp.f64 	%fd149, %fd377, %fd147, %p260;
	setp.lt.f64 	%p261, %fd148, %fd149;
	mov.u64 	%rd406, %rd95;
	mov.f64 	%fd467, %fd147;
	@%p261 bra 	$L__BB10_210;
	setp.lt.f64 	%p262, %fd149, %fd148;
	mov.u64 	%rd406, %rd368;
	mov.f64 	%fd467, %fd434;
	@%p262 bra 	$L__BB10_210;
	setp.lt.s64 	%p263, %rd368, %rd95;
	min.s64 	%rd406, %rd368, %rd95;
	selp.f64 	%fd467, %fd434, %fd147, %p263;
	bra.uni 	$L__BB10_210;
$L__BB10_121:
	mov.u32 	%r16, %tid.x;
	cvt.u64.u32 	%rd97, %r16;
	mul.wide.u32 	%rd219, %r16, 16;
	add.s64 	%rd200, %rd197, %rd219;
	// begin inline asm
	ld.global.nc.u64 %rd199, [%rd200];
	// end inline asm
	add.s64 	%rd202, %rd200, 8;
	// begin inline asm
	ld.global.nc.u64 %rd201, [%rd202];
	// end inline asm
	mov.b64 	%fd151, %rd199;
	add.s64 	%rd204, %rd200, 4096;
	// begin inline asm
	ld.global.nc.u64 %rd203, [%rd204];
	// end inline asm
	add.s64 	%rd206, %rd200, 4104;
	// begin inline asm
	ld.global.nc.u64 %rd369, [%rd206];
	// end inline asm
	mov.b64 	%fd435, %rd203;
	add.s64 	%rd208, %rd200, 8192;
	// begin inline asm
	ld.global.nc.u64 %rd207, [%rd208];
	// end inline asm
	add.s64 	%rd210, %rd200, 8200;
	// begin inline asm
	ld.global.nc.u64 %rd370, [%rd210];
	// end inline asm
	mov.b64 	%fd436, %rd207;
	add.s64 	%rd212, %rd200, 12288;
	// begin inline asm
	ld.global.nc.u64 %rd211, [%rd212];
	// end inline asm
	add.s64 	%rd214, %rd200, 12296;
	// begin inline asm
	ld.global.nc.u64 %rd371, [%rd214];
	// end inline asm
	mov.b64 	%fd437, %rd211;
	add.s64 	%rd216, %rd200, 16384;
	// begin inline asm
	ld.global.nc.u64 %rd215, [%rd216];
	// end inline asm
	add.s64 	%rd218, %rd200, 16392;
	// begin inline asm
	ld.global.nc.u64 %rd393, [%rd218];
	// end inline asm
	mov.b64 	%fd454, %rd215;
	setp.lt.f64 	%p3, %fd151, 0d0000000000000000;
	neg.f64 	%fd289, %fd151;
	selp.f64 	%fd156, %fd289, %fd151, %p3;
	setp.lt.f64 	%p4, %fd435, 0d0000000000000000;
	neg.f64 	%fd290, %fd435;
	selp.f64 	%fd157, %fd290, %fd435, %p4;
	setp.lt.f64 	%p5, %fd156, %fd157;
	@%p5 bra 	$L__BB10_123;
	setp.lt.f64 	%p6, %fd157, %fd156;
	setp.lt.s64 	%p7, %rd201, %rd369;
	or.pred  	%p8, %p6, %p7;
	selp.b64 	%rd369, %rd201, %rd369, %p8;
	selp.f64 	%fd435, %fd151, %fd435, %p8;
$L__BB10_123:
	setp.lt.f64 	%p9, %fd435, 0d0000000000000000;
	neg.f64 	%fd291, %fd435;
	selp.f64 	%fd160, %fd291, %fd435, %p9;
	setp.lt.f64 	%p10, %fd436, 0d0000000000000000;
	neg.f64 	%fd292, %fd436;
	selp.f64 	%fd161, %fd292, %fd436, %p10;
	setp.lt.f64 	%p11, %fd160, %fd161;
	@%p11 bra 	$L__BB10_125;
	setp.lt.f64 	%p12, %fd161, %fd160;
	setp.lt.s64 	%p13, %rd369, %rd370;
	or.pred  	%p14, %p12, %p13;
	selp.b64 	%rd370, %rd369, %rd370, %p14;
	selp.f64 	%fd436, %fd435, %fd436, %p14;
$L__BB10_125:
	setp.lt.f64 	%p15, %fd436, 0d0000000000000000;
	neg.f64 	%fd293, %fd436;
	selp.f64 	%fd164, %fd293, %fd436, %p15;
	setp.lt.f64 	%p16, %fd437, 0d0000000000000000;
	neg.f64 	%fd294, %fd437;
	selp.f64 	%fd165, %fd294, %fd437, %p16;
	setp.lt.f64 	%p17, %fd164, %fd165;
	@%p17 bra 	$L__BB10_127;
	setp.lt.f64 	%p18, %fd165, %fd164;
	setp.lt.s64 	%p19, %rd370, %rd371;
	or.pred  	%p20, %p18, %p19;
	selp.b64 	%rd371, %rd370, %rd371, %p20;
	selp.f64 	%fd437, %fd436, %fd437, %p20;
$L__BB10_127:
	setp.lt.f64 	%p21, %fd437, 0d0000000000000000;
	neg.f64 	%fd295, %fd437;
	selp.f64 	%fd168, %fd295, %fd437, %p21;
	setp.lt.f64 	%p22, %fd454, 0d0000000000000000;
	neg.f64 	%fd296, %fd454;
	selp.f64 	%fd169, %fd296, %fd454, %p22;
	setp.lt.f64 	%p23, %fd168, %fd169;
	@%p23 bra 	$L__BB10_129;
	setp.lt.f64 	%p24, %fd169, %fd168;
	setp.lt.s64 	%p25, %rd371, %rd393;
	or.pred  	%p26, %p24, %p25;
	selp.b64 	%rd393, %rd371, %rd393, %p26;
	selp.f64 	%fd454, %fd437, %fd454, %p26;
$L__BB10_129:
	setp.lt.u32 	%p27, %r29, 2560;
	mov.b64 	%rd382, 1280;
	@%p27 bra 	$L__BB10_143;
	shl.b64 	%rd222, %rd97, 4;
	add.s64 	%rd223, %rd222, %rd197;
	add.s64 	%rd374, %rd223, 36872;
	mov.b64 	%rd373, 0;
$L__BB10_131:
	add.s64 	%rd225, %rd374, -16392;
	// begin inline asm
	ld.global.nc.u64 %rd224, [%rd225];
	// end inline asm
	add.s64 	%rd227, %rd374, -16384;
	// begin inline asm
	ld.global.nc.u64 %rd376, [%rd227];
	// end inline asm
	mov.b64 	%fd440, %rd224;
	add.s64 	%rd229, %rd374, -12296;
	// begin inline asm
	ld.global.nc.u64 %rd228, [%rd229];
	// end inline asm
	add.s64 	%rd231, %rd374, -12288;
	// begin inline asm
	ld.global.nc.u64 %rd377, [%rd231];
	// end inline asm
	mov.b64 	%fd441, %rd228;
	add.s64 	%rd233, %rd374, -8200;
	// begin inline asm
	ld.global.nc.u64 %rd232, [%rd233];
	// end inline asm
	add.s64 	%rd235, %rd374, -8192;
	// begin inline asm
	ld.global.nc.u64 %rd378, [%rd235];
	// end inline asm
	mov.b64 	%fd442, %rd232;
	add.s64 	%rd237, %rd374, -4104;
	// begin inline asm
	ld.global.nc.u64 %rd236, [%rd237];
	// end inline asm
	add.s64 	%rd239, %rd374, -4096;
	// begin inline asm
	ld.global.nc.u64 %rd379, [%rd239];
	// end inline asm
	mov.b64 	%fd443, %rd236;
	add.s64 	%rd241, %rd374, -8;
	// begin inline asm
	ld.global.nc.u64 %rd240, [%rd241];
	// end inline asm
	// begin inline asm
	ld.global.nc.u64 %rd380, [%rd374];
	// end inline asm
	mov.b64 	%fd444, %rd240;
	setp.lt.f64 	%p28, %fd454, 0d0000000000000000;
	neg.f64 	%fd297, %fd454;
	selp.f64 	%fd178, %fd297, %fd454, %p28;
	setp.lt.f64 	%p29, %fd440, 0d0000000000000000;
	neg.f64 	%fd298, %fd440;
	selp.f64 	%fd179, %fd298, %fd440, %p29;
	setp.lt.f64 	%p30, %fd178, %fd179;
	@%p30 bra 	$L__BB10_133;
	setp.lt.f64 	%p31, %fd179, %fd178;
	setp.lt.s64 	%p32, %rd393, %rd376;
	or.pred  	%p33, %p31, %p32;
	selp.b64 	%rd376, %rd393, %rd376, %p33;
	selp.f64 	%fd440, %fd454, %fd440, %p33;
$L__BB10_133:
	setp.lt.f64 	%p34, %fd440, 0d0000000000000000;
	neg.f64 	%fd299, %fd440;
	selp.f64 	%fd182, %fd299, %fd440, %p34;
	setp.lt.f64 	%p35, %fd441, 0d0000000000000000;
	neg.f64 	%fd300, %fd441;
	selp.f64 	%fd183, %fd300, %fd441, %p35;
	setp.lt.f64 	%p36, %fd182, %fd183;
	@%p36 bra 	$L__BB10_135;
	setp.lt.f64 	%p37, %fd183, %fd182;
	setp.lt.s64 	%p38, %rd376, %rd377;
	or.pred  	%p39, %p37, %p38;
	selp.b64 	%rd377, %rd376, %rd377, %p39;
	selp.f64 	%fd441, %fd440, %fd441, %p39;
$L__BB10_135:
	setp.lt.f64 	%p40, %fd441, 0d0000000000000000;
	neg.f64 	%fd301, %fd441;
	selp.f64 	%fd186, %fd301, %fd441, %p40;
	setp.lt.f64 	%p41, %fd442, 0d0000000000000000;
	neg.f64 	%fd302, %fd442;
	selp.f64 	%fd187, %fd302, %fd442, %p41;
	setp.lt.f64 	%p42, %fd186, %fd187;
	@%p42 bra 	$L__BB10_137;
	setp.lt.f64 	%p43, %fd187, %fd186;
	setp.lt.s64 	%p44, %rd377, %rd378;
	or.pred  	%p45, %p43, %p44;
	selp.b64 	%rd378, %rd377, %rd378, %p45;
	selp.f64 	%fd442, %fd441, %fd442, %p45;
$L__BB10_137:
	setp.lt.f64 	%p46, %fd442, 0d0000000000000000;
	neg.f64 	%fd303, %fd442;
	selp.f64 	%fd190, %fd303, %fd442, %p46;
	setp.lt.f64 	%p47, %fd443, 0d0000000000000000;
	neg.f64 	%fd304, %fd443;
	selp.f64 	%fd191, %fd304, %fd443, %p47;
	setp.lt.f64 	%p48, %fd190, %fd191;
	@%p48 bra 	$L__BB10_139;
	setp.lt.f64 	%p49, %fd191, %fd190;
	setp.lt.s64 	%p50, %rd378, %rd379;
	or.pred  	%p51, %p49, %p50;
	selp.b64 	%rd379, %rd378, %rd379, %p51;
	selp.f64 	%fd443, %fd442, %fd443, %p51;
$L__BB10_139:
	setp.lt.f64 	%p52, %fd443, 0d0000000000000000;
	neg.f64 	%fd305, %fd443;
	selp.f64 	%fd194, %fd305, %fd443, %p52;
	setp.lt.f64 	%p53, %fd444, 0d0000000000000000;
	neg.f64 	%fd306, %fd444;
	selp.f64 	%fd195, %fd306, %fd444, %p53;
	setp.lt.f64 	%p54, %fd194, %fd195;
	@%p54 bra 	$L__BB10_141;
	setp.lt.f64 	%p55, %fd195, %fd194;
	setp.lt.s64 	%p56, %rd379, %rd380;
	or.pred  	%p57, %p55, %p56;
	selp.b64 	%rd380, %rd379, %rd380, %p57;
	selp.f64 	%fd444, %fd443, %fd444, %p57;
$L__BB10_141:
	add.s64 	%rd374, %rd374, 20480;
	add.s64 	%rd373, %rd373, 1280;
	cvt.s64.s32 	%rd244, %r29;
	add.s64 	%rd245, %rd244, -2560;
	setp.le.s64 	%p58, %rd373, %rd245;
	mov.f64 	%fd454, %fd444;
	mov.u64 	%rd393, %rd380;
	@%p58 bra 	$L__BB10_131;
	add.s64 	%rd382, %rd373, 1280;
	mov.u64 	%rd393, %rd380;
	mov.f64 	%fd454, %fd444;
$L__BB10_143:
	cvt.s64.s32 	%rd246, %r29;
	setp.ge.s64 	%p59, %rd382, %rd246;
	@%p59 bra 	$L__BB10_166;
	cvt.u32.u64 	%r17, %rd382;
	sub.s32 	%r18, %r29, %r17;
	setp.ge.s32 	%p60, %r16, %r18;
	@%p60 bra 	$L__BB10_166;
	not.b32 	%r30, %r16;
	add.s32 	%r31, %r29, %r30;
	sub.s32 	%r19, %r31, %r17;
	and.b32  	%r32, %r19, 768;
	setp.eq.s32 	%p61, %r32, 768;
	mov.u32 	%r372, %r16;
	@%p61 bra 	$L__BB10_151;
	add.s64 	%rd248, %rd382, %rd97;
	shl.b64 	%rd249, %rd248, 4;
	add.s64 	%rd383, %rd197, %rd249;
	shr.u32 	%r33, %r19, 8;
	add.s32 	%r34, %r33, 1;
	and.b32  	%r35, %r34, 3;
	neg.s32 	%r370, %r35;
	mov.u32 	%r372, %r16;
$L__BB10_147:
	.pragma "nounroll";
	mov.u64 	%rd137, %rd393;
	mov.f64 	%fd199, %fd454;
	// begin inline asm
	ld.global.nc.u64 %rd250, [%rd383];
	// end inline asm
	add.s64 	%rd253, %rd383, 8;
	// begin inline asm
	ld.global.nc.u64 %rd252, [%rd253];
	// end inline asm
	mov.b64 	%fd200, %rd250;
	setp.lt.f64 	%p62, %fd199, 0d0000000000000000;
	neg.f64 	%fd308, %fd199;
	selp.f64 	%fd201, %fd308, %fd199, %p62;
	setp.lt.f64 	%p63, %fd200, 0d0000000000000000;
	neg.f64 	%fd309, %fd200;
	selp.f64 	%fd202, %fd309, %fd200, %p63;
	setp.lt.f64 	%p64, %fd201, %fd202;
	mov.f64 	%fd454, %fd200;
	mov.u64 	%rd393, %rd252;
	@%p64 bra 	$L__BB10_150;
	setp.lt.f64 	%p65, %fd202, %fd201;
	mov.f64 	%fd454, %fd199;
	mov.u64 	%rd393, %rd137;
	@%p65 bra 	$L__BB10_150;
	setp.lt.s64 	%p66, %rd137, %rd252;
	selp.f64 	%fd454, %fd199, %fd200, %p66;
	min.s64 	%rd393, %rd137, %rd252;
$L__BB10_150:
	add.s32 	%r372, %r372, 256;
	add.s64 	%rd383, %rd383, 4096;
	add.s32 	%r370, %r370, 1;
	setp.ne.s32 	%p67, %r370, 0;
	@%p67 bra 	$L__BB10_147;
$L__BB10_151:
	setp.lt.u32 	%p68, %r19, 768;
	@%p68 bra 	$L__BB10_166;
	cvt.u64.u32 	%rd254, %r372;
	add.s64 	%rd255, %rd382, %rd254;
	shl.b64 	%rd256, %rd255, 4;
	add.s64 	%rd257, %rd256, %rd197;
	add.s64 	%rd388, %rd257, 12296;
$L__BB10_153:
	add.s64 	%rd259, %rd388, -12296;
	// begin inline asm
	ld.global.nc.u64 %rd258, [%rd259];
	// end inline asm
	add.s64 	%rd261, %rd388, -12288;
	// begin inline asm
	ld.global.nc.u64 %rd260, [%rd261];
	// end inline asm
	mov.b64 	%fd208, %rd258;
	setp.lt.f64 	%p69, %fd454, 0d0000000000000000;
	neg.f64 	%fd310, %fd454;
	selp.f64 	%fd209, %fd310, %fd454, %p69;
	setp.lt.f64 	%p70, %fd208, 0d0000000000000000;
	neg.f64 	%fd311, %fd208;
	selp.f64 	%fd210, %fd311, %fd208, %p70;
	setp.lt.f64 	%p71, %fd209, %fd210;
	mov.f64 	%fd451, %fd208;
	mov.u64 	%rd390, %rd260;
	@%p71 bra 	$L__BB10_156;
	setp.lt.f64 	%p72, %fd210, %fd209;
	mov.f64 	%fd451, %fd454;
	mov.u64 	%rd390, %rd393;
	@%p72 bra 	$L__BB10_156;
	setp.lt.s64 	%p73, %rd393, %rd260;
	selp.f64 	%fd451, %fd454, %fd208, %p73;
	min.s64 	%rd390, %rd393, %rd260;
$L__BB10_156:
	add.s64 	%rd263, %rd388, -8200;
	// begin inline asm
	ld.global.nc.u64 %rd262, [%rd263];
	// end inline asm
	add.s64 	%rd265, %rd388, -8192;
	// begin inline asm
	ld.global.nc.u64 %rd264, [%rd265];
	// end inline asm
	mov.b64 	%fd213, %rd262;
	setp.lt.f64 	%p74, %fd451, 0d0000000000000000;
	neg.f64 	%fd312, %fd451;
	selp.f64 	%fd214, %fd312, %fd451, %p74;
	setp.lt.f64 	%p75, %fd213, 0d0000000000000000;
	neg.f64 	%fd313, %fd213;
	selp.f64 	%fd215, %fd313, %fd213, %p75;
	setp.lt.f64 	%p76, %fd214, %fd215;
	mov.f64 	%fd452, %fd213;
	mov.u64 	%rd391, %rd264;
	@%p76 bra 	$L__BB10_159;
	setp.lt.f64 	%p77, %fd215, %fd214;
	mov.f64 	%fd452, %fd451;
	mov.u64 	%rd391, %rd390;
	@%p77 bra 	$L__BB10_159;
	setp.lt.s64 	%p78, %rd390, %rd264;
	selp.f64 	%fd452, %fd451, %fd213, %p78;
	min.s64 	%rd391, %rd390, %rd264;
$L__BB10_159:
	add.s64 	%rd267, %rd388, -4104;
	// begin inline asm
	ld.global.nc.u64 %rd266, [%rd267];
	// end inline asm
	add.s64 	%rd269, %rd388, -4096;
	// begin inline asm
	ld.global.nc.u64 %rd268, [%rd269];
	// end inline asm
	mov.b64 	%fd218, %rd266;
	setp.lt.f64 	%p79, %fd452, 0d0000000000000000;
	neg.f64 	%fd314, %fd452;
	selp.f64 	%fd219, %fd314, %fd452, %p79;
	setp.lt.f64 	%p80, %fd218, 0d0000000000000000;
	neg.f64 	%fd315, %fd218;
	selp.f64 	%fd220, %fd315, %fd218, %p80;
	setp.lt.f64 	%p81, %fd219, %fd220;
	mov.f64 	%fd453, %fd218;
	mov.u64 	%rd392, %rd268;
	@%p81 bra 	$L__BB10_162;
	setp.lt.f64 	%p82, %fd220, %fd219;
	mov.f64 	%fd453, %fd452;
	mov.u64 	%rd392, %rd391;
	@%p82 bra 	$L__BB10_162;
	setp.lt.s64 	%p83, %rd391, %rd268;
	selp.f64 	%fd453, %fd452, %fd218, %p83;
	min.s64 	%rd392, %rd391, %rd268;
$L__BB10_162:
	add.s64 	%rd271, %rd388, -8;
	// begin inline asm
	ld.global.nc.u64 %rd270, [%rd271];
	// end inline asm
	// begin inline asm
	ld.global.nc.u64 %rd272, [%rd388];
	// end inline asm
	mov.b64 	%fd223, %rd270;
	setp.lt.f64 	%p84, %fd453, 0d0000000000000000;
	neg.f64 	%fd316, %fd453;
	selp.f64 	%fd224, %fd316, %fd453, %p84;
	setp.lt.f64 	%p85, %fd223, 0d0000000000000000;
	neg.f64 	%fd317, %fd223;
	selp.f64 	%fd225, %fd317, %fd223, %p85;
	setp.lt.f64 	%p86, %fd224, %fd225;
	mov.f64 	%fd454, %fd223;
	mov.u64 	%rd393, %rd272;
	@%p86 bra 	$L__BB10_165;
	setp.lt.f64 	%p87, %fd225, %fd224;
	mov.f64 	%fd454, %fd453;
	mov.u64 	%rd393, %rd392;
	@%p87 bra 	$L__BB10_165;
	setp.lt.s64 	%p88, %rd392, %rd272;
	selp.f64 	%fd454, %fd453, %fd223, %p88;
	min.s64 	%rd393, %rd392, %rd272;
$L__BB10_165:
	add.s32 	%r372, %r372, 1024;
	add.s64 	%rd388, %rd388, 16384;
	setp.lt.s32 	%p89, %r372, %r18;
	@%p89 bra 	$L__BB10_153;
$L__BB10_166:
	// begin inline asm
	mov.u32 %r36, %laneid;
	// end inline asm
	mov.b64 	%rd274, %fd454;
	mov.b64 	{%r38, %r43}, %rd274;
	mov.b32 	%r54, 1;
	mov.b32 	%r55, 31;
	mov.b32 	%r56, -1;
	// begin inline asm
	shfl.sync.down.b32 %r37, %r38, %r54, %r55, %r56;
	// end inline asm
	// begin inline asm
	shfl.sync.down.b32 %r42, %r43, %r54, %r55, %r56;
	// end inline asm
	mov.b64 	%rd275, {%r37, %r42};
	mov.b64 	%fd229, %rd275;
	mov.b64 	{%r48, %r53}, %rd393;
	// begin inline asm
	shfl.sync.down.b32 %r47, %r48, %r54, %r55, %r56;
	// end inline asm
	// begin inline asm
	shfl.sync.down.b32 %r52, %r53, %r54, %r55, %r56;
	// end inline asm
	mov.b64 	%rd161, {%r47, %r52};
	setp.gt.s32 	%p90, %r36, 30;
	mov.f64 	%fd456, %fd454;
	mov.u64 	%rd395, %rd393;
	@%p90 bra 	$L__BB10_170;
	setp.lt.f64 	%p91, %fd454, 0d0000000000000000;
	neg.f64 	%fd318, %fd454;
	selp.f64 	%fd230, %fd318, %fd454, %p91;
	setp.lt.f64 	%p92, %fd229, 0d0000000000000000;
	neg.f64 	%fd319, %fd229;
	selp.f64 	%fd231, %fd319, %fd229, %p92;
	setp.lt.f64 	%p93, %fd230, %fd231;
	mov.f64 	%fd456, %fd229;
	mov.u64 	%rd395, %rd161;
	@%p93 bra 	$L__BB10_170;
	setp.lt.f64 	%p94, %fd231, %fd230;
	mov.f64 	%fd456, %fd454;
	mov.u64 	%rd395, %rd393;
	@%p94 bra 	$L__BB10_170;
	setp.lt.s64 	%p95, %rd393, %rd161;
	selp.f64 	%fd456, %fd454, %fd229, %p95;
	min.s64 	%rd395, %rd393, %rd161;
$L__BB10_170:
	mov.b64 	%rd276, %fd456;
	mov.b64 	{%r58, %r63}, %rd276;
	mov.b32 	%r74, 2;
	mov.b32 	%r75, 31;
	mov.b32 	%r76, -1;
	// begin inline asm
	shfl.sync.down.b32 %r57, %r58, %r74, %r75, %r76;
	// end inline asm
	// begin inline asm
	shfl.sync.down.b32 %r62, %r63, %r74, %r75, %r76;
	// end inline asm
	mov.b64 	%rd277, {%r57, %r62};
	mov.b64 	%fd234, %rd277;
	mov.b64 	{%r68, %r73}, %rd395;
	// begin inline asm
	shfl.sync.down.b32 %r67, %r68, %r74, %r75, %r76;
	// end inline asm
	// begin inline asm
	shfl.sync.down.b32 %r72, %r73, %r74, %r75, %r76;
	// end inline asm
	mov.b64 	%rd164, {%r67, %r72};
	setp.gt.s32 	%p96, %r36, 29;
	mov.f64 	%fd457, %fd456;
	mov.u64 	%rd396, %rd395;
	@%p96 bra 	$L__BB10_174;
	setp.lt.f64 	%p97, %fd456, 0d0000000000000000;
	neg.f64 	%fd320, %fd456;
	selp.f64 	%fd235, %fd320, %fd456, %p97;
	setp.lt.f64 	%p98, %fd234, 0d0000000000000000;
	neg.f64 	%fd321, %fd234;
	selp.f64 	%fd236, %fd321, %fd234, %p98;
	setp.lt.f64 	%p99, %fd235, %fd236;
	mov.f64 	%fd457, %fd234;
	mov.u64 	%rd396, %rd164;
	@%p99 bra 	$L__BB10_174;
	setp.lt.f64 	%p100, %fd236, %fd235;
	mov.f64 	%fd457, %fd456;
	mov.u64 	%rd396, %rd395;
	@%p100 bra 	$L__BB10_174;
	setp.lt.s64 	%p101, %rd395, %rd164;
	selp.f64 	%fd457, %fd456, %fd234, %p101;
	min.s64 	%rd396, %rd395, %rd164;
$L__BB10_174:
	mov.b64 	%rd278, %fd457;
	mov.b64 	{%r78, %r83}, %rd278;
	mov.b32 	%r94, 4;
	mov.b32 	%r95, 31;
	mov.b32 	%r96, -1;
	// begin inline asm
	shfl.sync.down.b32 %r77, %r78, %r94, %r95, %r96;
	// end inline asm
	// begin inline asm
	shfl.sync.down.b32 %r82, %r83, %r94, %r95, %r96;
	// end inline asm
	mov.b64 	%rd279, {%r77, %r82};
	mov.b64 	%fd239, %rd279;
	mov.b64 	{%r88, %r93}, %rd396;
	// begin inline asm
	shfl.sync.down.b32 %r87, %r88, %r94, %r95, %r96;
	// end inline asm
	// begin inline asm
	shfl.sync.down.b32 %r92, %r93, %r94, %r95, %r96;
	// end inline asm
	mov.b64 	%rd167, {%r87, %r92};
	setp.gt.s32 	%p102, %r36, 27;
	mov.f64 	%fd458, %fd457;
	mov.u64 	%rd397, %rd396;
	@%p102 bra 	$L__BB10_178;
	setp.lt.f64 	%p103, %fd457, 0d0000000000000000;
	neg.f64 	%fd322, %fd457;
	selp.f64 	%fd240, %fd322, %fd457, %p103;
	setp.lt.f64 	%p104, %fd239, 0d0000000000000000;
	neg.f64 	%fd323, %fd239;
	selp.f64 	%fd241, %fd323, %fd239, %p104;
	setp.lt.f64 	%p105, %fd240, %fd241;
	mov.f64 	%fd458, %fd239;
	mov.u64 	%rd397, %rd167;
	@%p105 bra 	$L__BB10_178;
	setp.lt.f64 	%p106, %fd241, %fd240;
	mov.f64 	%fd458, %fd457;
	mov.u64 	%rd397, %rd396;
	@%p106 bra 	$L__BB10_178;
	setp.lt.s64 	%p107, %rd396, %rd167;
	selp.f64 	%fd458, %fd457, %fd239, %p107;
	min.s64 	%rd397, %rd396, %rd167;
$L__BB10_178:
	mov.b64 	%rd280, %fd458;
	mov.b64 	{%r98, %r103}, %rd280;
	mov.b32 	%r114, 8;
	mov.b32 	%r115, 31;
	mov.b32 	%r116, -1;
	// begin inline asm
	shfl.sync.down.b32 %r97, %r98, %r114, %r115, %r116;
	// end inline asm
	// begin inline asm
	shfl.sync.down.b32 %r102, %r103, %r114, %r115, %r116;
	// end inline asm
	mov.b64 	%rd281, {%r97, %r102};
	mov.b64 	%fd244, %rd281;
	mov.b64 	{%r108, %r113}, %rd397;
	// begin inline asm
	shfl.sync.down.b32 %r107, %r108, %r114, %r115, %r116;
	// end inline asm
	// begin inline asm
	shfl.sync.down.b32 %r112, %r113, %r114, %r115, %r116;
	// end inline asm
	mov.b64 	%rd170, {%r107, %r112};
	setp.gt.s32 	%p108, %r36, 23;
	mov.f64 	%fd459, %fd458;
	mov.u64 	%rd398, %rd397;
	@%p108 bra 	$L__BB10_182;
	setp.lt.f64 	%p109, %fd458, 0d0000000000000000;
	neg.f64 	%fd324, %fd458;
	selp.f64 	%fd245, %fd324, %fd458, %p109;
	setp.lt.f64 	%p110, %fd244, 0d0000000000000000;
	neg.f64 	%fd325, %fd244;
	selp.f64 	%fd246, %fd325, %fd244, %p110;
	setp.lt.f64 	%p111, %fd245, %fd246;
	mov.f64 	%fd459, %fd244;
	mov.u64 	%rd398, %rd170;
	@%p111 bra 	$L__BB10_182;
	setp.lt.f64 	%p112, %fd246, %fd245;
	mov.f64 	%fd459, %fd458;
	mov.u64 	%rd398, %rd397;
	@%p112 bra 	$L__BB10_182;
	setp.lt.s64 	%p113, %rd397, %rd170;
	selp.f64 	%fd459, %fd458, %fd244, %p113;
	min.s64 	%rd398, %rd397, %rd170;
$L__BB10_182:
	mov.b64 	%rd282, %fd459;
	mov.b64 	{%r118, %r123}, %rd282;
	mov.b32 	%r134, 16;
	mov.b32 	%r135, 31;
	mov.b32 	%r136, -1;
	// begin inline asm
	shfl.sync.down.b32 %r117, %r118, %r134, %r135, %r136;
	// end inline asm
	// begin inline asm
	shfl.sync.down.b32 %r122, %r123, %r134, %r135, %r136;
	// end inline asm
	mov.b64 	%rd283, {%r117, %r122};
	mov.b64 	%fd249, %rd283;
	mov.b64 	{%r128, %r133}, %rd398;
	// begin inline asm
	shfl.sync.down.b32 %r127, %r128, %r134, %r135, %r136;
	// end inline asm
	// begin inline asm
	shfl.sync.down.b32 %r132, %r133, %r134, %r135, %r136;
	// end inline asm
	mov.b64 	%rd173, {%r127, %r132};
	setp.gt.s32 	%p114, %r36, 15;
	mov.f64 	%fd467, %fd459;
	mov.u64 	%rd406, %rd398;
	@%p114 bra 	$L__BB10_186;
	setp.lt.f64 	%p115, %fd459, 0d0000000000000000;
	neg.f64 	%fd326, %fd459;
	selp.f64 	%fd250, %fd326, %fd459, %p115;
	setp.lt.f64 	%p116, %fd249, 0d0000000000000000;
	neg.f64 	%fd327, %fd249;
	selp.f64 	%fd251, %fd327, %fd249, %p116;
	setp.lt.f64 	%p117, %fd250, %fd251;
	mov.f64 	%fd467, %fd249;
	mov.u64 	%rd406, %rd173;
	@%p117 bra 	$L__BB10_186;
	setp.lt.f64 	%p118, %fd251, %fd250;
	mov.f64 	%fd467, %fd459;
	mov.u64 	%rd406, %rd398;
	@%p118 bra 	$L__BB10_186;
	setp.lt.s64 	%p119, %rd398, %rd173;
	selp.f64 	%fd467, %fd459, %fd249, %p119;
	min.s64 	%rd406, %rd398, %rd173;
$L__BB10_186:
	setp.ne.s32 	%p120, %r36, 0;
	@%p120 bra 	$L__BB10_188;
	shr.u32 	%r137, %r16, 1;
	and.b32  	%r138, %r137, 496;
	mov.u32 	%r139, _ZN6thrust24THRUST_300001_SM_1000_NS8cuda_cub4core6detail5shmemE;
	add.s32 	%r140, %r139, %r138;
	st.shared.f64 	[%r140+8], %fd467;
	st.shared.u64 	[%r140+16], %rd406;
$L__BB10_188:
	bar.sync 	0;
	setp.ne.s32 	%p121, %r16, 0;
	@%p121 bra 	$L__BB10_210;
	ld.shared.f64 	%fd254, [_ZN6thrust24THRUST_300001_SM_1000_NS8cuda_cub4core6detail5shmemE+24];
	ld.shared.u64 	%rd176, [_ZN6thrust24THRUST_300001_SM_1000_NS8cuda_cub4core6detail5shmemE+32];
	setp.lt.f64 	%p122, %fd467, 0d0000000000000000;
	neg.f64 	%fd328, %fd467;
	selp.f64 	%fd255, %fd328, %fd467, %p122;
	setp.lt.f64 	%p123, %fd254, 0d0000000000000000;
	neg.f64 	%fd329, %fd254;
	selp.f64 	%fd256, %fd329, %fd254, %p123;
	setp.lt.f64 	%p124, %fd255, %fd256;
	mov.f64 	%fd461, %fd254;
	mov.u64 	%rd400, %rd176;
	@%p124 bra 	$L__BB10_192;
	setp.lt.f64 	%p125, %fd256, %fd255;
	mov.f64 	%fd461, %fd467;
	mov.u64 	%rd400, %rd406;
	@%p125 bra 	$L__BB10_192;
	setp.lt.s64 	%p126, %rd406, %rd176;
	selp.f64 	%fd461, %fd467, %fd254, %p126;
	min.s64 	%rd400, %rd406, %rd176;
$L__BB10_192:
	ld.shared.f64 	%fd259, [_ZN6thrust24THRUST_300001_SM_1000_NS8cuda_cub4core6detail5shmemE+40];
	ld.shared.u64 	%rd179, [_ZN6thrust24THRUST_300001_SM_1000_NS8cuda_cub4core6detail5shmemE+48];
	setp.lt.f64 	%p127, %fd461, 0d0000000000000000;
	neg.f64 	%fd330, %fd461;
	selp.f64 	%fd260, %fd330, %fd461, %p127;
	setp.lt.f64 	%p128, %fd259, 0d0000000000000000;
	neg.f64 	%fd331, %fd259;
	selp.f64 	%fd261, %fd331, %fd259, %p128;
	setp.lt.f64 	%p129, %fd260, %fd261;
	mov.f64 	%fd462, %fd259;
	mov.u64 	%rd401, %rd179;
	@%p129 bra 	$L__BB10_195;
	setp.lt.f64 	%p130, %fd261, %fd260;
	mov.f64 	%fd462, %fd461;
	mov.u64 	%rd401, %rd400;
	@%p130 bra 	$L__BB10_195;
	setp.lt.s64 	%p131, %rd400, %rd179;
	selp.f64 	%fd462, %fd461, %fd259, %p131;
	min.s64 	%rd401, %rd400, %rd179;
$L__BB10_195:
	ld.shared.f64 	%fd264, [_ZN6thrust24THRUST_300001_SM_1000_NS8cuda_cub4core6detail5shmemE+56];
	ld.shared.u64 	%rd182, [_ZN6thrust24THRUST_300001_SM_1000_NS8cuda_cub4core6detail5shmemE+64];
	setp.lt.f64 	%p132, %fd462, 0d0000000000000000;
	neg.f64 	%fd332, %fd462;
	selp.f64 	%fd265, %fd332, %fd462, %p132;
	setp.lt.f64 	%p133, %fd264, 0d0000000000000000;
	neg.f64 	%fd333, %fd264;
	selp.f64 	%fd266, %fd333, %fd264, %p133;
	setp.lt.f64 	%p134, %fd265, %fd266;
	mov.f64 	%fd463, %fd264;
	mov.u64 	%rd402, %rd182;
	@%p134 bra 	$L__BB10_198;
	setp.lt.f64 	%p135, %fd266, %fd265;
	mov.f64 	%fd463, %fd462;
	mov.u64 	%rd402, %rd401;
	@%p135 bra 	$L__BB10_198;
	setp.lt.s64 	%p136, %rd401, %rd182;
	selp.f64 	%fd463, %fd462, %fd264, %p136;
	min.s64 	%rd402, %rd401, %rd182;
$L__BB10_198:
	ld.shared.f64 	%fd269, [_ZN6thrust24THRUST_300001_SM_1000_NS8cuda_cub4core6detail5shmemE+72];
	ld.shared.u64 	%rd185, [_ZN6thrust24THRUST_300001_SM_1000_NS8cuda_cub4core6detail5shmemE+80];
	setp.lt.f64 	%p137, %fd463, 0d0000000000000000;
	neg.f64 	%fd334, %fd463;
	selp.f64 	%fd270, %fd334, %fd463, %p137;
	setp.lt.f64 	%p138, %fd269, 0d0000000000000000;
	neg.f64 	%fd335, %fd269;
	selp.f64 	%fd271, %fd335, %fd269, %p138;
	setp.lt.f64 	%p139, %fd270, %fd271;
	mov.f64 	%fd464, %fd269;
	mov.u64 	%rd403, %rd185;
	@%p139 bra 	$L__BB10_201;
	setp.lt.f64 	%p140, %fd271, %fd270;
	mov.f64 	%fd464, %fd463;
	mov.u64 	%rd403, %rd402;
	@%p140 bra 	$L__BB10_201;
	setp.lt.s64 	%p141, %rd402, %rd185;
	selp.f64 	%fd464, %fd463, %fd269, %p141;
	min.s64 	%rd403, %rd402, %rd185;
$L__BB10_201:
	ld.shared.f64 	%fd274, [_ZN6thrust24THRUST_300001_SM_1000_NS8cuda_cub4core6detail5shmemE+88];
	ld.shared.u64 	%rd188, [_ZN6thrust24THRUST_300001_SM_1000_NS8cuda_cub4core6detail5shmemE+96];
	setp.lt.f64 	%p142, %fd464, 0d0000000000000000;
	neg.f64 	%fd336, %fd464;
	selp.f64 	%fd275, %fd336, %fd464, %p142;
	setp.lt.f64 	%p143, %fd274, 0d0000000000000000;
	neg.f64 	%fd337, %fd274;
	selp.f64 	%fd276, %fd337, %fd274, %p143;
	setp.lt.f64 	%p144, %fd275, %fd276;
	mov.f64 	%fd465, %fd274;
	mov.u64 	%rd404, %rd188;
	@%p144 bra 	$L__BB10_204;
	setp.lt.f64 	%p145, %fd276, %fd275;
	mov.f64 	%fd465, %fd464;
	mov.u64 	%rd404, %rd403;
	@%p145 bra 	$L__BB10_204;
	setp.lt.s64 	%p146, %rd403, %rd188;
	selp.f64 	%fd465, %fd464, %fd274, %p146;
	min.s64 	%rd404, %rd403, %rd188;
$L__BB10_204:
	ld.shared.f64 	%fd279, [_ZN6thrust24THRUST_300001_SM_1000_NS8cuda_cub4core6detail5shmemE+104];
	ld.shared.u64 	%rd191, [_ZN6thrust24THRUST_300001_SM_1000_NS8cuda_cub4core6detail5shmemE+112];
	setp.lt.f64 	%p147, %fd465, 0d0000000000000000;
	neg.f64 	%fd338, %fd465;
	selp.f64 	%fd280, %fd338, %fd465, %p147;
	setp.lt.f64 	%p148, %fd279, 0d0000000000000000;
	neg.f64 	%fd339, %fd279;
	selp.f64 	%fd281, %fd339, %fd279, %p148;
	setp.lt.f64 	%p149, %fd280, %fd281;
	mov.f64 	%fd466, %fd279;
	mov.u64 	%rd405, %rd191;
	@%p149 bra 	$L__BB10_207;
	setp.lt.f64 	%p150, %fd281, %fd280;
	mov.f64 	%fd466, %fd465;
	mov.u64 	%rd405, %rd404;
	@%p150 bra 	$L__BB10_207;
	setp.lt.s64 	%p151, %rd404, %rd191;
	selp.f64 	%fd466, %fd465, %fd279, %p151;
	min.s64 	%rd405, %rd404, %rd191;
$L__BB10_207:
	ld.shared.f64 	%fd284, [_ZN6thrust24THRUST_300001_SM_1000_NS8cuda_cub4core6detail5shmemE+120];
	ld.shared.u64 	%rd194, [_ZN6thrust24THRUST_300001_SM_1000_NS8cuda_cub4core6detail5shmemE+128];
	setp.lt.f64 	%p152, %fd466, 0d0000000000000000;
	neg.f64 	%fd340, %fd466;
	selp.f64 	%fd285, %fd340, %fd466, %p152;
	setp.lt.f64 	%p153, %fd284, 0d0000000000000000;
	neg.f64 	%fd341, %fd284;
	selp.f64 	%fd286, %fd341, %fd284, %p153;
	setp.lt.f64 	%p154, %fd285, %fd286;
	mov.u64 	%rd406, %rd194;
	mov.f64 	%fd467, %fd284;
	@%p154 bra 	$L__BB10_210;
	setp.lt.f64 	%p155, %fd286, %fd285;
	mov.u64 	%rd406, %rd405;
	mov.f64 	%fd467, %fd466;
	@%p155 bra 	$L__BB10_210;
	setp.lt.s64 	%p156, %rd405, %rd194;
	selp.f64 	%fd467, %fd466, %fd284, %p156;
	min.s64 	%rd406, %rd405, %rd194;
$L__BB10_210:
	mov.u32 	%r364, %tid.x;
	setp.ne.s32 	%p331, %r364, 0;
	@%p331 bra 	$L__BB10_212;
	ld.param.u64 	%rd334, [_ZN6thrust24THRUST_300001_SM_1000_NS8cuda_cub4core6detail13_kernel_agentINS1_8__reduce11ReduceAgentIPN4cuda3std3__45tupleIJdlEEESC_SB_lNS1_9__extrema9arg_max_fIdl17compare_abs_valueEEEEJSC_SC_iSG_EEEvDpT0__param_1];
	cvta.to.global.u64 	%rd333, %rd334;
	st.global.f64 	[%rd333], %fd467;
	st.global.u64 	[%rd333+8], %rd406;
$L__BB10_212:
	ret;

}
	// .globl	_ZN3cub18CUB_300001_SM_10006detail11EmptyKernelIvEEvv
.visible .entry _ZN3cub18CUB_300001_SM_10006detail11EmptyKernelIvEEvv()
{


	ret;

}


// ===== COMPILED SASS (sm_100) =====

	.target	sm_100

	.elftype	@"ET_EXEC"


//--------------------- .note.nv.tkinfo           --------------------------
	.section	.note.nv.tkinfo,"",@"SHT_NOTE"
	.sectionflags	@"SHF_NOTE_NV_TKINFO"
	.tkinfo
        /*0018*/ 	.word	0x00000002
        /*0030*/ 	.string	""
        /*0030*/ 	.string	"ptxas"
        /*0030*/ 	.string	"Cuda compilation tools, release 13.0, V13.0.88"
        /*0030*/ 	.string	"Build cuda_13.0.r13.0/compiler.36424714_0"
        /*0030*/ 	.string	"-arch sm_100 -m 64 "



//--------------------- .note.nv.cuinfo           --------------------------
	.section	.note.nv.cuinfo,"",@"SHT_NOTE"
	.sectionflags	@"SHF_NOTE_NV_CUINFO"
        /*0018*/ 	.short	0x0002
        /*001a*/ 	.short	0x0064
        /*001c*/ 	.short	0x0082
	.zero		2


//--------------------- .nv.info                  --------------------------
	.section	.nv.info,"",@"SHT_CUDA_INFO"
	.align	4


	//----- nvinfo : EIATTR_REGCOUNT
	.align		4
        /*0000*/ 	.byte	0x04, 0x2f
        /*0002*/ 	.short	(.L_46 - .L_45)
	.align		4
.L_45:
        /*0004*/ 	.word	index@(_Z16swap_cols_kernelPdiii)
        /*0008*/ 	.word	0x00000012


	//----- nvinfo : EIATTR_FRAME_SIZE
	.align		4
.L_46:
        /*000c*/ 	.byte	0x04, 0x11
        /*000e*/ 	.short	(.L_48 - .L_47)
	.align		4
.L_47:
        /*0010*/ 	.word	index@(_Z16swap_cols_kernelPdiii)
        /*0014*/ 	.word	0x00000000


	//----- nvinfo : EIATTR_REGCOUNT
	.align		4
.L_48:
        /*0018*/ 	.byte	0x04, 0x2f
        /*001a*/ 	.short	(.L_50 - .L_49)
	.align		4
.L_49:
        /*001c*/ 	.word	index@(_Z23coef_mul_and_sub_kernelPdiiS_i)
        /*0020*/ 	.word	0x00000020


	//----- nvinfo : EIATTR_FRAME_SIZE
	.align		4
.L_50:
        /*0024*/ 	.byte	0x04, 0x11
        /*0026*/ 	.short	(.L_52 - .L_51)
	.align		4
.L_51:
        /*0028*/ 	.word	index@(_Z23coef_mul_and_sub_kernelPdiiS_i)
        /*002c*/ 	.word	0x00000000


	//----- nvinfo : EIATTR_REGCOUNT
	.align		4
.L_52:
        /*0030*/ 	.byte	0x04, 0x2f
        /*0032*/ 	.short	(.L_54 - .L_53)
	.align		4
.L_53:
        /*0034*/ 	.word	index@(_Z27set_cur_row_elements_kernelPdS_iii)
        /*0038*/ 	.word	0x00000026


	//----- nvinfo : EIATTR_FRAME_SIZE
	.align		4
.L_54:
        /*003c*/ 	.byte	0x04, 0x11
        /*003e*/ 	.short	(.L_56 - .L_55)
	.align		4
.L_55:
        /*0040*/ 	.word	index@($__internal_0_$__cuda_sm20_div_rn_f64_full)
        /*0044*/ 	.word	0x00000000


	//----- nvinfo : EIATTR_FRAME_SIZE
	.align		4
.L_56:
        /*0048*/ 	.byte	0x04, 0x11
        /*004a*/ 	.short	(.L_58 - .L_57)
	.align		4
.L_57:
        /*004c*/ 	.word	index@(_Z27set_cur_row_elements_kernelPdS_iii)
        /*0050*/ 	.word	0x00000000


	//----- nvinfo : EIATTR_REGCOUNT
	.align		4
.L_58:
        /*0054*/ 	.byte	0x04, 0x2f
        /*0056*/ 	.short	(.L_60 - .L_59)
	.align		4
.L_59:
        /*0058*/ 	.word	index@(_ZN6thrust24THRUST_300001_SM_1000_NS8cuda_cub4core6detail13_kernel_agentINS1_8__reduce11ReduceAgentINS0_12zip_iteratorIN4cuda3std3__45tupleIJNS0_10device_ptrIdEENS0_17counting_iteratorIlNS0_11use_defaultESF_SF_EEEEEEEPNSB_IJdlEEESJ_iNS1_9__extrema9arg_max_fIdl17compare_abs_valueEEEEJSI_SK_iSO_EEEvDpT0_)
        /*005c*/ 	.word	0x00000020


	//----- nvinfo : EIATTR_FRAME_SIZE
	.align		4
.L_60:
        /*0060*/ 	.byte	0x04, 0x11
        /*0062*/ 	.short	(.L_62 - .L_61)
	.align		4
.L_61:
        /*0064*/ 	.word	index@(_ZN6thrust24THRUST_300001_SM_1000_NS8cuda_cub4core6detail13_kernel_agentINS1_8__reduce11ReduceAgentINS0_12zip_iteratorIN4cuda3std3__45tupleIJNS0_10device_ptrIdEENS0_17counting_iteratorIlNS0_11use_defaultESF_SF_EEEEEEEPNSB_IJdlEEESJ_iNS1_9__extrema9arg_max_fIdl17compare_abs_valueEEEEJSI_SK_iSO_EEEvDpT0_)
        /*0068*/ 	.word	0x00000000


	//----- nvinfo : EIATTR_REGCOUNT
	.align		4
.L_62:
        /*006c*/ 	.byte	0x04, 0x2f
        /*006e*/ 	.short	(.L_64 - .L_63)
	.align		4
.L_63:
        /*0070*/ 	.word	index@(_ZN6thrust24THRUST_300001_SM_1000_NS8cuda_cub4core6detail13_kernel_agentINS1_8__reduce11ReduceAgentINS0_12zip_iteratorIN4cuda3std3__45tupleIJNS0_10device_ptrIdEENS0_17counting_iteratorIlNS0_11use_defaultESF_SF_EEEEEEEPNSB_IJdlEEESJ_iNS1_9__extrema9arg_max_fIdl17compare_abs_valueEEEEJSI_SK_iN3cub18CUB_300001_SM_100013GridEvenShareIiEENSR_9GridQueueIjEESO_EEEvDpT0_)
        /*0074*/ 	.word	0x00000028


	//----- nvinfo : EIATTR_FRAME_SIZE
	.align		4
.L_64:
        /*0078*/ 	.byte	0x04, 0x11
        /*007a*/ 	.short	(.L_66 - .L_65)
	.align		4
.L_65:
        /*007c*/ 	.word	index@(_ZN6thrust24THRUST_300001_SM_1000_NS8cuda_cub4core6detail13_kernel_agentINS1_8__reduce11ReduceAgentINS0_12zip_iteratorIN4cuda3std3__45tupleIJNS0_10device_ptrIdEENS0_17counting_iteratorIlNS0_11use_defaultESF_SF_EEEEEEEPNSB_IJdlEEESJ_iNS1_9__extrema9arg_max_fIdl17compare_abs_valueEEEEJSI_SK_iN3cub18CUB_300001_SM_100013GridEvenShareIiEENSR_9GridQueueIjEESO_EEEvDpT0_)
        /*0080*/ 	.word	0x00000000


	//----- nvinfo : EIATTR_REGCOUNT
	.align		4
.L_66:
        /*0084*/ 	.byte	0x04, 0x2f
        /*0086*/ 	.short	(.L_68 - .L_67)
	.align		4
.L_67:
        /*0088*/ 	.word	index@(_ZN6thrust24THRUST_300001_SM_1000_NS8cuda_cub4core6detail13_kernel_agentINS1_8__reduce10DrainAgentIiEEJN3cub18CUB_300001_SM_10009GridQueueIjEEiEEEvDpT0_)
        /*008c*/ 	.word	0x00000008


	//----- nvinfo : EIATTR_FRAME_SIZE
	.align		4
.L_68:
        /*0090*/ 	.byte	0x04, 0x11
        /*0092*/ 	.short	(.L_70 - .L_69)
	.align		4
.L_69:
        /*0094*/ 	.word	index@(_ZN6thrust24THRUST_300001_SM_1000_NS8cuda_cub4core6detail13_kernel_agentINS1_8__reduce10DrainAgentIiEEJN3cub18CUB_300001_SM_10009GridQueueIjEEiEEEvDpT0_)
        /*0098*/ 	.word	0x00000000


	//----- nvinfo : EIATTR_REGCOUNT
	.align		4
.L_70:
        /*009c*/ 	.byte	0x04, 0x2f
        /*009e*/ 	.short	(.L_72 - .L_71)
	.align		4
.L_71:
        /*00a0*/ 	.word	index@(_ZN6thrust24THRUST_300001_SM_1000_NS8cuda_cub4core6detail13_kernel_agentINS1_8__reduce11ReduceAgentIPN4cuda3std3__45tupleIJdlEEESC_SB_iNS1_9__extrema9arg_max_fIdl17compare_abs_valueEEEEJSC_SC_iSG_EEEvDpT0_)
        /*00a4*/ 	.word	0x00000020


	//----- nvinfo : EIATTR_FRAME_SIZE
	.align		4
.L_72:
        /*00a8*/ 	.byte	0x04, 0x11
        /*00aa*/ 	.short	(.L_74 - .L_73)
	.align		4
.L_73:
        /*00ac*/ 	.word	index@(_ZN6thrust24THRUST_300001_SM_1000_NS8cuda_cub4core6detail13_kernel_agentINS1_8__reduce11ReduceAgentIPN4cuda3std3__45tupleIJdlEEESC_SB_iNS1_9__extrema9arg_max_fIdl17compare_abs_valueEEEEJSC_SC_iSG_EEEvDpT0_)
        /*00b0*/ 	.word	0x00000000


	//----- nvinfo : EIATTR_REGCOUNT
	.align		4
.L_74:
        /*00b4*/ 	.byte	0x04, 0x2f
        /*00b6*/ 	.short	(.L_76 - .L_75)
	.align		4
.L_75:
        /*00b8*/ 	.word	index@(_ZN6thrust24THRUST_300001_SM_1000_NS8cuda_cub4core6detail13_kernel_agentINS1_8__reduce11ReduceAgentINS0_12zip_iteratorIN4cuda3std3__45tupleIJNS0_10device_ptrIdEENS0_17counting_iteratorIlNS0_11use_defaultESF_SF_EEEEEEEPNSB_IJdlEEESJ_lNS1_9__extrema9arg_max_fIdl17compare_abs_valueEEEEJSI_SK_lSO_EEEvDpT0_)
        /*00bc*/ 	.word	0x00000020


	//----- nvinfo : EIATTR_FRAME_SIZE
	.align		4
.L_76:
        /*00c0*/ 	.byte	0x04, 0x11
        /*00c2*/ 	.short	(.L_78 - .L_77)
	.align		4
.L_77:
        /*00c4*/ 	.word	index@(_ZN6thrust24THRUST_300001_SM_1000_NS8cuda_cub4core6detail13_kernel_agentINS1_8__reduce11ReduceAgentINS0_12zip_iteratorIN4cuda3std3__45tupleIJNS0_10device_ptrIdEENS0_17counting_iteratorIlNS0_11use_defaultESF_SF_EEEEEEEPNSB_IJdlEEESJ_lNS1_9__extrema9arg_max_fIdl17compare_abs_valueEEEEJSI_SK_lSO_EEEvDpT0_)
        /*00c8*/ 	.word	0x00000000


	//----- nvinfo : EIATTR_REGCOUNT
	.align		4
.L_78:
        /*00cc*/ 	.byte	0x04, 0x2f
        /*00ce*/ 	.short	(.L_80 - .L_79)
	.align		4
.L_79:
        /*00d0*/ 	.word	index@(_ZN6thrust24THRUST_300001_SM_1000_NS8cuda_cub4core6detail13_kernel_agentINS1_8__reduce11ReduceAgentINS0_12zip_iteratorIN4cuda3std3__45tupleIJNS0_10device_ptrIdEENS0_17counting_iteratorIlNS0_11use_defaultESF_SF_EEEEEEEPNSB_IJdlEEESJ_lNS1_9__extrema9arg_max_fIdl17compare_abs_valueEEEEJSI_SK_lN3cub18CUB_300001_SM_100013GridEvenShareIlEENSR_9GridQueueIyEESO_EEEvDpT0_)
        /*00d4*/ 	.word	0x00000028


	//----- nvinfo : EIATTR_FRAME_SIZE
	.align		4
.L_80:
        /*00d8*/ 	.byte	0x04, 0x11
        /*00da*/ 	.short	(.L_82 - .L_81)
	.align		4
.L_81:
        /*00dc*/ 	.word	index@(_ZN6thrust24THRUST_300001_SM_1000_NS8cuda_cub4core6detail13_kernel_agentINS1_8__reduce11ReduceAgentINS0_12zip_iteratorIN4cuda3std3__45tupleIJNS0_10device_ptrIdEENS0_17counting_iteratorIlNS0_11use_defaultESF_SF_EEEEEEEPNSB_IJdlEEESJ_lNS1_9__extrema9arg_max_fIdl17compare_abs_valueEEEEJSI_SK_lN3cub18CUB_300001_SM_100013GridEvenShareIlEENSR_9GridQueueIyEESO_EEEvDpT0_)
        /*00e0*/ 	.word	0x00000000


	//----- nvinfo : EIATTR_REGCOUNT
	.align		4
.L_82:
        /*00e4*/ 	.byte	0x04, 0x2f
        /*00e6*/ 	.short	(.L_84 - .L_83)
	.align		4
.L_83:
        /*00e8*/ 	.word	index@(_ZN6thrust24THRUST_300001_SM_1000_NS8cuda_cub4core6detail13_kernel_agentINS1_8__reduce10DrainAgentIlEEJN3cub18CUB_300001_SM_10009GridQueueIyEElEEEvDpT0_)
        /*00ec*/ 	.word	0x00000008


	//----- nvinfo : EIATTR_FRAME_SIZE
	.align		4
.L_84:
        /*00f0*/ 	.byte	0x04, 0x11
        /*00f2*/ 	.short	(.L_86 - .L_85)
	.align		4
.L_85:
        /*00f4*/ 	.word	index@(_ZN6thrust24THRUST_300001_SM_1000_NS8cuda_cub4core6detail13_kernel_agentINS1_8__reduce10DrainAgentIlEEJN3cub18CUB_300001_SM_10009GridQueueIyEElEEEvDpT0_)
        /*00f8*/ 	.word	0x00000000


	//----- nvinfo : EIATTR_REGCOUNT
	.align		4
.L_86:
        /*00fc*/ 	.byte	0x04, 0x2f
        /*00fe*/ 	.short	(.L_88 - .L_87)
	.align		4
.L_87:
        /*0100*/ 	.word	index@(_ZN6thrust24THRUST_300001_SM_1000_NS8cuda_cub4core6detail13_kernel_agentINS1_8__reduce11ReduceAgentIPN4cuda3std3__45tupleIJdlEEESC_SB_lNS1_9__extrema9arg_max_fIdl17compare_abs_valueEEEEJSC_SC_iSG_EEEvDpT0_)
        /*0104*/ 	.word	0x00000020


	//----- nvinfo : EIATTR_FRAME_SIZE
	.align		4
.L_88:
        /*0108*/ 	.byte	0x04, 0x11
        /*010a*/ 	.short	(.L_90 - .L_89)
	.align		4
.L_89:
        /*010c*/ 	.word	index@(_ZN6thrust24THRUST_300001_SM_1000_NS8cuda_cub4core6detail13_kernel_agentINS1_8__reduce11ReduceAgentIPN4cuda3std3__45tupleIJdlEEESC_SB_lNS1_9__extrema9arg_max_fIdl17compare_abs_valueEEEEJSC_SC_iSG_EEEvDpT0_)
        /*0110*/ 	.word	0x00000000


	//----- nvinfo : EIATTR_REGCOUNT
	.align		4
.L_90:
        /*0114*/ 	.byte	0x04, 0x2f
        /*0116*/ 	.short	(.L_92 - .L_91)
	.align		4
.L_91:
        /*0118*/ 	.word	index@(_ZN3cub18CUB_300001_SM_10006detail11EmptyKernelIvEEvv)
        /*011c*/ 	.word	0x00000004


	//----- nvinfo : EIATTR_FRAME_SIZE
	.align		4
.L_92:
        /*0120*/ 	.byte	0x04, 0x11
        /*0122*/ 	.short	(.L_94 - .L_93)
	.align		4
.L_93:
        /*0124*/ 	.word	index@(_ZN3cub18CUB_300001_SM_10006detail11EmptyKernelIvEEvv)
        /*0128*/ 	.word	0x00000000


	//----- nvinfo : EIATTR_MIN_STACK_SIZE
	.align		4
.L_94:
        /*012c*/ 	.byte	0x04, 0x12
        /*012e*/ 	.short	(.L_96 - .L_95)
	.align		4
.L_95:
        /*0130*/ 	.word	index@(_ZN3cub18CUB_300001_SM_10006detail11EmptyKernelIvEEvv)
        /*0134*/ 	.word	0x00000000


	//----- nvinfo : EIATTR_MIN_STACK_SIZE
	.align		4
.L_96:
        /*0138*/ 	.byte	0x04, 0x12
        /*013a*/ 	.short	(.L_98 - .L_97)
	.align		4
.L_97:
        /*013c*/ 	.word	index@(_ZN6thrust24THRUST_300001_SM_1000_NS8cuda_cub4core6detail13_kernel_agentINS1_8__reduce11ReduceAgentIPN4cuda3std3__45tupleIJdlEEESC_SB_lNS1_9__extrema9arg_max_fIdl17compare_abs_valueEEEEJSC_SC_iSG_EEEvDpT0_)
        /*0140*/ 	.word	0x00000000


	//----- nvinfo : EIATTR_MIN_STACK_SIZE
	.align		4
.L_98:
        /*0144*/ 	.byte	0x04, 0x12
        /*0146*/ 	.short	(.L_100 - .L_99)
	.align		4
.L_99:
        /*0148*/ 	.word	index@(_ZN6thrust24THRUST_300001_SM_1000_NS8cuda_cub4core6detail13_kernel_agentINS1_8__reduce10DrainAgentIlEEJN3cub18CUB_300001_SM_10009GridQueueIyEElEEEvDpT0_)
        /*014c*/ 	.word	0x00000000


	//----- nvinfo : EIATTR_MIN_STACK_SIZE
	.align		4
.L_100:
        /*0150*/ 	.byte	0x04, 0x12
        /*0152*/ 	.short	(.L_102 - .L_101)
	.align		4
.L_101:
        /*0154*/ 	.word	index@(_ZN6thrust24THRUST_300001_SM_1000_NS8cuda_cub4core6detail13_kernel_agentINS1_8__reduce11ReduceAgentINS0_12zip_iteratorIN4cuda3std3__45tupleIJNS0_10device_ptrIdEENS0_17counting_iteratorIlNS0_11use_defaultESF_SF_EEEEEEEPNSB_IJdlEEESJ_lNS1_9__extrema9arg_max_fIdl17compare_abs_valueEEEEJSI_SK_lN3cub18CUB_300001_SM_100013GridEvenShareIlEENSR_9GridQueueIyEESO_EEEvDpT0_)
        /*0158*/ 	.word	0x00000000


	//----- nvinfo : EIATTR_MIN_STACK_SIZE
	.align		4
.L_102:
        /*015c*/ 	.byte	0x04, 0x12
        /*015e*/ 	.short	(.L_104 - .L_103)
	.align		4
.L_103:
        /*0160*/ 	.word	index@(_ZN6thrust24THRUST_300001_SM_1000_NS8cuda_cub4core6detail13_kernel_agentINS1_8__reduce11ReduceAgentINS0_12zip_iteratorIN4cuda3std3__45tupleIJNS0_10device_ptrIdEENS0_17counting_iteratorIlNS0_11use_defaultESF_SF_EEEEEEEPNSB_IJdlEEESJ_lNS1_9__extrema9arg_max_fIdl17compare_abs_valueEEEEJSI_SK_lSO_EEEvDpT0_)
        /*0164*/ 	.word	0x00000000


	//----- nvinfo : EIATTR_MIN_STACK_SIZE
	.align		4
.L_104:
        /*0168*/ 	.byte	0x04, 0x12
        /*016a*/ 	.short	(.L_106 - .L_105)
	.align		4
.L_105:
        /*016c*/ 	.word	index@(_ZN6thrust24THRUST_300001_SM_1000_NS8cuda_cub4core6detail13_kernel_agentINS1_8__reduce11ReduceAgentIPN4cuda3std3__45tupleIJdlEEESC_SB_iNS1_9__extrema9arg_max_fIdl17compare_abs_valueEEEEJSC_SC_iSG_EEEvDpT0_)
        /*0170*/ 	.word	0x00000000


	//----- nvinfo : EIATTR_MIN_STACK_SIZE
	.align		4
.L_106:
        /*0174*/ 	.byte	0x04, 0x12
        /*0176*/ 	.short	(.L_108 - .L_107)
	.align		4
.L_107:
        /*0178*/ 	.word	index@(_ZN6thrust24THRUST_300001_SM_1000_NS8cuda_cub4core6detail13_kernel_agentINS1_8__reduce10DrainAgentIiEEJN3cub18CUB_300001_SM_10009GridQueueIjEEiEEEvDpT0_)
        /*017c*/ 	.word	0x00000000


	//----- nvinfo : EIATTR_MIN_STACK_SIZE
	.align		4
.L_108:
        /*0180*/ 	.byte	0x04, 0x12
        /*0182*/ 	.short	(.L_110 - .L_109)
	.align		4
.L_109:
        /*0184*/ 	.word	index@(_ZN6thrust24THRUST_300001_SM_1000_NS8cuda_cub4core6detail13_kernel_agentINS1_8__reduce11ReduceAgentINS0_12zip_iteratorIN4cuda3std3__45tupleIJNS0_10device_ptrIdEENS0_17counting_iteratorIlNS0_11use_defaultESF_SF_EEEEEEEPNSB_IJdlEEESJ_iNS1_9__extrema9arg_max_fIdl17compare_abs_valueEEEEJSI_SK_iN3cub18CUB_300001_SM_100013GridEvenShareIiEENSR_9GridQueueIjEESO_EEEvDpT0_)
        /*0188*/ 	.word	0x00000000


	//----- nvinfo : EIATTR_MIN_STACK_SIZE
	.align		4
.L_110:
        /*018c*/ 	.byte	0x04, 0x12
        /*018e*/ 	.short	(.L_112 - .L_111)
	.align		4
.L_111:
        /*0190*/ 	.word	index@(_ZN6thrust24THRUST_300001_SM_1000_NS8cuda_cub4core6detail13_kernel_agentINS1_8__reduce11ReduceAgentINS0_12zip_iteratorIN4cuda3std3__45tupleIJNS0_10device_ptrIdEENS0_17counting_iteratorIlNS0_11use_defaultESF_SF_EEEEEEEPNSB_IJdlEEESJ_iNS1_9__extrema9arg_max_fIdl17compare_abs_valueEEEEJSI_SK_iSO_EEEvDpT0_)
        /*0194*/ 	.word	0x00000000


	//----- nvinfo : EIATTR_MIN_STACK_SIZE
	.align		4
.L_112:
        /*0198*/ 	.byte	0x04, 0x12
        /*019a*/ 	.short	(.L_114 - .L_113)
	.align		4
.L_113:
        /*019c*/ 	.word	index@(_Z27set_cur_row_elements_kernelPdS_iii)
        /*01a0*/ 	.word	0x00000000


	//----- nvinfo : EIATTR_MIN_STACK_SIZE
	.align		4
.L_114:
        /*01a4*/ 	.byte	0x04, 0x12
        /*01a6*/ 	.short	(.L_116 - .L_115)
	.align		4
.L_115:
        /*01a8*/ 	.word	index@(_Z23coef_mul_and_sub_kernelPdiiS_i)
        /*01ac*/ 	.word	0x00000000


	//----- nvinfo : EIATTR_MIN_STACK_SIZE
	.align		4
.L_116:
        /*01b0*/ 	.byte	0x04, 0x12
        /*01b2*/ 	.short	(.L_118 - .L_117)
	.align		4
.L_117:
        /*01b4*/ 	.word	index@(_Z16swap_cols_kernelPdiii)
        /*01b8*/ 	.word	0x00000000
.L_118:


//--------------------- .nv.compat                --------------------------
	.section	.nv.compat,"",@"SHT_CUDA_COMPAT_INFO"
	.align	4
        /*0000*/ 	.byte	0x02, 0x09, 0x00, 0x00, 0x02, 0x02, 0x01, 0x00, 0x02, 0x05, 0x05, 0x00, 0x03, 0x07, 0x01, 0x01
        /*0010*/ 	.byte	0x02, 0x03, 0x00, 0x00, 0x02, 0x06, 0x01, 0x00, 0x04, 0x0b, 0x08, 0x00, 0x01, 0x00, 0x00, 0x00
        /*0020*/ 	.byte	0x00, 0x00, 0x00, 0x00


//--------------------- .nv.info._ZN3cub18CUB_300001_SM_10006detail11EmptyKernelIvEEvv --------------------------
	.section	.nv.info._ZN3cub18CUB_300001_SM_10006detail11EmptyKernelIvEEvv,"",@"SHT_CUDA_INFO"
	.sectionflags	@""
	.align	4


	//----- nvinfo : EIATTR_CUDA_API_VERSION
	.align		4
        /*0000*/ 	.byte	0x04, 0x37
        /*0002*/ 	.short	(.L_120 - .L_119)
.L_119:
        /*0004*/ 	.word	0x00000082


	//----- nvinfo : EIATTR_SPARSE_MMA_MASK
	.align		4
.L_120:
        /*0008*/ 	.byte	0x03, 0x50
        /*000a*/ 	.short	0x0000


	//----- nvinfo : EIATTR_MAXREG_COUNT
	.align		4
        /*000c*/ 	.byte	0x03, 0x1b
        /*000e*/ 	.short	0x00ff


	//----- nvinfo : EIATTR_MERCURY_ISA_VERSION
	.align		4
        /*0010*/ 	.byte	0x03, 0x5f
        /*0012*/ 	.short	0x0101


	//----- nvinfo : EIATTR_VRC_CTA_INIT_COUNT
	.align		4
        /*0014*/ 	.byte	0x02, 0x4a
	.zero		1
	.zero		1


	//----- nvinfo : EIATTR_EXIT_INSTR_OFFSETS
	.align		4
        /*0018*/ 	.byte	0x04, 0x1c
        /*001a*/ 	.short	(.L_122 - .L_121)


	//   ....[0]....
.L_121:
        /*001c*/ 	.word	0x00000010


	//----- nvinfo : EIATTR_SW_WAR
	.align		4
.L_122:
        /*0020*/ 	.byte	0x04, 0x36
        /*0022*/ 	.short	(.L_124 - .L_123)
.L_123:
        /*0024*/ 	.word	0x00000008
.L_124:


//--------------------- .nv.info._ZN6thrust24THRUST_300001_SM_1000_NS8cuda_cub4core6detail13_kernel_agentINS1_8__reduce11ReduceAgentIPN4cuda3std3__45tupleIJdlEEESC_SB_lNS1_9__extrema9arg_max_fIdl17compare_abs_valueEEEEJSC_SC_iSG_EEEvDpT0_ --------------------------
	.section	.nv.info._ZN6thrust24THRUST_300001_SM_1000_NS8cuda_cub4core6detail13_kernel_agentINS1_8__reduce11ReduceAgentIPN4cuda3std3__45tupleIJdlEEESC_SB_lNS1_9__extrema9arg_max_fIdl17compare_abs_valueEEEEJSC_SC_iSG_EEEvDpT0_,"",@"SHT_CUDA_INFO"
	.sectionflags	@""
	.align	4


	//----- nvinfo : EIATTR_CUDA_API_VERSION
	.align		4
        /*0000*/ 	.byte	0x04, 0x37
        /*0002*/ 	.short	(.L_126 - .L_125)
.L_125:
        /*0004*/ 	.word	0x00000082


	//----- nvinfo : EIATTR_KPARAM_INFO
	.align		4
.L_126:
        /*0008*/ 	.byte	0x04, 0x17
        /*000a*/ 	.short	(.L_128 - .L_127)
.L_127:
        /*000c*/ 	.word	0x00000000
        /*0010*/ 	.short	0x0003
        /*0012*/ 	.short	0x0014
        /*0014*/ 	.byte	0x00, 0xf0, 0x05, 0x00


	//----- nvinfo : EIATTR_KPARAM_INFO
	.align		4
.L_128:
        /*0018*/ 	.byte	0x04, 0x17
        /*001a*/ 	.short	(.L_130 - .L_129)
.L_129:
        /*001c*/ 	.word	0x00000000
        /*0020*/ 	.short	0x0002
        /*0022*/ 	.short	0x0010
        /*0024*/ 	.byte	0x00, 0xf0, 0x11, 0x00


	//----- nvinfo : EIATTR_KPARAM_INFO
	.align		4
.L_130:
        /*0028*/ 	.byte	0x04, 0x17
        /*002a*/ 	.short	(.L_132 - .L_131)
.L_131:
        /*002c*/ 	.word	0x00000000
        /*0030*/ 	.short	0x0001
        /*0032*/ 	.short	0x0008
        /*0034*/ 	.byte	0x00, 0xf5, 0x21, 0x00


	//----- nvinfo : EIATTR_KPARAM_INFO
	.align		4
.L_132:
        /*0038*/ 	.byte	0x04, 0x17
        /*003a*/ 	.short	(.L_134 - .L_133)
.L_133:
        /*003c*/ 	.word	0x00000000
        /*0040*/ 	.short	0x0000
        /*0042*/ 	.short	0x0000
        /*0044*/ 	.byte	0x00, 0xf5, 0x21, 0x00


	//----- nvinfo : EIATTR_SPARSE_MMA_MASK
	.align		4
.L_134:
        /*0048*/ 	.byte	0x03, 0x50
        /*004a*/ 	.short	0x0000


	//----- nvinfo : EIATTR_MAXREG_COUNT
	.align		4
        /*004c*/ 	.byte	0x03, 0x1b
        /*004e*/ 	.short	0x00ff


	//----- nvinfo : EIATTR_NUM_BARRIERS
	.align		4
        /*0050*/ 	.byte	0x02, 0x4c
        /*0052*/ 	.byte	0x01
	.zero		1


	//----- nvinfo : EIATTR_MERCURY_ISA_VERSION
	.align		4
        /*0054*/ 	.byte	0x03, 0x5f
        /*0056*/ 	.short	0x0101


	//----- nvinfo : EIATTR_COOP_GROUP_MASK_REGIDS
	.align		4
        /*0058*/ 	.byte	0x04, 0x29
        /*005a*/ 	.short	(.L_136 - .L_135)


	//   ....[0]....
.L_135:
        /*005c*/ 	.word	0xffffffff


	//   ....[1]....
        /*0060*/ 	.word	0xffffffff


	//   ....[2]....
        /*0064*/ 	.word	0xffffffff


	//   ....[3]....
        /*0068*/ 	.word	0xffffffff


	//   ....[4]....
        /*006c*/ 	.word	0xffffffff


	//   ....[5]....
        /*0070*/ 	.word	0xffffffff


	//   ....[6]....
        /*0074*/ 	.word	0xffffffff


	//   ....[7]....
        /*0078*/ 	.word	0xffffffff


	//   ....[8]....
        /*007c*/ 	.word	0xffffffff


	//   ....[9]....
        /*0080*/ 	.word	0xffffffff


	//   ....[10]....
        /*0084*/ 	.word	0xffffffff


	//   ....[11]....
        /*0088*/ 	.word	0xffffffff


	//   ....[12]....
        /*008c*/ 	.word	0xffffffff


	//   ....[13]....
        /*0090*/ 	.word	0xffffffff


	//   ....[14]....
        /*0094*/ 	.word	0xffffffff


	//   ....[15]....
        /*0098*/ 	.word	0xffffffff


	//   ....[16]....
        /*009c*/ 	.word	0xffffffff


	//   ....[17]....
        /*00a0*/ 	.word	0xffffffff


	//   ....[18]....
        /*00a4*/ 	.word	0xffffffff


	//   ....[19]....
        /*00a8*/ 	.word	0xffffffff


	//   ....[20]....
        /*00ac*/ 	.word	0xffffffff


	//   ....[21]....
        /*00b0*/ 	.word	0xffffffff


	//   ....[22]....
        /*00b4*/ 	.word	0xffffffff


	//   ....[23]....
        /*00b8*/ 	.word	0xffffffff


	//   ....[24]....
        /*00bc*/ 	.word	0xffffffff


	//   ....[25]....
        /*00c0*/ 	.word	0xffffffff


	//   ....[26]....
        /*00c4*/ 	.word	0xffffffff


	//   ....[27]....
        /*00c8*/ 	.word	0xffffffff


	//   ....[28]....
        /*00cc*/ 	.word	0xffffffff


	//   ....[29]....
        /*00d0*/ 	.word	0xffffffff


	//   ....[30]....
        /*00d4*/ 	.word	0xffffffff


	//   ....[31]....
        /*00d8*/ 	.word	0xffffffff


	//   ....[32]....
        /*00dc*/ 	.word	0xffffffff


	//   ....[33]....
        /*00e0*/ 	.word	0xffffffff


	//   ....[34]....
        /*00e4*/ 	.word	0xffffffff


	//   ....[35]....
        /*00e8*/ 	.word	0xffffffff


	//   ....[36]....
        /*00ec*/ 	.word	0xffffffff


	//   ....[37]....
        /*00f0*/ 	.word	0xffffffff


	//   ....[38]....
        /*00f4*/ 	.word	0xffffffff


	//   ....[39]....
        /*00f8*/ 	.word	0xffffffff


	//   ....[40]....
        /*00fc*/ 	.word	0xffffffff


	//   ....[41]....
        /*0100*/ 	.word	0xffffffff


	//   ....[42]....
        /*0104*/ 	.word	0xffffffff


	//   ....[43]....
        /*0108*/ 	.word	0xffffffff


	//   ....[44]....
        /*010c*/ 	.word	0xffffffff


	//   ....[45]....
        /*0110*/ 	.word	0xffffffff


	//   ....[46]....
        /*0114*/ 	.word	0xffffffff


	//   ....[47]....
        /*0118*/ 	.word	0xffffffff


	//   ....[48]....
        /*011c*/ 	.word	0xffffffff


	//   ....[49]....
        /*0120*/ 	.word	0xffffffff


	//   ....[50]....
        /*0124*/ 	.word	0xffffffff


	//   ....[51]....
        /*0128*/ 	.word	0xffffffff


	//   ....[52]....
        /*012c*/ 	.word	0xffffffff


	//   ....[53]....
        /*0130*/ 	.word	0xffffffff


	//   ....[54]....
        /*0134*/ 	.word	0xffffffff


	//   ....[55]....
        /*0138*/ 	.word	0xffffffff


	//   ....[56]....
        /*013c*/ 	.word	0xffffffff


	//   ....[57]....
        /*0140*/ 	.word	0xffffffff


	//   ....[58]....
        /*0144*/ 	.word	0xffffffff


	//   ....[59]....
        /*0148*/ 	.word	0xffffffff


	//----- nvinfo : EIATTR_COOP_GROUP_INSTR_OFFSETS
	.align		4
.L_136:
        /*014c*/ 	.byte	0x04, 0x28
        /*014e*/ 	.short	(.L_138 - .L_137)


	//   ....[0]....
.L_137:
        /*0150*/ 	.word	0x00000df0


	//   ....[1]....
        /*0154*/ 	.word	0x00000e20


	//   ....[2]....
        /*0158*/ 	.word	0x00000e40


	//   ....[3]....
        /*015c*/ 	.word	0x00000e50


	//   ....[4]....
        /*0160*/ 	.word	0x00001060


	//   ....[5]....
        /*0164*/ 	.word	0x00001090


	//   ....[6]....
        /*0168*/ 	.word	0x000010c0


	//   ....[7]....
        /*016c*/ 	.word	0x000010e0


	//   ....[8]....
        /*0170*/ 	.word	0x000012e0


	//   ....[9]....
        /*0174*/ 	.word	0x00001310


	//   ....[10]....
        /*0178*/ 	.word	0x00001340


	//   ....[11]....
        /*017c*/ 	.word	0x00001360


	//   ....[12]....
        /*0180*/ 	.word	0x00001560


	//   ....[13]....
        /*0184*/ 	.word	0x00001590


	//   ....[14]....
        /*0188*/ 	.word	0x000015c0


	//   ....[15]....
        /*018c*/ 	.word	0x000015e0


	//   ....[16]....
        /*0190*/ 	.word	0x000017e0


	//   ....[17]....
        /*0194*/ 	.word	0x00001810


	//   ....[18]....
        /*0198*/ 	.word	0x00001840


	//   ....[19]....
        /*019c*/ 	.word	0x00001860


	//   ....[20]....
        /*01a0*/ 	.word	0x000029c0


	//   ....[21]....
        /*01a4*/ 	.word	0x000029d0


	//   ....[22]....
        /*01a8*/ 	.word	0x000029e0


	//   ....[23]....
        /*01ac*/ 	.word	0x00002a00


	//   ....[24]....
        /*01b0*/ 	.word	0x00002c00


	//   ....[25]....
        /*01b4*/ 	.word	0x00002c40


	//   ....[26]....
        /*01b8*/ 	.word	0x00002c70


	//   ....[27]....
        /*01bc*/ 	.word	0x00002c90


	//   ....[28]....
        /*01c0*/ 	.word	0x00002e90


	//   ....[29]....
        /*01c4*/ 	.word	0x00002ed0


	//   ....[30]....
        /*01c8*/ 	.word	0x00002f00


	//   ....[31]....
        /*01cc*/ 	.word	0x00002f20


	//   ....[32]....
        /*01d0*/ 	.word	0x00003120


	//   ....[33]....
        /*01d4*/ 	.word	0x00003160


	//   ....[34]....
        /*01d8*/ 	.word	0x00003190


	//   ....[35]....
        /*01dc*/ 	.word	0x000031b0


	//   ....[36]....
        /*01e0*/ 	.word	0x000033b0


	//   ....[37]....
        /*01e4*/ 	.word	0x000033f0


	//   ....[38]....
        /*01e8*/ 	.word	0x00003420


	//   ....[39]....
        /*01ec*/ 	.word	0x00003440


	//   ....[40]....
        /*01f0*/ 	.word	0x00006310


	//   ....[41]....
        /*01f4*/ 	.word	0x00006340


	//   ....[42]....
        /*01f8*/ 	.word	0x00006370


	//   ....[43]....
        /*01fc*/ 	.word	0x00006380


	//   ....[44]....
        /*0200*/ 	.word	0x00006590


	//   ....[45]....
        /*0204*/ 	.word	0x000065c0


	//   ....[46]....
        /*0208*/ 	.word	0x000065f0


	//   ....[47]....
        /*020c*/ 	.word	0x00006610


	//   ....[48]....
        /*0210*/ 	.word	0x00006810


	//   ....[49]....
        /*0214*/ 	.word	0x00006840


	//   ....[50]....
        /*0218*/ 	.word	0x00006870


	//   ....[51]....
        /*021c*/ 	.word	0x00006890


	//   ....[52]....
        /*0220*/ 	.word	0x00006a90


	//   ....[53]....
        /*0224*/ 	.word	0x00006ac0


	//   ....[54]....
        /*0228*/ 	.word	0x00006af0


	//   ....[55]....
        /*022c*/ 	.word	0x00006b10


	//   ....[56]....
        /*0230*/ 	.word	0x00006d10


	//   ....[57]....
        /*0234*/ 	.word	0x00006d40


	//   ....[58]....
        /*0238*/ 	.word	0x00006d70


	//   ....[59]....
        /*023c*/ 	.word	0x00006d90


	//----- nvinfo : EIATTR_VRC_CTA_INIT_COUNT
	.align		4
.L_138:
        /*0240*/ 	.byte	0x02, 0x4a
	.zero		1
	.zero		1


	//----- nvinfo : EIATTR_EXIT_INSTR_OFFSETS
	.align		4
        /*0244*/ 	.byte	0x04, 0x1c
        /*0246*/ 	.short	(.L_140 - .L_139)


	//   ....[0]....
.L_139:
        /*0248*/ 	.word	0x00000030


	//   ....[1]....
        /*024c*/ 	.word	0x00007e30


	//   ....[2]....
        /*0250*/ 	.word	0x00007e70


	//----- nvinfo : EIATTR_MAX_THREADS
	.align		4
.L_140:
        /*0254*/ 	.byte	0x04, 0x05
        /*0256*/ 	.short	(.L_142 - .L_141)
.L_141:
        /*0258*/ 	.word	0x00000100
        /*025c*/ 	.word	0x00000001
        /*0260*/ 	.word	0x00000001


	//----- nvinfo : EIATTR_CRS_STACK_SIZE
	.align		4
.L_142:
        /*0264*/ 	.byte	0x04, 0x1e
        /*0266*/ 	.short	(.L_144 - .L_143)
.L_143:
        /*0268*/ 	.word	0x00000000


	//----- nvinfo : EIATTR_CBANK_PARAM_SIZE
	.align		4
.L_144:
        /*026c*/ 	.byte	0x03, 0x19
        /*026e*/ 	.short	0x0015


	//----- nvinfo : EIATTR_PARAM_CBANK
	.align		4
        /*0270*/ 	.byte	0x04, 0x0a
        /*0272*/ 	.short	(.L_146 - .L_145)
	.align		4
.L_145:
        /*0274*/ 	.word	index@(.nv.constant0._ZN6thrust24THRUST_300001_SM_1000_NS8cuda_cub4core6detail13_kernel_agentINS1_8__reduce11ReduceAgentIPN4cuda3std3__45tupleIJdlEEESC_SB_lNS1_9__extrema9arg_max_fIdl17compare_abs_valueEEEEJSC_SC_iSG_EEEvDpT0_)
        /*0278*/ 	.short	0x0380
        /*027a*/ 	.short	0x0015


	//----- nvinfo : EIATTR_SW_WAR
	.align		4
.L_146:
        /*027c*/ 	.byte	0x04, 0x36
        /*027e*/ 	.short	(.L_148 - .L_147)
.L_147:
        /*0280*/ 	.word	0x00000008
.L_148:


//--------------------- .nv.info._ZN6thrust24THRUST_300001_SM_1000_NS8cuda_cub4core6detail13_kernel_agentINS1_8__reduce10DrainAgentIlEEJN3cub18CUB_300001_SM_10009GridQueueIyEElEEEvDpT0_ --------------------------
	.section	.nv.info._ZN6thrust24THRUST_300001_SM_1000_NS8cuda_cub4core6detail13_kernel_agentINS1_8__reduce10DrainAgentIlEEJN3cub18CUB_300001_SM_10009GridQueueIyEElEEEvDpT0_,"",@"SHT_CUDA_INFO"
	.sectionflags	@""
	.align	4


	//----- nvinfo : EIATTR_CUDA_API_VERSION
	.align		4
        /*0000*/ 	.byte	0x04, 0x37
        /*0002*/ 	.short	(.L_150 - .L_149)
.L_149:
        /*0004*/ 	.word	0x00000082


	//----- nvinfo : EIATTR_KPARAM_INFO
	.align		4
.L_150:
        /*0008*/ 	.byte	0x04, 0x17
        /*000a*/ 	.short	(.L_152 - .L_151)
.L_151:
        /*000c*/ 	.word	0x00000000
        /*0010*/ 	.short	0x0001
        /*0012*/ 	.short	0x0008
        /*0014*/ 	.byte	0x00, 0xf0, 0x21, 0x00


	//----- nvinfo : EIATTR_KPARAM_INFO
	.align		4
.L_152:
        /*0018*/ 	.byte	0x04, 0x17
        /*001a*/ 	.short	(.L_154 - .L_153)
.L_153:
        /*001c*/ 	.word	0x00000000
        /*0020*/ 	.short	0x0000
        /*0022*/ 	.short	0x0000
        /*0024*/ 	.byte	0x00, 0xf0, 0x21, 0x00


	//----- nvinfo : EIATTR_SPARSE_MMA_MASK
	.align		4
.L_154:
        /*0028*/ 	.byte	0x03, 0x50
        /*002a*/ 	.short	0x0000


	//----- nvinfo : EIATTR_MAXREG_COUNT
	.align		4
        /*002c*/ 	.byte	0x03, 0x1b
        /*002e*/ 	.short	0x00ff


	//----- nvinfo : EIATTR_MERCURY_ISA_VERSION
	.align		4
        /*0030*/ 	.byte	0x03, 0x5f
        /*0032*/ 	.short	0x0101


	//----- nvinfo : EIATTR_VRC_CTA_INIT_COUNT
	.align		4
        /*0034*/ 	.byte	0x02, 0x4a
	.zero		1
	.zero		1


	//----- nvinfo : EIATTR_EXIT_INSTR_OFFSETS
	.align		4
        /*0038*/ 	.byte	0x04, 0x1c
        /*003a*/ 	.short	(.L_156 - .L_155)


	//   ....[0]....
.L_155:
        /*003c*/ 	.word	0x00000060


	//----- nvinfo : EIATTR_MAX_THREADS
	.align		4
.L_156:
        /*0040*/ 	.byte	0x04, 0x05
        /*0042*/ 	.short	(.L_158 - .L_157)
.L_157:
        /*0044*/ 	.word	0x00000001
        /*0048*/ 	.word	0x00000001
        /*004c*/ 	.word	0x00000001


	//----- nvinfo : EIATTR_CBANK_PARAM_SIZE
	.align		4
.L_158:
        /*0050*/ 	.byte	0x03, 0x19
        /*0052*/ 	.short	0x0010


	//----- nvinfo : EIATTR_PARAM_CBANK
	.align		4
        /*0054*/ 	.byte	0x04, 0x0a
        /*0056*/ 	.short	(.L_160 - .L_159)
	.align		4
.L_159:
        /*0058*/ 	.word	index@(.nv.constant0._ZN6thrust24THRUST_300001_SM_1000_NS8cuda_cub4core6detail13_kernel_agentINS1_8__reduce10DrainAgentIlEEJN3cub18CUB_300001_SM_10009GridQueueIyEElEEEvDpT0_)
        /*005c*/ 	.short	0x0380
        /*005e*/ 	.short	0x0010


	//----- nvinfo : EIATTR_SW_WAR
	.align		4
.L_160:
        /*0060*/ 	.byte	0x04, 0x36
        /*0062*/ 	.short	(.L_162 - .L_161)
.L_161:
        /*0064*/ 	.word	0x00000008
.L_162:


//--------------------- .nv.info._ZN6thrust24THRUST_300001_SM_1000_NS8cuda_cub4core6detail13_kernel_agentINS1_8__reduce11ReduceAgentINS0_12zip_iteratorIN4cuda3std3__45tupleIJNS0_10device_ptrIdEENS0_17counting_iteratorIlNS0_11use_defaultESF_SF_EEEEEEEPNSB_IJdlEEESJ_lNS1_9__extrema9arg_max_fIdl17compare_abs_valueEEEEJSI_SK_lN3cub18CUB_300001_SM_100013GridEvenShareIlEENSR_9GridQueueIyEESO_EEEvDpT0_ --------------------------
	.section	.nv.info._ZN6thrust24THRUST_300001_SM_1000_NS8cuda_cub4core6detail13_kernel_agentINS1_8__reduce11ReduceAgentINS0_12zip_iteratorIN4cuda3std3__45tupleIJNS0_10device_ptrIdEENS0_17counting_iteratorIlNS0_11use_defaultESF_SF_EEEEEEEPNSB_IJdlEEESJ_lNS1_9__extrema9arg_max_fIdl17compare_abs_valueEEEEJSI_SK_lN3cub18CUB_300001_SM_100013GridEvenShareIlEENSR_9GridQueueIyEESO_EEEvDpT0_,"",@"SHT_CUDA_INFO"
	.sectionflags	@""
	.align	4


	//----- nvinfo : EIATTR_CUDA_API_VERSION
	.align		4
        /*0000*/ 	.byte	0x04, 0x37
        /*0002*/ 	.short	(.L_164 - .L_163)
.L_163:
        /*0004*/ 	.word	0x00000082


	//----- nvinfo : EIATTR_KPARAM_INFO
	.align		4
.L_164:
        /*0008*/ 	.byte	0x04, 0x17
        /*000a*/ 	.short	(.L_166 - .L_165)
.L_165:
        /*000c*/ 	.word	0x00000000
        /*0010*/ 	.short	0x0005
        /*0012*/ 	.short	0x0070
        /*0014*/ 	.byte	0x00, 0xf0, 0x05, 0x00


	//----- nvinfo : EIATTR_KPARAM_INFO
	.align		4
.L_166:
        /*0018*/ 	.byte	0x04, 0x17
        /*001a*/ 	.short	(.L_168 - .L_167)
.L_167:
        /*001c*/ 	.word	0x00000000
        /*0020*/ 	.short	0x0004
        /*0022*/ 	.short	0x0068
        /*0024*/ 	.byte	0x00, 0xf0, 0x21, 0x00


	//----- nvinfo : EIATTR_KPARAM_INFO
	.align		4
.L_168:
        /*0028*/ 	.byte	0x04, 0x17
        /*002a*/ 	.short	(.L_170 - .L_169)
.L_169:
        /*002c*/ 	.word	0x00000000
        /*0030*/ 	.short	0x0003
        /*0032*/ 	.short	0x0020
        /*0034*/ 	.byte	0x00, 0xf0, 0x21, 0x01


	//----- nvinfo : EIATTR_KPARAM_INFO
	.align		4
.L_170:
        /*0038*/ 	.byte	0x04, 0x17
        /*003a*/ 	.short	(.L_172 - .L_171)
.L_171:
        /*003c*/ 	.word	0x00000000
        /*0040*/ 	.short	0x0002
        /*0042*/ 	.short	0x0018
        /*0044*/ 	.byte	0x00, 0xf0, 0x21, 0x00


	//----- nvinfo : EIATTR_KPARAM_INFO
	.align		4
.L_172:
        /*0048*/ 	.byte	0x04, 0x17
        /*004a*/ 	.short	(.L_174 - .L_173)
.L_173:
        /*004c*/ 	.word	0x00000000
        /*0050*/ 	.short	0x0001
        /*0052*/ 	.short	0x0010
        /*0054*/ 	.byte	0x00, 0xf5, 0x21, 0x00


	//----- nvinfo : EIATTR_KPARAM_INFO
	.align		4
.L_174:
        /*0058*/ 	.byte	0x04, 0x17
        /*005a*/ 	.short	(.L_176 - .L_175)
.L_175:
        /*005c*/ 	.word	0x00000000
        /*0060*/ 	.short	0x0000
        /*0062*/ 	.short	0x0000
        /*0064*/ 	.byte	0x00, 0xf0, 0x41, 0x00


	//----- nvinfo : EIATTR_SPARSE_MMA_MASK
	.align		4
.L_176:
        /*0068*/ 	.byte	0x03, 0x50
        /*006a*/ 	.short	0x0000


	//----- nvinfo : EIATTR_MAXREG_COUNT
	.align		4
        /*006c*/ 	.byte	0x03, 0x1b
        /*006e*/ 	.short	0x00ff


	//----- nvinfo : EIATTR_NUM_BARRIERS
	.align		4
        /*0070*/ 	.byte	0x02, 0x4c
        /*0072*/ 	.byte	0x01
	.zero		1


	//----- nvinfo : EIATTR_MERCURY_ISA_VERSION
	.align		4
        /*0074*/ 	.byte	0x03, 0x5f
        /*0076*/ 	.short	0x0101


	//----- nvinfo : EIATTR_COOP_GROUP_MASK_REGIDS
	.align		4
        /*0078*/ 	.byte	0x04, 0x29
        /*007a*/ 	.short	(.L_178 - .L_177)


	//   ....[0]....
.L_177:
        /*007c*/ 	.word	0xffffffff


	//   ....[1]....
        /*0080*/ 	.word	0xffffffff


	//   ....[2]....
        /*0084*/ 	.word	0xffffffff


	//   ....[3]....
        /*0088*/ 	.word	0xffffffff


	//   ....[4]....
        /*008c*/ 	.word	0xffffffff


	//   ....[5]....
        /*0090*/ 	.word	0xffffffff


	//   ....[6]....
        /*0094*/ 	.word	0xffffffff


	//   ....[7]....
        /*0098*/ 	.word	0xffffffff


	//   ....[8]....
        /*009c*/ 	.word	0xffffffff


	//   ....[9]....
        /*00a0*/ 	.word	0xffffffff


	//   ....[10]....
        /*00a4*/ 	.word	0xffffffff


	//   ....[11]....
        /*00a8*/ 	.word	0xffffffff


	//   ....[12]....
        /*00ac*/ 	.word	0xffffffff


	//   ....[13]....
        /*00b0*/ 	.word	0xffffffff


	//   ....[14]....
        /*00b4*/ 	.word	0xffffffff


	//   ....[15]....
        /*00b8*/ 	.word	0xffffffff


	//   ....[16]....
        /*00bc*/ 	.word	0xffffffff


	//   ....[17]....
        /*00c0*/ 	.word	0xffffffff


	//   ....[18]....
        /*00c4*/ 	.word	0xffffffff


	//   ....[19]....
        /*00c8*/ 	.word	0xffffffff


	//   ....[20]....
        /*00cc*/ 	.word	0xffffffff


	//   ....[21]....
        /*00d0*/ 	.word	0xffffffff


	//   ....[22]....
        /*00d4*/ 	.word	0xffffffff


	//   ....[23]....
        /*00d8*/ 	.word	0xffffffff


	//   ....[24]....
        /*00dc*/ 	.word	0xffffffff


	//   ....[25]....
        /*00e0*/ 	.word	0xffffffff


	//   ....[26]....
        /*00e4*/ 	.word	0xffffffff


	//   ....[27]....
        /*00e8*/ 	.word	0xffffffff


	//   ....[28]....
        /*00ec*/ 	.word	0xffffffff


	//   ....[29]....
        /*00f0*/ 	.word	0xffffffff


	//   ....[30]....
        /*00f4*/ 	.word	0xffffffff


	//   ....[31]....
        /*00f8*/ 	.word	0xffffffff


	//   ....[32]....
        /*00fc*/ 	.word	0xffffffff


	//   ....[33]....
        /*0100*/ 	.word	0xffffffff


	//   ....[34]....
        /*0104*/ 	.word	0xffffffff


	//   ....[35]....
        /*0108*/ 	.word	0xffffffff


	//   ....[36]....
        /*010c*/ 	.word	0xffffffff


	//   ....[37]....
        /*0110*/ 	.word	0xffffffff


	//   ....[38]....
        /*0114*/ 	.word	0xffffffff


	//   ....[39]....
        /*0118*/ 	.word	0xffffffff


	//   ....[40]....
        /*011c*/ 	.word	0xffffffff


	//   ....[41]....
        /*0120*/ 	.word	0xffffffff


	//   ....[42]....
        /*0124*/ 	.word	0xffffffff


	//   ....[43]....
        /*0128*/ 	.word	0xffffffff


	//   ....[44]....
        /*012c*/ 	.word	0xffffffff


	//   ....[45]....
        /*0130*/ 	.word	0xffffffff


	//   ....[46]....
        /*0134*/ 	.word	0xffffffff


	//   ....[47]....
        /*0138*/ 	.word	0xffffffff


	//   ....[48]....
        /*013c*/ 	.word	0xffffffff


	//   ....[49]....
        /*0140*/ 	.word	0xffffffff


	//   ....[50]....
        /*0144*/ 	.word	0xffffffff


	//   ....[51]....
        /*0148*/ 	.word	0xffffffff


	//   ....[52]....
        /*014c*/ 	.word	0xffffffff


	//   ....[53]....
        /*0150*/ 	.word	0xffffffff


	//   ....[54]....
        /*0154*/ 	.word	0xffffffff


	//   ....[55]....
        /*0158*/ 	.word	0xffffffff


	//   ....[56]....
        /*015c*/ 	.word	0xffffffff


	//   ....[57]....
        /*0160*/ 	.word	0xffffffff


	//   ....[58]....
        /*0164*/ 	.word	0xffffffff


	//   ....[59]....
        /*0168*/ 	.word	0xffffffff


	//----- nvinfo : EIATTR_COOP_GROUP_INSTR_OFFSETS
	.align		4
.L_178:
        /*016c*/ 	.byte	0x04, 0x28
        /*016e*/ 	.short	(.L_180 - .L_179)


	//   ....[0]....
.L_179:
        /*0170*/ 	.word	0x00000ff0


	//   ....[1]....
        /*0174*/ 	.word	0x00001020


	//   ....[2]....
        /*0178*/ 	.word	0x00001040


	//   ....[3]....
        /*017c*/ 	.word	0x00001050


	//   ....[4]....
        /*0180*/ 	.word	0x00001260


	//   ....[5]....
        /*0184*/ 	.word	0x00001290


	//   ....[6]....
        /*0188*/ 	.word	0x000012c0


	//   ....[7]....
        /*018c*/ 	.word	0x000012e0


	//   ....[8]....
        /*0190*/ 	.word	0x000014e0


	//   ....[9]....
        /*0194*/ 	.word	0x00001510


	//   ....[10]....
        /*0198*/ 	.word	0x00001540


	//   ....[11]....
        /*019c*/ 	.word	0x00001560


	//   ....[12]....
        /*01a0*/ 	.word	0x00001760


	//   ....[13]....
        /*01a4*/ 	.word	0x00001790


	//   ....[14]....
        /*01a8*/ 	.word	0x000017c0


	//   ....[15]....
        /*01ac*/ 	.word	0x000017e0


	//   ....[16]....
        /*01b0*/ 	.word	0x000019e0


	//   ....[17]....
        /*01b4*/ 	.word	0x00001a10


	//   ....[18]....
        /*01b8*/ 	.word	0x00001a40


	//   ....[19]....
        /*01bc*/ 	.word	0x00001a60


	//   ....[20]....
        /*01c0*/ 	.word	0x00002bc0


	//   ....[21]....
        /*01c4*/ 	.word	0x00002bd0


	//   ....[22]....
        /*01c8*/ 	.word	0x00002be0


	//   ....[23]....
        /*01cc*/ 	.word	0x00002c00


	//   ....[24]....
        /*01d0*/ 	.word	0x00002e00


	//   ....[25]....
        /*01d4*/ 	.word	0x00002e40


	//   ....[26]....
        /*01d8*/ 	.word	0x00002e70


	//   ....[27]....
        /*01dc*/ 	.word	0x00002e90


	//   ....[28]....
        /*01e0*/ 	.word	0x00003090


	//   ....[29]....
        /*01e4*/ 	.word	0x000030d0


	//   ....[30]....
        /*01e8*/ 	.word	0x00003100


	//   ....[31]....
        /*01ec*/ 	.word	0x00003120


	//   ....[32]....
        /*01f0*/ 	.word	0x00003320


	//   ....[33]....
        /*01f4*/ 	.word	0x00003360


	//   ....[34]....
        /*01f8*/ 	.word	0x00003390


	//   ....[35]....
        /*01fc*/ 	.word	0x000033b0


	//   ....[36]....
        /*0200*/ 	.word	0x000035b0


	//   ....[37]....
        /*0204*/ 	.word	0x000035f0


	//   ....[38]....
        /*0208*/ 	.word	0x00003620


	//   ....[39]....
        /*020c*/ 	.word	0x00003640


	//   ....[40]....
        /*0210*/ 	.word	0x000068e0


	//   ....[41]....
        /*0214*/ 	.word	0x00006910


	//   ....[42]....
        /*0218*/ 	.word	0x00006930


	//   ....[43]....
        /*021c*/ 	.word	0x00006940


	//   ....[44]....
        /*0220*/ 	.word	0x00006b50


	//   ....[45]....
        /*0224*/ 	.word	0x00006b80


	//   ....[46]....
        /*0228*/ 	.word	0x00006bb0


	//   ....[47]....
        /*022c*/ 	.word	0x00006bd0


	//   ....[48]....
        /*0230*/ 	.word	0x00006dd0


	//   ....[49]....
        /*0234*/ 	.word	0x00006e00


	//   ....[50]....
        /*0238*/ 	.word	0x00006e30


	//   ....[51]....
        /*023c*/ 	.word	0x00006e50


	//   ....[52]....
        /*0240*/ 	.word	0x00007050


	//   ....[53]....
        /*0244*/ 	.word	0x00007080


	//   ....[54]....
        /*0248*/ 	.word	0x000070b0


	//   ....[55]....
        /*024c*/ 	.word	0x000070d0


	//   ....[56]....
        /*0250*/ 	.word	0x000072d0


	//   ....[57]....
        /*0254*/ 	.word	0x00007300


	//   ....[58]....
        /*0258*/ 	.word	0x00007330


	//   ....[59]....
        /*025c*/ 	.word	0x00007350


	//----- nvinfo : EIATTR_VRC_CTA_INIT_COUNT
	.align		4
.L_180:
        /*0260*/ 	.byte	0x02, 0x4a
	.zero		1
	.zero		1


	//----- nvinfo : EIATTR_EXIT_INSTR_OFFSETS
	.align		4
        /*0264*/ 	.byte	0x04, 0x1c
        /*0266*/ 	.short	(.L_182 - .L_181)


	//   ....[0]....
.L_181:
        /*0268*/ 	.word	0x000083f0


	//   ....[1]....
        /*026c*/ 	.word	0x00008440


	//----- nvinfo : EIATTR_MAX_THREADS
	.align		4
.L_182:
        /*0270*/ 	.byte	0x04, 0x05
        /*0272*/ 	.short	(.L_184 - .L_183)
.L_183:
        /*0274*/ 	.word	0x00000100
        /*0278*/ 	.word	0x00000001
        /*027c*/ 	.word	0x00000001


	//----- nvinfo : EIATTR_CRS_STACK_SIZE
	.align		4
.L_184:
        /*0280*/ 	.byte	0x04, 0x1e
        /*0282*/ 	.short	(.L_186 - .L_185)
.L_185:
        /*0284*/ 	.word	0x00000000


	//----- nvinfo : EIATTR_CBANK_PARAM_SIZE
	.align		4
.L_186:
        /*0288*/ 	.byte	0x03, 0x19
        /*028a*/ 	.short	0x0071


	//----- nvinfo : EIATTR_PARAM_CBANK
	.align		4
        /*028c*/ 	.byte	0x04, 0x0a
        /*028e*/ 	.short	(.L_188 - .L_187)
	.align		4
.L_187:
        /*0290*/ 	.word	index@(.nv.constant0._ZN6thrust24THRUST_300001_SM_1000_NS8cuda_cub4core6detail13_kernel_agentINS1_8__reduce11ReduceAgentINS0_12zip_iteratorIN4cuda3std3__45tupleIJNS0_10device_ptrIdEENS0_17counting_iteratorIlNS0_11use_defaultESF_SF_EEEEEEEPNSB_IJdlEEESJ_lNS1_9__extrema9arg_max_fIdl17compare_abs_valueEEEEJSI_SK_lN3cub18CUB_300001_SM_100013GridEvenShareIlEENSR_9GridQueueIyEESO_EEEvDpT0_)
        /*0294*/ 	.short	0x0380
        /*0296*/ 	.short	0x0071


	//----- nvinfo : EIATTR_SW_WAR
	.align		4
.L_188:
        /*0298*/ 	.byte	0x04, 0x36
        /*029a*/ 	.short	(.L_190 - .L_189)
.L_189:
        /*029c*/ 	.word	0x00000008
.L_190:


//--------------------- .nv.info._ZN6thrust24THRUST_300001_SM_1000_NS8cuda_cub4core6detail13_kernel_agentINS1_8__reduce11ReduceAgentINS0_12zip_iteratorIN4cuda3std3__45tupleIJNS0_10device_ptrIdEENS0_17counting_iteratorIlNS0_11use_defaultESF_SF_EEEEEEEPNSB_IJdlEEESJ_lNS1_9__extrema9arg_max_fIdl17compare_abs_valueEEEEJSI_SK_lSO_EEEvDpT0_ --------------------------
	.section	.nv.info._ZN6thrust24THRUST_300001_SM_1000_NS8cuda_cub4core6detail13_kernel_agentINS1_8__reduce11ReduceAgentINS0_12zip_iteratorIN4cuda3std3__45tupleIJNS0_10device_ptrIdEENS0_17counting_iteratorIlNS0_11use_defaultESF_SF_EEEEEEEPNSB_IJdlEEESJ_lNS1_9__extrema9arg_max_fIdl17compare_abs_valueEEEEJSI_SK_lSO_EEEvDpT0_,"",@"SHT_CUDA_INFO"
	.sectionflags	@""
	.align	4


	//----- nvinfo : EIATTR_CUDA_API_VERSION
	.align		4
        /*0000*/ 	.byte	0x04, 0x37
        /*0002*/ 	.short	(.L_192 - .L_191)
.L_191:
        /*0004*/ 	.word	0x00000082


	//----- nvinfo : EIATTR_KPARAM_INFO
	.align		4
.L_192:
        /*0008*/ 	.byte	0x04, 0x17
        /*000a*/ 	.short	(.L_194 - .L_193)
.L_193:
        /*000c*/ 	.word	0x00000000
        /*0010*/ 	.short	0x0003
        /*0012*/ 	.short	0x0020
        /*0014*/ 	.byte	0x00, 0xf0, 0x05, 0x00


	//----- nvinfo : EIATTR_KPARAM_INFO
	.align		4
.L_194:
        /*0018*/ 	.byte	0x04, 0x17
        /*001a*/ 	.short	(.L_196 - .L_195)
.L_195:
        /*001c*/ 	.word	0x00000000
        /*0020*/ 	.short	0x0002
        /*0022*/ 	.short	0x0018
        /*0024*/ 	.byte	0x00, 0xf0, 0x21, 0x00


	//----- nvinfo : EIATTR_KPARAM_INFO
	.align		4
.L_196:
        /*0028*/ 	.byte	0x04, 0x17
        /*002a*/ 	.short	(.L_198 - .L_197)
.L_197:
        /*002c*/ 	.word	0x00000000
        /*0030*/ 	.short	0x0001
        /*0032*/ 	.short	0x0010
        /*0034*/ 	.byte	0x00, 0xf5, 0x21, 0x00


	//----- nvinfo : EIATTR_KPARAM_INFO
	.align		4
.L_198:
        /*0038*/ 	.byte	0x04, 0x17
        /*003a*/ 	.short	(.L_200 - .L_199)
.L_199:
        /*003c*/ 	.word	0x00000000
        /*0040*/ 	.short	0x0000
        /*0042*/ 	.short	0x0000
        /*0044*/ 	.byte	0x00, 0xf0, 0x41, 0x00


	//----- nvinfo : EIATTR_SPARSE_MMA_MASK
	.align		4
.L_200:
        /*0048*/ 	.byte	0x03, 0x50
        /*004a*/ 	.short	0x0000


	//----- nvinfo : EIATTR_MAXREG_COUNT
	.align		4
        /*004c*/ 	.byte	0x03, 0x1b
        /*004e*/ 	.short	0x00ff


	//----- nvinfo : EIATTR_NUM_BARRIERS
	.align		4
        /*0050*/ 	.byte	0x02, 0x4c
        /*0052*/ 	.byte	0x01
	.zero		1


	//----- nvinfo : EIATTR_MERCURY_ISA_VERSION
	.align		4
        /*0054*/ 	.byte	0x03, 0x5f
        /*0056*/ 	.short	0x0101


	//----- nvinfo : EIATTR_COOP_GROUP_MASK_REGIDS
	.align		4
        /*0058*/ 	.byte	0x04, 0x29
        /*005a*/ 	.short	(.L_202 - .L_201)


	//   ....[0]....
.L_201:
        /*005c*/ 	.word	0xffffffff


	//   ....[1]....
        /*0060*/ 	.word	0xffffffff


	//   ....[2]....
        /*0064*/ 	.word	0xffffffff


	//   ....[3]....
        /*0068*/ 	.word	0xffffffff


	//   ....[4]....
        /*006c*/ 	.word	0xffffffff


	//   ....[5]....
        /*0070*/ 	.word	0xffffffff


	//   ....[6]....
        /*0074*/ 	.word	0xffffffff


	//   ....[7]....
        /*0078*/ 	.word	0xffffffff


	//   ....[8]....
        /*007c*/ 	.word	0xffffffff


	//   ....[9]....
        /*0080*/ 	.word	0xffffffff


	//   ....[10]....
        /*0084*/ 	.word	0xffffffff


	//   ....[11]....
        /*0088*/ 	.word	0xffffffff


	//   ....[12]....
        /*008c*/ 	.word	0xffffffff


	//   ....[13]....
        /*0090*/ 	.word	0xffffffff


	//   ....[14]....
        /*0094*/ 	.word	0xffffffff


	//   ....[15]....
        /*0098*/ 	.word	0xffffffff


	//   ....[16]....
        /*009c*/ 	.word	0xffffffff


	//   ....[17]....
        /*00a0*/ 	.word	0xffffffff


	//   ....[18]....
        /*00a4*/ 	.word	0xffffffff


	//   ....[19]....
        /*00a8*/ 	.word	0xffffffff


	//   ....[20]....
        /*00ac*/ 	.word	0xffffffff


	//   ....[21]....
        /*00b0*/ 	.word	0xffffffff


	//   ....[22]....
        /*00b4*/ 	.word	0xffffffff


	//   ....[23]....
        /*00b8*/ 	.word	0xffffffff


	//   ....[24]....
        /*00bc*/ 	.word	0xffffffff


	//   ....[25]....
        /*00c0*/ 	.word	0xffffffff


	//   ....[26]....
        /*00c4*/ 	.word	0xffffffff


	//   ....[27]....
        /*00c8*/ 	.word	0xffffffff


	//   ....[28]....
        /*00cc*/ 	.word	0xffffffff


	//   ....[29]....
        /*00d0*/ 	.word	0xffffffff


	//   ....[30]....
        /*00d4*/ 	.word	0xffffffff


	//   ....[31]....
        /*00d8*/ 	.word	0xffffffff


	//   ....[32]....
        /*00dc*/ 	.word	0xffffffff


	//   ....[33]....
        /*00e0*/ 	.word	0xffffffff


	//   ....[34]....
        /*00e4*/ 	.word	0xffffffff


	//   ....[35]....
        /*00e8*/ 	.word	0xffffffff


	//   ....[36]....
        /*00ec*/ 	.word	0xffffffff


	//   ....[37]....
        /*00f0*/ 	.word	0xffffffff


	//   ....[38]....
        /*00f4*/ 	.word	0xffffffff


	//   ....[39]....
        /*00f8*/ 	.word	0xffffffff


	//   ....[40]....
        /*00fc*/ 	.word	0xffffffff


	//   ....[41]....
        /*0100*/ 	.word	0xffffffff


	//   ....[42]....
        /*0104*/ 	.word	0xffffffff


	//   ....[43]....
        /*0108*/ 	.word	0xffffffff


	//   ....[44]....
        /*010c*/ 	.word	0xffffffff


	//   ....[45]....
        /*0110*/ 	.word	0xffffffff


	//   ....[46]....
        /*0114*/ 	.word	0xffffffff


	//   ....[47]....
        /*0118*/ 	.word	0xffffffff


	//   ....[48]....
        /*011c*/ 	.word	0xffffffff


	//   ....[49]....
        /*0120*/ 	.word	0xffffffff


	//   ....[50]....
        /*0124*/ 	.word	0xffffffff


	//   ....[51]....
        /*0128*/ 	.word	0xffffffff


	//   ....[52]....
        /*012c*/ 	.word	0xffffffff


	//   ....[53]....
        /*0130*/ 	.word	0xffffffff


	//   ....[54]....
        /*0134*/ 	.word	0xffffffff


	//   ....[55]....
        /*0138*/ 	.word	0xffffffff


	//   ....[56]....
        /*013c*/ 	.word	0xffffffff


	//   ....[57]....
        /*0140*/ 	.word	0xffffffff


	//   ....[58]....
        /*0144*/ 	.word	0xffffffff


	//   ....[59]....
        /*0148*/ 	.word	0xffffffff


	//----- nvinfo : EIATTR_COOP_GROUP_INSTR_OFFSETS
	.align		4
.L_202:
        /*014c*/ 	.byte	0x04, 0x28
        /*014e*/ 	.short	(.L_204 - .L_203)


	//   ....[0]....
.L_203:
        /*0150*/ 	.word	0x00000f30


	//   ....[1]....
        /*0154*/ 	.word	0x00000f60


	//   ....[2]....
        /*0158*/ 	.word	0x00000f80


	//   ....[3]....
        /*015c*/ 	.word	0x00000f90


	//   ....[4]....
        /*0160*/ 	.word	0x000011a0


	//   ....[5]....
        /*0164*/ 	.word	0x000011d0


	//   ....[6]....
        /*0168*/ 	.word	0x00001200


	//   ....[7]....
        /*016c*/ 	.word	0x00001220


	//   ....[8]....
        /*0170*/ 	.word	0x00001420


	//   ....[9]....
        /*0174*/ 	.word	0x00001450


	//   ....[10]....
        /*0178*/ 	.word	0x00001480


	//   ....[11]....
        /*017c*/ 	.word	0x000014a0


	//   ....[12]....
        /*0180*/ 	.word	0x000016a0


	//   ....[13]....
        /*0184*/ 	.word	0x000016d0


	//   ....[14]....
        /*0188*/ 	.word	0x00001700


	//   ....[15]....
        /*018c*/ 	.word	0x00001720


	//   ....[16]....
        /*0190*/ 	.word	0x00001920


	//   ....[17]....
        /*0194*/ 	.word	0x00001950


	//   ....[18]....
        /*0198*/ 	.word	0x00001980


	//   ....[19]....
        /*019c*/ 	.word	0x000019a0


	//   ....[20]....
        /*01a0*/ 	.word	0x00002b00


	//   ....[21]....
        /*01a4*/ 	.word	0x00002b10


	//   ....[22]....
        /*01a8*/ 	.word	0x00002b20


	//   ....[23]....
        /*01ac*/ 	.word	0x00002b40


	//   ....[24]....
        /*01b0*/ 	.word	0x00002d40


	//   ....[25]....
        /*01b4*/ 	.word	0x00002d80


	//   ....[26]....
        /*01b8*/ 	.word	0x00002db0


	//   ....[27]....
        /*01bc*/ 	.word	0x00002dd0


	//   ....[28]....
        /*01c0*/ 	.word	0x00002fd0


	//   ....[29]....
        /*01c4*/ 	.word	0x00003010


	//   ....[30]....
        /*01c8*/ 	.word	0x00003040


	//   ....[31]....
        /*01cc*/ 	.word	0x00003060


	//   ....[32]....
        /*01d0*/ 	.word	0x00003260


	//   ....[33]....
        /*01d4*/ 	.word	0x000032a0


	//   ....[34]....
        /*01d8*/ 	.word	0x000032d0


	//   ....[35]....
        /*01dc*/ 	.word	0x000032f0


	//   ....[36]....
        /*01e0*/ 	.word	0x000034f0


	//   ....[37]....
        /*01e4*/ 	.word	0x00003530


	//   ....[38]....
        /*01e8*/ 	.word	0x00003560


	//   ....[39]....
        /*01ec*/ 	.word	0x00003580


	//   ....[40]....
        /*01f0*/ 	.word	0x00006460


	//   ....[41]....
        /*01f4*/ 	.word	0x00006490


	//   ....[42]....
        /*01f8*/ 	.word	0x000064b0


	//   ....[43]....
        /*01fc*/ 	.word	0x000064c0


	//   ....[44]....
        /*0200*/ 	.word	0x000066d0


	//   ....[45]....
        /*0204*/ 	.word	0x00006700


	//   ....[46]....
        /*0208*/ 	.word	0x00006730


	//   ....[47]....
        /*020c*/ 	.word	0x00006750


	//   ....[48]....
        /*0210*/ 	.word	0x00006950


	//   ....[49]....
        /*0214*/ 	.word	0x00006980


	//   ....[50]....
        /*0218*/ 	.word	0x000069b0


	//   ....[51]....
        /*021c*/ 	.word	0x000069d0


	//   ....[52]....
        /*0220*/ 	.word	0x00006bd0


	//   ....[53]....
        /*0224*/ 	.word	0x00006c00


	//   ....[54]....
        /*0228*/ 	.word	0x00006c30


	//   ....[55]....
        /*022c*/ 	.word	0x00006c50


	//   ....[56]....
        /*0230*/ 	.word	0x00006e50


	//   ....[57]....
        /*0234*/ 	.word	0x00006e80


	//   ....[58]....
        /*0238*/ 	.word	0x00006eb0


	//   ....[59]....
        /*023c*/ 	.word	0x00006ed0


	//----- nvinfo : EIATTR_VRC_CTA_INIT_COUNT
	.align		4
.L_204:
        /*0240*/ 	.byte	0x02, 0x4a
	.zero		1
	.zero		1


	//----- nvinfo : EIATTR_EXIT_INSTR_OFFSETS
	.align		4
        /*0244*/ 	.byte	0x04, 0x1c
        /*0246*/ 	.short	(.L_206 - .L_205)


	//   ....[0]....
.L_205:
        /*0248*/ 	.word	0x00000040


	//   ....[1]....
        /*024c*/ 	.word	0x00007f70


	//   ....[2]....
        /*0250*/ 	.word	0x00007fb0


	//----- nvinfo : EIATTR_MAX_THREADS
	.align		4
.L_206:
        /*0254*/ 	.byte	0x04, 0x05
        /*0256*/ 	.short	(.L_208 - .L_207)
.L_207:
        /*0258*/ 	.word	0x00000100
        /*025c*/ 	.word	0x00000001
        /*0260*/ 	.word	0x00000001


	//----- nvinfo : EIATTR_CRS_STACK_SIZE
	.align		4
.L_208:
        /*0264*/ 	.byte	0x04, 0x1e
        /*0266*/ 	.short	(.L_210 - .L_209)
.L_209:
        /*0268*/ 	.word	0x00000000


	//----- nvinfo : EIATTR_CBANK_PARAM_SIZE
	.align		4
.L_210:
        /*026c*/ 	.byte	0x03, 0x19
        /*026e*/ 	.short	0x0021


	//----- nvinfo : EIATTR_PARAM_CBANK
	.align		4
        /*0270*/ 	.byte	0x04, 0x0a
        /*0272*/ 	.short	(.L_212 - .L_211)
	.align		4
.L_211:
        /*0274*/ 	.word	index@(.nv.constant0._ZN6thrust24THRUST_300001_SM_1000_NS8cuda_cub4core6detail13_kernel_agentINS1_8__reduce11ReduceAgentINS0_12zip_iteratorIN4cuda3std3__45tupleIJNS0_10device_ptrIdEENS0_17counting_iteratorIlNS0_11use_defaultESF_SF_EEEEEEEPNSB_IJdlEEESJ_lNS1_9__extrema9arg_max_fIdl17compare_abs_valueEEEEJSI_SK_lSO_EEEvDpT0_)
        /*0278*/ 	.short	0x0380
        /*027a*/ 	.short	0x0021


	//----- nvinfo : EIATTR_SW_WAR
	.align		4
.L_212:
        /*027c*/ 	.byte	0x04, 0x36
        /*027e*/ 	.short	(.L_214 - .L_213)
.L_213:
        /*0280*/ 	.word	0x00000008
.L_214:


//--------------------- .nv.info._ZN6thrust24THRUST_300001_SM_1000_NS8cuda_cub4core6detail13_kernel_agentINS1_8__reduce11ReduceAgentIPN4cuda3std3__45tupleIJdlEEESC_SB_iNS1_9__extrema9arg_max_fIdl17compare_abs_valueEEEEJSC_SC_iSG_EEEvDpT0_ --------------------------
	.section	.nv.info._ZN6thrust24THRUST_300001_SM_1000_NS8cuda_cub4core6detail13_kernel_agentINS1_8__reduce11ReduceAgentIPN4cuda3std3__45tupleIJdlEEESC_SB_iNS1_9__extrema9arg_max_fIdl17compare_abs_valueEEEEJSC_SC_iSG_EEEvDpT0_,"",@"SHT_CUDA_INFO"
	.sectionflags	@""
	.align	4


	//----- nvinfo : EIATTR_CUDA_API_VERSION
	.align		4
        /*0000*/ 	.byte	0x04, 0x37
        /*0002*/ 	.short	(.L_216 - .L_215)
.L_215:
        /*0004*/ 	.word	0x00000082


	//----- nvinfo : EIATTR_KPARAM_INFO
	.align		4
.L_216:
        /*0008*/ 	.byte	0x04, 0x17
        /*000a*/ 	.short	(.L_218 - .L_217)
.L_217:
        /*000c*/ 	.word	0x00000000
        /*0010*/ 	.short	0x0003
        /*0012*/ 	.short	0x0014
        /*0014*/ 	.byte	0x00, 0xf0, 0x05, 0x00


	//----- nvinfo : EIATTR_KPARAM_INFO
	.align		4
.L_218:
        /*0018*/ 	.byte	0x04, 0x17
        /*001a*/ 	.short	(.L_220 - .L_219)
.L_219:
        /*001c*/ 	.word	0x00000000
        /*0020*/ 	.short	0x0002
        /*0022*/ 	.short	0x0010
        /*0024*/ 	.byte	0x00, 0xf0, 0x11, 0x00


	//----- nvinfo : EIATTR_KPARAM_INFO
	.align		4
.L_220:
        /*0028*/ 	.byte	0x04, 0x17
        /*002a*/ 	.short	(.L_222 - .L_221)
.L_221:
        /*002c*/ 	.word	0x00000000
        /*0030*/ 	.short	0x0001
        /*0032*/ 	.short	0x0008
        /*0034*/ 	.byte	0x00, 0xf5, 0x21, 0x00


	//----- nvinfo : EIATTR_KPARAM_INFO
	.align		4
.L_222:
        /*0038*/ 	.byte	0x04, 0x17
        /*003a*/ 	.short	(.L_224 - .L_223)
.L_223:
        /*003c*/ 	.word	0x00000000
        /*0040*/ 	.short	0x0000
        /*0042*/ 	.short	0x0000
        /*0044*/ 	.byte	0x00, 0xf5, 0x21, 0x00


	//----- nvinfo : EIATTR_SPARSE_MMA_MASK
	.align		4
.L_224:
        /*0048*/ 	.byte	0x03, 0x50
        /*004a*/ 	.short	0x0000


	//----- nvinfo : EIATTR_MAXREG_COUNT
	.align		4
        /*004c*/ 	.byte	0x03, 0x1b
        /*004e*/ 	.short	0x00ff


	//----- nvinfo : EIATTR_NUM_BARRIERS
	.align		4
        /*0050*/ 	.byte	0x02, 0x4c
        /*0052*/ 	.byte	0x01
	.zero		1


	//----- nvinfo : EIATTR_MERCURY_ISA_VERSION
	.align		4
        /*0054*/ 	.byte	0x03, 0x5f
        /*0056*/ 	.short	0x0101


	//----- nvinfo : EIATTR_COOP_GROUP_MASK_REGIDS
	.align		4
        /*0058*/ 	.byte	0x04, 0x29
        /*005a*/ 	.short	(.L_226 - .L_225)


	//   ....[0]....
.L_225:
        /*005c*/ 	.word	0xffffffff


	//   ....[1]....
        /*0060*/ 	.word	0xffffffff


	//   ....[2]....
        /*0064*/ 	.word	0xffffffff


	//   ....[3]....
        /*0068*/ 	.word	0xffffffff


	//   ....[4]....
        /*006c*/ 	.word	0xffffffff


	//   ....[5]....
        /*0070*/ 	.word	0xffffffff


	//   ....[6]....
        /*0074*/ 	.word	0xffffffff


	//   ....[7]....
        /*0078*/ 	.word	0xffffffff


	//   ....[8]....
        /*007c*/ 	.word	0xffffffff


	//   ....[9]....
        /*0080*/ 	.word	0xffffffff


	//   ....[10]....
        /*0084*/ 	.word	0xffffffff


	//   ....[11]....
        /*0088*/ 	.word	0xffffffff


	//   ....[12]....
        /*008c*/ 	.word	0xffffffff


	//   ....[13]....
        /*0090*/ 	.word	0xffffffff


	//   ....[14]....
        /*0094*/ 	.word	0xffffffff


	//   ....[15]....
        /*0098*/ 	.word	0xffffffff


	//   ....[16]....
        /*009c*/ 	.word	0xffffffff


	//   ....[17]....
        /*00a0*/ 	.word	0xffffffff


	//   ....[18]....
        /*00a4*/ 	.word	0xffffffff


	//   ....[19]....
        /*00a8*/ 	.word	0xffffffff


	//   ....[20]....
        /*00ac*/ 	.word	0xffffffff


	//   ....[21]....
        /*00b0*/ 	.word	0xffffffff


	//   ....[22]....
        /*00b4*/ 	.word	0xffffffff


	//   ....[23]....
        /*00b8*/ 	.word	0xffffffff


	//   ....[24]....
        /*00bc*/ 	.word	0xffffffff


	//   ....[25]....
        /*00c0*/ 	.word	0xffffffff


	//   ....[26]....
        /*00c4*/ 	.word	0xffffffff


	//   ....[27]....
        /*00c8*/ 	.word	0xffffffff


	//   ....[28]....
        /*00cc*/ 	.word	0xffffffff


	//   ....[29]....
        /*00d0*/ 	.word	0xffffffff


	//   ....[30]....
        /*00d4*/ 	.word	0xffffffff


	//   ....[31]....
        /*00d8*/ 	.word	0xffffffff


	//   ....[32]....
        /*00dc*/ 	.word	0xffffffff


	//   ....[33]....
        /*00e0*/ 	.word	0xffffffff


	//   ....[34]....
        /*00e4*/ 	.word	0xffffffff


	//   ....[35]....
        /*00e8*/ 	.word	0xffffffff


	//   ....[36]....
        /*00ec*/ 	.word	0xffffffff


	//   ....[37]....
        /*00f0*/ 	.word	0xffffffff


	//   ....[38]....
        /*00f4*/ 	.word	0xffffffff


	//   ....[39]....
        /*00f8*/ 	.word	0xffffffff


	//   ....[40]....
        /*00fc*/ 	.word	0xffffffff


	//   ....[41]....
        /*0100*/ 	.word	0xffffffff


	//   ....[42]....
        /*0104*/ 	.word	0xffffffff


	//   ....[43]....
        /*0108*/ 	.word	0xffffffff


	//   ....[44]....
        /*010c*/ 	.word	0xffffffff


	//   ....[45]....
        /*0110*/ 	.word	0xffffffff


	//   ....[46]....
        /*0114*/ 	.word	0xffffffff


	//   ....[47]....
        /*0118*/ 	.word	0xffffffff


	//   ....[48]....
        /*011c*/ 	.word	0xffffffff


	//   ....[49]....
        /*0120*/ 	.word	0xffffffff


	//   ....[50]....
        /*0124*/ 	.word	0xffffffff


	//   ....[51]....
        /*0128*/ 	.word	0xffffffff


	//   ....[52]....
        /*012c*/ 	.word	0xffffffff


	//   ....[53]....
        /*0130*/ 	.word	0xffffffff


	//   ....[54]....
        /*0134*/ 	.word	0xffffffff


	//   ....[55]....
        /*0138*/ 	.word	0xffffffff


	//   ....[56]....
        /*013c*/ 	.word	0xffffffff


	//   ....[57]....
        /*0140*/ 	.word	0xffffffff


	//   ....[58]....
        /*0144*/ 	.word	0xffffffff


	//   ....[59]....
        /*0148*/ 	.word	0xffffffff


	//----- nvinfo : EIATTR_COOP_GROUP_INSTR_OFFSETS
	.align		4
.L_226:
        /*014c*/ 	.byte	0x04, 0x28
        /*014e*/ 	.short	(.L_228 - .L_227)


	//   ....[0]....
.L_227:
        /*0150*/ 	.word	0x00000df0


	//   ....[1]....
        /*0154*/ 	.word	0x00000e20


	//   ....[2]....
        /*0158*/ 	.word	0x00000e40


	//   ....[3]....
        /*015c*/ 	.word	0x00000e50


	//   ....[4]....
        /*0160*/ 	.word	0x00001060


	//   ....[5]....
        /*0164*/ 	.word	0x00001090


	//   ....[6]....
        /*0168*/ 	.word	0x000010c0


	//   ....[7]....
        /*016c*/ 	.word	0x000010e0


	//   ....[8]....
        /*0170*/ 	.word	0x000012e0


	//   ....[9]....
        /*0174*/ 	.word	0x00001310


	//   ....[10]....
        /*0178*/ 	.word	0x00001340


	//   ....[11]....
        /*017c*/ 	.word	0x00001360


	//   ....[12]....
        /*0180*/ 	.word	0x00001560


	//   ....[13]....
        /*0184*/ 	.word	0x00001590


	//   ....[14]....
        /*0188*/ 	.word	0x000015c0


	//   ....[15]....
        /*018c*/ 	.word	0x000015e0


	//   ....[16]....
        /*0190*/ 	.word	0x000017e0


	//   ....[17]....
        /*0194*/ 	.word	0x00001810


	//   ....[18]....
        /*0198*/ 	.word	0x00001840


	//   ....[19]....
        /*019c*/ 	.word	0x00001860


	//   ....[20]....
        /*01a0*/ 	.word	0x000029c0


	//   ....[21]....
        /*01a4*/ 	.word	0x000029d0


	//   ....[22]....
        /*01a8*/ 	.word	0x000029e0


	//   ....[23]....
        /*01ac*/ 	.word	0x00002a00


	//   ....[24]....
        /*01b0*/ 	.word	0x00002c00


	//   ....[25]....
        /*01b4*/ 	.word	0x00002c40


	//   ....[26]....
        /*01b8*/ 	.word	0x00002c70


	//   ....[27]....
        /*01bc*/ 	.word	0x00002c90


	//   ....[28]....
        /*01c0*/ 	.word	0x00002e90


	//   ....[29]....
        /*01c4*/ 	.word	0x00002ed0


	//   ....[30]....
        /*01c8*/ 	.word	0x00002f00


	//   ....[31]....
        /*01cc*/ 	.word	0x00002f20


	//   ....[32]....
        /*01d0*/ 	.word	0x00003120


	//   ....[33]....
        /*01d4*/ 	.word	0x00003160


	//   ....[34]....
        /*01d8*/ 	.word	0x00003190


	//   ....[35]....
        /*01dc*/ 	.word	0x000031b0


	//   ....[36]....
        /*01e0*/ 	.word	0x000033b0


	//   ....[37]....
        /*01e4*/ 	.word	0x000033f0


	//   ....[38]....
        /*01e8*/ 	.word	0x00003420


	//   ....[39]....
        /*01ec*/ 	.word	0x00003440


	//   ....[40]....
        /*01f0*/ 	.word	0x00006250


	//   ....[41]....
        /*01f4*/ 	.word	0x00006280


	//   ....[42]....
        /*01f8*/ 	.word	0x000062b0


	//   ....[43]....
        /*01fc*/ 	.word	0x000062c0


	//   ....[44]....
        /*0200*/ 	.word	0x000064d0


	//   ....[45]....
        /*0204*/ 	.word	0x00006500


	//   ....[46]....
        /*0208*/ 	.word	0x00006530


	//   ....[47]....
        /*020c*/ 	.word	0x00006550


	//   ....[48]....
        /*0210*/ 	.word	0x00006750


	//   ....[49]....
        /*0214*/ 	.word	0x00006780


	//   ....[50]....
        /*0218*/ 	.word	0x000067b0


	//   ....[51]....
        /*021c*/ 	.word	0x000067d0


	//   ....[52]....
        /*0220*/ 	.word	0x000069d0


	//   ....[53]....
        /*0224*/ 	.word	0x00006a00


	//   ....[54]....
        /*0228*/ 	.word	0x00006a30


	//   ....[55]....
        /*022c*/ 	.word	0x00006a50


	//   ....[56]....
        /*0230*/ 	.word	0x00006c50


	//   ....[57]....
        /*0234*/ 	.word	0x00006c80


	//   ....[58]....
        /*0238*/ 	.word	0x00006cb0


	//   ....[59]....
        /*023c*/ 	.word	0x00006cd0


	//----- nvinfo : EIATTR_VRC_CTA_INIT_COUNT
	.align		4
.L_228:
        /*0240*/ 	.byte	0x02, 0x4a
	.zero		1
	.zero		1


	//----- nvinfo : EIATTR_EXIT_INSTR_OFFSETS
	.align		4
        /*0244*/ 	.byte	0x04, 0x1c
        /*0246*/ 	.short	(.L_230 - .L_229)


	//   ....[0]....
.L_229:
        /*0248*/ 	.word	0x00000030


	//   ....[1]....
        /*024c*/ 	.word	0x00007d70


	//   ....[2]....
        /*0250*/ 	.word	0x00007db0


	//----- nvinfo : EIATTR_MAX_THREADS
	.align		4
.L_230:
        /*0254*/ 	.byte	0x04, 0x05
        /*0256*/ 	.short	(.L_232 - .L_231)
.L_231:
        /*0258*/ 	.word	0x00000100
        /*025c*/ 	.word	0x00000001
        /*0260*/ 	.word	0x00000001


	//----- nvinfo : EIATTR_CRS_STACK_SIZE
	.align		4
.L_232:
        /*0264*/ 	.byte	0x04, 0x1e
        /*0266*/ 	.short	(.L_234 - .L_233)
.L_233:
        /*0268*/ 	.word	0x00000000


	//----- nvinfo : EIATTR_CBANK_PARAM_SIZE
	.align		4
.L_234:
        /*026c*/ 	.byte	0x03, 0x19
        /*026e*/ 	.short	0x0015


	//----- nvinfo : EIATTR_PARAM_CBANK
	.align		4
        /*0270*/ 	.byte	0x04, 0x0a
        /*0272*/ 	.short	(.L_236 - .L_235)
	.align		4
.L_235:
        /*0274*/ 	.word	index@(.nv.constant0._ZN6thrust24THRUST_300001_SM_1000_NS8cuda_cub4core6detail13_kernel_agentINS1_8__reduce11ReduceAgentIPN4cuda3std3__45tupleIJdlEEESC_SB_iNS1_9__extrema9arg_max_fIdl17compare_abs_valueEEEEJSC_SC_iSG_EEEvDpT0_)
        /*0278*/ 	.short	0x0380
        /*027a*/ 	.short	0x0015


	//----- nvinfo : EIATTR_SW_WAR
	.align		4
.L_236:
        /*027c*/ 	.byte	0x04, 0x36
        /*027e*/ 	.short	(.L_238 - .L_237)
.L_237:
        /*0280*/ 	.word	0x00000008
.L_238:


//--------------------- .nv.info._ZN6thrust24THRUST_300001_SM_1000_NS8cuda_cub4core6detail13_kernel_agentINS1_8__reduce10DrainAgentIiEEJN3cub18CUB_300001_SM_10009GridQueueIjEEiEEEvDpT0_ --------------------------
	.section	.nv.info._ZN6thrust24THRUST_300001_SM_1000_NS8cuda_cub4core6detail13_kernel_agentINS1_8__reduce10DrainAgentIiEEJN3cub18CUB_300001_SM_10009GridQueueIjEEiEEEvDpT0_,"",@"SHT_CUDA_INFO"
	.sectionflags	@""
	.align	4


	//----- nvinfo : EIATTR_CUDA_API_VERSION
	.align		4
        /*0000*/ 	.byte	0x04, 0x37
        /*0002*/ 	.short	(.L_240 - .L_239)
.L_239:
        /*0004*/ 	.word	0x00000082


	//----- nvinfo : EIATTR_KPARAM_INFO
	.align		4
.L_240:
        /*0008*/ 	.byte	0x04, 0x17
        /*000a*/ 	.short	(.L_242 - .L_241)
.L_241:
        /*000c*/ 	.word	0x00000000
        /*0010*/ 	.short	0x0001
        /*0012*/ 	.short	0x0008
        /*0014*/ 	.byte	0x00, 0xf0, 0x11, 0x00


	//----- nvinfo : EIATTR_KPARAM_INFO
	.align		4
.L_242:
        /*0018*/ 	.byte	0x04, 0x17
        /*001a*/ 	.short	(.L_244 - .L_243)
.L_243:
        /*001c*/ 	.word	0x00000000
        /*0020*/ 	.short	0x0000
        /*0022*/ 	.short	0x0000
        /*0024*/ 	.byte	0x00, 0xf0, 0x21, 0x00


	//----- nvinfo : EIATTR_SPARSE_MMA_MASK
	.align		4
.L_244:
        /*0028*/ 	.byte	0x03, 0x50
        /*002a*/ 	.short	0x0000


	//----- nvinfo : EIATTR_MAXREG_COUNT
	.align		4
        /*002c*/ 	.byte	0x03, 0x1b
        /*002e*/ 	.short	0x00ff


	//----- nvinfo : EIATTR_MERCURY_ISA_VERSION
	.align		4
        /*0030*/ 	.byte	0x03, 0x5f
        /*0032*/ 	.short	0x0101


	//----- nvinfo : EIATTR_VRC_CTA_INIT_COUNT
	.align		4
        /*0034*/ 	.byte	0x02, 0x4a
	.zero		1
	.zero		1


	//----- nvinfo : EIATTR_EXIT_INSTR_OFFSETS
	.align		4
        /*0038*/ 	.byte	0x04, 0x1c
        /*003a*/ 	.short	(.L_246 - .L_245)


	//   ....[0]....
.L_245:
        /*003c*/ 	.word	0x00000060


	//----- nvinfo : EIATTR_MAX_THREADS
	.align		4
.L_246:
        /*0040*/ 	.byte	0x04, 0x05
        /*0042*/ 	.short	(.L_248 - .L_247)
.L_247:
        /*0044*/ 	.word	0x00000001
        /*0048*/ 	.word	0x00000001
        /*004c*/ 	.word	0x00000001


	//----- nvinfo : EIATTR_CBANK_PARAM_SIZE
	.align		4
.L_248:
        /*0050*/ 	.byte	0x03, 0x19
        /*0052*/ 	.short	0x000c


	//----- nvinfo : EIATTR_PARAM_CBANK
	.align		4
        /*0054*/ 	.byte	0x04, 0x0a
        /*0056*/ 	.short	(.L_250 - .L_249)
	.align		4
.L_249:
        /*0058*/ 	.word	index@(.nv.constant0._ZN6thrust24THRUST_300001_SM_1000_NS8cuda_cub4core6detail13_kernel_agentINS1_8__reduce10DrainAgentIiEEJN3cub18CUB_300001_SM_10009GridQueueIjEEiEEEvDpT0_)
        /*005c*/ 	.short	0x0380
        /*005e*/ 	.short	0x000c


	//----- nvinfo : EIATTR_SW_WAR
	.align		4
.L_250:
        /*0060*/ 	.byte	0x04, 0x36
        /*0062*/ 	.short	(.L_252 - .L_251)
.L_251:
        /*0064*/ 	.word	0x00000008
.L_252:


//--------------------- .nv.info._ZN6thrust24THRUST_300001_SM_1000_NS8cuda_cub4core6detail13_kernel_agentINS1_8__reduce11ReduceAgentINS0_12zip_iteratorIN4cuda3std3__45tupleIJNS0_10device_ptrIdEENS0_17counting_iteratorIlNS0_11use_defaultESF_SF_EEEEEEEPNSB_IJdlEEESJ_iNS1_9__extrema9arg_max_fIdl17compare_abs_valueEEEEJSI_SK_iN3cub18CUB_300001_SM_100013GridEvenShareIiEENSR_9GridQueueIjEESO_EEEvDpT0_ --------------------------
	.section	.nv.info._ZN6thrust24THRUST_300001_SM_1000_NS8cuda_cub4core6detail13_kernel_agentINS1_8__reduce11ReduceAgentINS0_12zip_iteratorIN4cuda3std3__45tupleIJNS0_10device_ptrIdEENS0_17counting_iteratorIlNS0_11use_defaultESF_SF_EEEEEEEPNSB_IJdlEEESJ_iNS1_9__extrema9arg_max_fIdl17compare_abs_valueEEEEJSI_SK_iN3cub18CUB_300001_SM_100013GridEvenShareIiEENSR_9GridQueueIjEESO_EEEvDpT0_,"",@"SHT_CUDA_INFO"
	.sectionflags	@""
	.align	4


	//----- nvinfo : EIATTR_CUDA_API_VERSION
	.align		4
        /*0000*/ 	.byte	0x04, 0x37
        /*0002*/ 	.short	(.L_254 - .L_253)
.L_253:
        /*0004*/ 	.word	0x00000082


	//----- nvinfo : EIATTR_KPARAM_INFO
	.align		4
.L_254:
        /*0008*/ 	.byte	0x04, 0x17
        /*000a*/ 	.short	(.L_256 - .L_255)
.L_255:
        /*000c*/ 	.word	0x00000000
        /*0010*/ 	.short	0x0005
        /*0012*/ 	.short	0x0050
        /*0014*/ 	.byte	0x00, 0xf0, 0x05, 0x00


	//----- nvinfo : EIATTR_KPARAM_INFO
	.align		4
.L_256:
        /*0018*/ 	.byte	0x04, 0x17
        /*001a*/ 	.short	(.L_258 - .L_257)
.L_257:
        /*001c*/ 	.word	0x00000000
        /*0020*/ 	.short	0x0004
        /*0022*/ 	.short	0x0048
        /*0024*/ 	.byte	0x00, 0xf0, 0x21, 0x00


	//----- nvinfo : EIATTR_KPARAM_INFO
	.align		4
.L_258:
        /*0028*/ 	.byte	0x04, 0x17
        /*002a*/ 	.short	(.L_260 - .L_259)
.L_259:
        /*002c*/ 	.word	0x00000000
        /*0030*/ 	.short	0x0003
        /*0032*/ 	.short	0x001c
        /*0034*/ 	.byte	0x00, 0xf0, 0xa1, 0x00


	//----- nvinfo : EIATTR_KPARAM_INFO
	.align		4
.L_260:
        /*0038*/ 	.byte	0x04, 0x17
        /*003a*/ 	.short	(.L_262 - .L_261)
.L_261:
        /*003c*/ 	.word	0x00000000
        /*0040*/ 	.short	0x0002
        /*0042*/ 	.short	0x0018
        /*0044*/ 	.byte	0x00, 0xf0, 0x11, 0x00


	//----- nvinfo : EIATTR_KPARAM_INFO
	.align		4
.L_262:
        /*0048*/ 	.byte	0x04, 0x17
        /*004a*/ 	.short	(.L_264 - .L_263)
.L_263:
        /*004c*/ 	.word	0x00000000
        /*0050*/ 	.short	0x0001
        /*0052*/ 	.short	0x0010
        /*0054*/ 	.byte	0x00, 0xf5, 0x21, 0x00


	//----- nvinfo : EIATTR_KPARAM_INFO
	.align		4
.L_264:
        /*0058*/ 	.byte	0x04, 0x17
        /*005a*/ 	.short	(.L_266 - .L_265)
.L_265:
        /*005c*/ 	.word	0x00000000
        /*0060*/ 	.short	0x0000
        /*0062*/ 	.short	0x0000
        /*0064*/ 	.byte	0x00, 0xf0, 0x41, 0x00


	//----- nvinfo : EIATTR_SPARSE_MMA_MASK
	.align		4
.L_266:
        /*0068*/ 	.byte	0x03, 0x50
        /*006a*/ 	.short	0x0000


	//----- nvinfo : EIATTR_MAXREG_COUNT
	.align		4
        /*006c*/ 	.byte	0x03, 0x1b
        /*006e*/ 	.short	0x00ff


	//----- nvinfo : EIATTR_NUM_BARRIERS
	.align		4
        /*0070*/ 	.byte	0x02, 0x4c
        /*0072*/ 	.byte	0x01
	.zero		1


	//----- nvinfo : EIATTR_MERCURY_ISA_VERSION
	.align		4
        /*0074*/ 	.byte	0x03, 0x5f
        /*0076*/ 	.short	0x0101


	//----- nvinfo : EIATTR_COOP_GROUP_MASK_REGIDS
	.align		4
        /*0078*/ 	.byte	0x04, 0x29
        /*007a*/ 	.short	(.L_268 - .L_267)


	//   ....[0]....
.L_267:
        /*007c*/ 	.word	0xffffffff


	//   ....[1]....
        /*0080*/ 	.word	0xffffffff


	//   ....[2]....
        /*0084*/ 	.word	0xffffffff


	//   ....[3]....
        /*0088*/ 	.word	0xffffffff


	//   ....[4]....
        /*008c*/ 	.word	0xffffffff


	//   ....[5]....
        /*0090*/ 	.word	0xffffffff


	//   ....[6]....
        /*0094*/ 	.word	0xffffffff


	//   ....[7]....
        /*0098*/ 	.word	0xffffffff


	//   ....[8]....
        /*009c*/ 	.word	0xffffffff


	//   ....[9]....
        /*00a0*/ 	.word	0xffffffff


	//   ....[10]....
        /*00a4*/ 	.word	0xffffffff


	//   ....[11]....
        /*00a8*/ 	.word	0xffffffff


	//   ....[12]....
        /*00ac*/ 	.word	0xffffffff


	//   ....[13]....
        /*00b0*/ 	.word	0xffffffff


	//   ....[14]....
        /*00b4*/ 	.word	0xffffffff


	//   ....[15]....
        /*00b8*/ 	.word	0xffffffff


	//   ....[16]....
        /*00bc*/ 	.word	0xffffffff


	//   ....[17]....
        /*00c0*/ 	.word	0xffffffff


	//   ....[18]....
        /*00c4*/ 	.word	0xffffffff


	//   ....[19]....
        /*00c8*/ 	.word	0xffffffff


	//   ....[20]....
        /*00cc*/ 	.word	0xffffffff


	//   ....[21]....
        /*00d0*/ 	.word	0xffffffff


	//   ....[22]....
        /*00d4*/ 	.word	0xffffffff


	//   ....[23]....
        /*00d8*/ 	.word	0xffffffff


	//   ....[24]....
        /*00dc*/ 	.word	0xffffffff


	//   ....[25]....
        /*00e0*/ 	.word	0xffffffff


	//   ....[26]....
        /*00e4*/ 	.word	0xffffffff


	//   ....[27]....
        /*00e8*/ 	.word	0xffffffff


	//   ....[28]....
        /*00ec*/ 	.word	0xffffffff


	//   ....[29]....
        /*00f0*/ 	.word	0xffffffff


	//   ....[30]....
        /*00f4*/ 	.word	0xffffffff


	//   ....[31]....
        /*00f8*/ 	.word	0xffffffff


	//   ....[32]....
        /*00fc*/ 	.word	0xffffffff


	//   ....[33]....
        /*0100*/ 	.word	0xffffffff


	//   ....[34]....
        /*0104*/ 	.word	0xffffffff


	//   ....[35]....
        /*0108*/ 	.word	0xffffffff


	//   ....[36]....
        /*010c*/ 	.word	0xffffffff


	//   ....[37]....
        /*0110*/ 	.word	0xffffffff


	//   ....[38]....
        /*0114*/ 	.word	0xffffffff


	//   ....[39]....
        /*0118*/ 	.word	0xffffffff


	//   ....[40]....
        /*011c*/ 	.word	0xffffffff


	//   ....[41]....
        /*0120*/ 	.word	0xffffffff


	//   ....[42]....
        /*0124*/ 	.word	0xffffffff


	//   ....[43]....
        /*0128*/ 	.word	0xffffffff


	//   ....[44]....
        /*012c*/ 	.word	0xffffffff


	//   ....[45]....
        /*0130*/ 	.word	0xffffffff


	//   ....[46]....
        /*0134*/ 	.word	0xffffffff


	//   ....[47]....
        /*0138*/ 	.word	0xffffffff


	//   ....[48]....
        /*013c*/ 	.word	0xffffffff


	//   ....[49]....
        /*0140*/ 	.word	0xffffffff


	//   ....[50]....
        /*0144*/ 	.word	0xffffffff


	//   ....[51]....
        /*0148*/ 	.word	0xffffffff


	//   ....[52]....
        /*014c*/ 	.word	0xffffffff


	//   ....[53]....
        /*0150*/ 	.word	0xffffffff


	//   ....[54]....
        /*0154*/ 	.word	0xffffffff


	//   ....[55]....
        /*0158*/ 	.word	0xffffffff


	//   ....[56]....
        /*015c*/ 	.word	0xffffffff


	//   ....[57]....
        /*0160*/ 	.word	0xffffffff


	//   ....[58]....
        /*0164*/ 	.word	0xffffffff


	//   ....[59]....
        /*0168*/ 	.word	0xffffffff


	//----- nvinfo : EIATTR_COOP_GROUP_INSTR_OFFSETS
	.align		4
.L_268:
        /*016c*/ 	.byte	0x04, 0x28
        /*016e*/ 	.short	(.L_270 - .L_269)


	//   ....[0]....
.L_269:
        /*0170*/ 	.word	0x00000f50


	//   ....[1]....
        /*0174*/ 	.word	0x00000f80


	//   ....[2]....
        /*0178*/ 	.word	0x00000fa0


	//   ....[3]....
        /*017c*/ 	.word	0x00000fb0


	//   ....[4]....
        /*0180*/ 	.word	0x000011c0


	//   ....[5]....
        /*0184*/ 	.word	0x000011f0


	//   ....[6]....
        /*0188*/ 	.word	0x00001220


	//   ....[7]....
        /*018c*/ 	.word	0x00001240


	//   ....[8]....
        /*0190*/ 	.word	0x00001440


	//   ....[9]....
        /*0194*/ 	.word	0x00001470


	//   ....[10]....
        /*0198*/ 	.word	0x000014a0


	//   ....[11]....
        /*019c*/ 	.word	0x000014c0


	//   ....[12]....
        /*01a0*/ 	.word	0x000016c0


	//   ....[13]....
        /*01a4*/ 	.word	0x000016f0


	//   ....[14]....
        /*01a8*/ 	.word	0x00001720


	//   ....[15]....
        /*01ac*/ 	.word	0x00001740


	//   ....[16]....
        /*01b0*/ 	.word	0x00001940


	//   ....[17]....
        /*01b4*/ 	.word	0x00001970


	//   ....[18]....
        /*01b8*/ 	.word	0x000019a0


	//   ....[19]....
        /*01bc*/ 	.word	0x000019c0


	//   ....[20]....
        /*01c0*/ 	.word	0x00002b30


	//   ....[21]....
        /*01c4*/ 	.word	0x00002b40


	//   ....[22]....
        /*01c8*/ 	.word	0x00002b50


	//   ....[23]....
        /*01cc*/ 	.word	0x00002b70


	//   ....[24]....
        /*01d0*/ 	.word	0x00002d70


	//   ....[25]....
        /*01d4*/ 	.word	0x00002db0


	//   ....[26]....
        /*01d8*/ 	.word	0x00002de0


	//   ....[27]....
        /*01dc*/ 	.word	0x00002e00


	//   ....[28]....
        /*01e0*/ 	.word	0x00003000


	//   ....[29]....
        /*01e4*/ 	.word	0x00003040


	//   ....[30]....
        /*01e8*/ 	.word	0x00003070


	//   ....[31]....
        /*01ec*/ 	.word	0x00003090


	//   ....[32]....
        /*01f0*/ 	.word	0x00003290


	//   ....[33]....
        /*01f4*/ 	.word	0x000032d0


	//   ....[34]....
        /*01f8*/ 	.word	0x00003300


	//   ....[35]....
        /*01fc*/ 	.word	0x00003320


	//   ....[36]....
        /*0200*/ 	.word	0x00003520


	//   ....[37]....
        /*0204*/ 	.word	0x00003560


	//   ....[38]....
        /*0208*/ 	.word	0x00003590


	//   ....[39]....
        /*020c*/ 	.word	0x000035b0


	//   ....[40]....
        /*0210*/ 	.word	0x00006730


	//   ....[41]....
        /*0214*/ 	.word	0x00006760


	//   ....[42]....
        /*0218*/ 	.word	0x00006780


	//   ....[43]....
        /*021c*/ 	.word	0x00006790


	//   ....[44]....
        /*0220*/ 	.word	0x000069a0


	//   ....[45]....
        /*0224*/ 	.word	0x000069d0


	//   ....[46]....
        /*0228*/ 	.word	0x00006a00


	//   ....[47]....
        /*022c*/ 	.word	0x00006a20


	//   ....[48]....
        /*0230*/ 	.word	0x00006c20


	//   ....[49]....
        /*0234*/ 	.word	0x00006c50


	//   ....[50]....
        /*0238*/ 	.word	0x00006c80


	//   ....[51]....
        /*023c*/ 	.word	0x00006ca0


	//   ....[52]....
        /*0240*/ 	.word	0x00006ea0


	//   ....[53]....
        /*0244*/ 	.word	0x00006ed0


	//   ....[54]....
        /*0248*/ 	.word	0x00006f00


	//   ....[55]....
        /*024c*/ 	.word	0x00006f20


	//   ....[56]....
        /*0250*/ 	.word	0x00007120


	//   ....[57]....
        /*0254*/ 	.word	0x00007150


	//   ....[58]....
        /*0258*/ 	.word	0x00007180


	//   ....[59]....
        /*025c*/ 	.word	0x000071a0


	//----- nvinfo : EIATTR_VRC_CTA_INIT_COUNT
	.align		4
.L_270:
        /*0260*/ 	.byte	0x02, 0x4a
	.zero		1
	.zero		1


	//----- nvinfo : EIATTR_EXIT_INSTR_OFFSETS
	.align		4
        /*0264*/ 	.byte	0x04, 0x1c
        /*0266*/ 	.short	(.L_272 - .L_271)


	//   ....[0]....
.L_271:
        /*0268*/ 	.word	0x00008260


	//   ....[1]....
        /*026c*/ 	.word	0x000082c0


	//----- nvinfo : EIATTR_MAX_THREADS
	.align		4
.L_272:
        /*0270*/ 	.byte	0x04, 0x05
        /*0272*/ 	.short	(.L_274 - .L_273)
.L_273:
        /*0274*/ 	.word	0x00000100
        /*0278*/ 	.word	0x00000001
        /*027c*/ 	.word	0x00000001


	//----- nvinfo : EIATTR_CRS_STACK_SIZE
	.align		4
.L_274:
        /*0280*/ 	.byte	0x04, 0x1e
        /*0282*/ 	.short	(.L_276 - .L_275)
.L_275:
        /*0284*/ 	.word	0x00000000


	//----- nvinfo : EIATTR_CBANK_PARAM_SIZE
	.align		4
.L_276:
        /*0288*/ 	.byte	0x03, 0x19
        /*028a*/ 	.short	0x0051


	//----- nvinfo : EIATTR_PARAM_CBANK
	.align		4
        /*028c*/ 	.byte	0x04, 0x0a
        /*028e*/ 	.short	(.L_278 - .L_277)
	.align		4
.L_277:
        /*0290*/ 	.word	index@(.nv.constant0._ZN6thrust24THRUST_300001_SM_1000_NS8cuda_cub4core6detail13_kernel_agentINS1_8__reduce11ReduceAgentINS0_12zip_iteratorIN4cuda3std3__45tupleIJNS0_10device_ptrIdEENS0_17counting_iteratorIlNS0_11use_defaultESF_SF_EEEEEEEPNSB_IJdlEEESJ_iNS1_9__extrema9arg_max_fIdl17compare_abs_valueEEEEJSI_SK_iN3cub18CUB_300001_SM_100013GridEvenShareIiEENSR_9GridQueueIjEESO_EEEvDpT0_)
        /*0294*/ 	.short	0x0380
        /*0296*/ 	.short	0x0051


	//----- nvinfo : EIATTR_SW_WAR
	.align		4
.L_278:
        /*0298*/ 	.byte	0x04, 0x36
        /*029a*/ 	.short	(.L_280 - .L_279)
.L_279:
        /*029c*/ 	.word	0x00000008
.L_280:


//--------------------- .nv.info._ZN6thrust24THRUST_300001_SM_1000_NS8cuda_cub4core6detail13_kernel_agentINS1_8__reduce11ReduceAgentINS0_12zip_iteratorIN4cuda3std3__45tupleIJNS0_10device_ptrIdEENS0_17counting_iteratorIlNS0_11use_defaultESF_SF_EEEEEEEPNSB_IJdlEEESJ_iNS1_9__extrema9arg_max_fIdl17compare_abs_valueEEEEJSI_SK_iSO_EEEvDpT0_ --------------------------
	.section	.nv.info._ZN6thrust24THRUST_300001_SM_1000_NS8cuda_cub4core6detail13_kernel_agentINS1_8__reduce11ReduceAgentINS0_12zip_iteratorIN4cuda3std3__45tupleIJNS0_10device_ptrIdEENS0_17counting_iteratorIlNS0_11use_defaultESF_SF_EEEEEEEPNSB_IJdlEEESJ_iNS1_9__extrema9arg_max_fIdl17compare_abs_valueEEEEJSI_SK_iSO_EEEvDpT0_,"",@"SHT_CUDA_INFO"
	.sectionflags	@""
	.align	4


	//----- nvinfo : EIATTR_CUDA_API_VERSION
	.align		4
        /*0000*/ 	.byte	0x04, 0x37
        /*0002*/ 	.short	(.L_282 - .L_281)
.L_281:
        /*0004*/ 	.word	0x00000082


	//----- nvinfo : EIATTR_KPARAM_INFO
	.align		4
.L_282:
        /*0008*/ 	.byte	0x04, 0x17
        /*000a*/ 	.short	(.L_284 - .L_283)
.L_283:
        /*000c*/ 	.word	0x00000000
        /*0010*/ 	.short	0x0003
        /*0012*/ 	.short	0x001c
        /*0014*/ 	.byte	0x00, 0xf0, 0x05, 0x00


	//----- nvinfo : EIATTR_KPARAM_INFO
	.align		4
.L_284:
        /*0018*/ 	.byte	0x04, 0x17
        /*001a*/ 	.short	(.L_286 - .L_285)
.L_285:
        /*001c*/ 	.word	0x00000000
        /*0020*/ 	.short	0x0002
        /*0022*/ 	.short	0x0018
        /*0024*/ 	.byte	0x00, 0xf0, 0x11, 0x00


	//----- nvinfo : EIATTR_KPARAM_INFO
	.align		4
.L_286:
        /*0028*/ 	.byte	0x04, 0x17
        /*002a*/ 	.short	(.L_288 - .L_287)
.L_287:
        /*002c*/ 	.word	0x00000000
        /*0030*/ 	.short	0x0001
        /*0032*/ 	.short	0x0010
        /*0034*/ 	.byte	0x00, 0xf5, 0x21, 0x00


	//----- nvinfo : EIATTR_KPARAM_INFO
	.align		4
.L_288:
        /*0038*/ 	.byte	0x04, 0x17
        /*003a*/ 	.short	(.L_290 - .L_289)
.L_289:
        /*003c*/ 	.word	0x00000000
        /*0040*/ 	.short	0x0000
        /*0042*/ 	.short	0x0000
        /*0044*/ 	.byte	0x00, 0xf0, 0x41, 0x00


	//----- nvinfo : EIATTR_SPARSE_MMA_MASK
	.align		4
.L_290:
        /*0048*/ 	.byte	0x03, 0x50
        /*004a*/ 	.short	0x0000


	//----- nvinfo : EIATTR_MAXREG_COUNT
	.align		4
        /*004c*/ 	.byte	0x03, 0x1b
        /*004e*/ 	.short	0x00ff


	//----- nvinfo : EIATTR_NUM_BARRIERS
	.align		4
        /*0050*/ 	.byte	0x02, 0x4c
        /*0052*/ 	.byte	0x01
	.zero		1


	//----- nvinfo : EIATTR_MERCURY_ISA_VERSION
	.align		4
        /*0054*/ 	.byte	0x03, 0x5f
        /*0056*/ 	.short	0x0101


	//----- nvinfo : EIATTR_COOP_GROUP_MASK_REGIDS
	.align		4
        /*0058*/ 	.byte	0x04, 0x29
        /*005a*/ 	.short	(.L_292 - .L_291)


	//   ....[0]....
.L_291:
        /*005c*/ 	.word	0xffffffff


	//   ....[1]....
        /*0060*/ 	.word	0xffffffff


	//   ....[2]....
        /*0064*/ 	.word	0xffffffff


	//   ....[3]....
        /*0068*/ 	.word	0xffffffff


	//   ....[4]....
        /*006c*/ 	.word	0xffffffff


	//   ....[5]....
        /*0070*/ 	.word	0xffffffff


	//   ....[6]....
        /*0074*/ 	.word	0xffffffff


	//   ....[7]....
        /*0078*/ 	.word	0xffffffff


	//   ....[8]....
        /*007c*/ 	.word	0xffffffff


	//   ....[9]....
        /*0080*/ 	.word	0xffffffff


	//   ....[10]....
        /*0084*/ 	.word	0xffffffff


	//   ....[11]....
        /*0088*/ 	.word	0xffffffff


	//   ....[12]....
        /*008c*/ 	.word	0xffffffff


	//   ....[13]....
        /*0090*/ 	.word	0xffffffff


	//   ....[14]....
        /*0094*/ 	.word	0xffffffff


	//   ....[15]....
        /*0098*/ 	.word	0xffffffff


	//   ....[16]....
        /*009c*/ 	.word	0xffffffff


	//   ....[17]....
        /*00a0*/ 	.word	0xffffffff


	//   ....[18]....
        /*00a4*/ 	.word	0xffffffff


	//   ....[19]....
        /*00a8*/ 	.word	0xffffffff


	//   ....[20]....
        /*00ac*/ 	.word	0xffffffff


	//   ....[21]....
        /*00b0*/ 	.word	0xffffffff


	//   ....[22]....
        /*00b4*/ 	.word	0xffffffff


	//   ....[23]....
        /*00b8*/ 	.word	0xffffffff


	//   ....[24]....
        /*00bc*/ 	.word	0xffffffff


	//   ....[25]....
        /*00c0*/ 	.word	0xffffffff


	//   ....[26]....
        /*00c4*/ 	.word	0xffffffff


	//   ....[27]....
        /*00c8*/ 	.word	0xffffffff


	//   ....[28]....
        /*00cc*/ 	.word	0xffffffff


	//   ....[29]....
        /*00d0*/ 	.word	0xffffffff


	//   ....[30]....
        /*00d4*/ 	.word	0xffffffff


	//   ....[31]....
        /*00d8*/ 	.word	0xffffffff


	//   ....[32]....
        /*00dc*/ 	.word	0xffffffff


	//   ....[33]....
        /*00e0*/ 	.word	0xffffffff


	//   ....[34]....
        /*00e4*/ 	.word	0xffffffff


	//   ....[35]....
        /*00e8*/ 	.word	0xffffffff


	//   ....[36]....
        /*00ec*/ 	.word	0xffffffff


	//   ....[37]....
        /*00f0*/ 	.word	0xffffffff


	//   ....[38]....
        /*00f4*/ 	.word	0xffffffff


	//   ....[39]....
        /*00f8*/ 	.word	0xffffffff


	//   ....[40]....
        /*00fc*/ 	.word	0xffffffff


	//   ....[41]....
        /*0100*/ 	.word	0xffffffff


	//   ....[42]....
        /*0104*/ 	.word	0xffffffff


	//   ....[43]....
        /*0108*/ 	.word	0xffffffff


	//   ....[44]....
        /*010c*/ 	.word	0xffffffff


	//   ....[45]....
        /*0110*/ 	.word	0xffffffff


	//   ....[46]....
        /*0114*/ 	.word	0xffffffff


	//   ....[47]....
        /*0118*/ 	.word	0xffffffff


	//   ....[48]....
        /*011c*/ 	.word	0xffffffff


	//   ....[49]....
        /*0120*/ 	.word	0xffffffff


	//   ....[50]....
        /*0124*/ 	.word	0xffffffff


	//   ....[51]....
        /*0128*/ 	.word	0xffffffff


	//   ....[52]....
        /*012c*/ 	.word	0xffffffff


	//   ....[53]....
        /*0130*/ 	.word	0xffffffff


	//   ....[54]....
        /*0134*/ 	.word	0xffffffff


	//   ....[55]....
        /*0138*/ 	.word	0xffffffff


	//   ....[56]....
        /*013c*/ 	.word	0xffffffff


	//   ....[57]....
        /*0140*/ 	.word	0xffffffff


	//   ....[58]....
        /*0144*/ 	.word	0xffffffff


	//   ....[59]....
        /*0148*/ 	.word	0xffffffff


	//----- nvinfo : EIATTR_COOP_GROUP_INSTR_OFFSETS
	.align		4
.L_292:
        /*014c*/ 	.byte	0x04, 0x28
        /*014e*/ 	.short	(.L_294 - .L_293)


	//   ....[0]....
.L_293:
        /*0150*/ 	.word	0x00000f10


	//   ....[1]....
        /*0154*/ 	.word	0x00000f40


	//   ....[2]....
        /*0158*/ 	.word	0x00000f60


	//   ....[3]....
        /*015c*/ 	.word	0x00000f70


	//   ....[4]....
        /*0160*/ 	.word	0x00001180


	//   ....[5]....
        /*0164*/ 	.word	0x000011b0


	//   ....[6]....
        /*0168*/ 	.word	0x000011e0


	//   ....[7]....
        /*016c*/ 	.word	0x00001200


	//   ....[8]....
        /*0170*/ 	.word	0x00001400


	//   ....[9]....
        /*0174*/ 	.word	0x00001430


	//   ....[10]....
        /*0178*/ 	.word	0x00001460


	//   ....[11]....
        /*017c*/ 	.word	0x00001480


	//   ....[12]....
        /*0180*/ 	.word	0x00001680


	//   ....[13]....
        /*0184*/ 	.word	0x000016b0


	//   ....[14]....
        /*0188*/ 	.word	0x000016e0


	//   ....[15]....
        /*018c*/ 	.word	0x00001700


	//   ....[16]....
        /*0190*/ 	.word	0x00001900


	//   ....[17]....
        /*0194*/ 	.word	0x00001930


	//   ....[18]....
        /*0198*/ 	.word	0x00001960


	//   ....[19]....
        /*019c*/ 	.word	0x00001980


	//   ....[20]....
        /*01a0*/ 	.word	0x00002ae0


	//   ....[21]....
        /*01a4*/ 	.word	0x00002af0


	//   ....[22]....
        /*01a8*/ 	.word	0x00002b00


	//   ....[23]....
        /*01ac*/ 	.word	0x00002b20


	//   ....[24]....
        /*01b0*/ 	.word	0x00002d20


	//   ....[25]....
        /*01b4*/ 	.word	0x00002d60


	//   ....[26]....
        /*01b8*/ 	.word	0x00002d90


	//   ....[27]....
        /*01bc*/ 	.word	0x00002db0


	//   ....[28]....
        /*01c0*/ 	.word	0x00002fb0


	//   ....[29]....
        /*01c4*/ 	.word	0x00002ff0


	//   ....[30]....
        /*01c8*/ 	.word	0x00003020


	//   ....[31]....
        /*01cc*/ 	.word	0x00003040


	//   ....[32]....
        /*01d0*/ 	.word	0x00003240


	//   ....[33]....
        /*01d4*/ 	.word	0x00003280


	//   ....[34]....
        /*01d8*/ 	.word	0x000032b0


	//   ....[35]....
        /*01dc*/ 	.word	0x000032d0


	//   ....[36]....
        /*01e0*/ 	.word	0x000034d0


	//   ....[37]....
        /*01e4*/ 	.word	0x00003510


	//   ....[38]....
        /*01e8*/ 	.word	0x00003540


	//   ....[39]....
        /*01ec*/ 	.word	0x00003560


	//   ....[40]....
        /*01f0*/ 	.word	0x00006440


	//   ....[41]....
        /*01f4*/ 	.word	0x00006470


	//   ....[42]....
        /*01f8*/ 	.word	0x00006490


	//   ....[43]....
        /*01fc*/ 	.word	0x000064a0


	//   ....[44]....
        /*0200*/ 	.word	0x000066b0


	//   ....[45]....
        /*0204*/ 	.word	0x000066e0


	//   ....[46]....
        /*0208*/ 	.word	0x00006710


	//   ....[47]....
        /*020c*/ 	.word	0x00006730


	//   ....[48]....
        /*0210*/ 	.word	0x00006930


	//   ....[49]....
        /*0214*/ 	.word	0x00006960


	//   ....[50]....
        /*0218*/ 	.word	0x00006990


	//   ....[51]....
        /*021c*/ 	.word	0x000069b0


	//   ....[52]....
        /*0220*/ 	.word	0x00006bb0


	//   ....[53]....
        /*0224*/ 	.word	0x00006be0


	//   ....[54]....
        /*0228*/ 	.word	0x00006c10


	//   ....[55]....
        /*022c*/ 	.word	0x00006c30


	//   ....[56]....
        /*0230*/ 	.word	0x00006e30


	//   ....[57]....
        /*0234*/ 	.word	0x00006e60


	//   ....[58]....
        /*0238*/ 	.word	0x00006e90


	//   ....[59]....
        /*023c*/ 	.word	0x00006eb0


	//----- nvinfo : EIATTR_VRC_CTA_INIT_COUNT
	.align		4
.L_294:
        /*0240*/ 	.byte	0x02, 0x4a
	.zero		1
	.zero		1


	//----- nvinfo : EIATTR_EXIT_INSTR_OFFSETS
	.align		4
        /*0244*/ 	.byte	0x04, 0x1c
        /*0246*/ 	.short	(.L_296 - .L_295)


	//   ....[0]....
.L_295:
        /*0248*/ 	.word	0x00000030


	//   ....[1]....
        /*024c*/ 	.word	0x00007f50


	//   ....[2]....
        /*0250*/ 	.word	0x00007f90


	//----- nvinfo : EIATTR_MAX_THREADS
	.align		4
.L_296:
        /*0254*/ 	.byte	0x04, 0x05
        /*0256*/ 	.short	(.L_298 - .L_297)
.L_297:
        /*0258*/ 	.word	0x00000100
        /*025c*/ 	.word	0x00000001
        /*0260*/ 	.word	0x00000001


	//----- nvinfo : EIATTR_CRS_STACK_SIZE
	.align		4
.L_298:
        /*0264*/ 	.byte	0x04, 0x1e
        /*0266*/ 	.short	(.L_300 - .L_299)
.L_299:
        /*0268*/ 	.word	0x00000000


	//----- nvinfo : EIATTR_CBANK_PARAM_SIZE
	.align		4
.L_300:
        /*026c*/ 	.byte	0x03, 0x19
        /*026e*/ 	.short	0x001d


	//----- nvinfo : EIATTR_PARAM_CBANK
	.align		4
        /*0270*/ 	.byte	0x04, 0x0a
        /*0272*/ 	.short	(.L_302 - .L_301)
	.align		4
.L_301:
        /*0274*/ 	.word	index@(.nv.constant0._ZN6thrust24THRUST_300001_SM_1000_NS8cuda_cub4core6detail13_kernel_agentINS1_8__reduce11ReduceAgentINS0_12zip_iteratorIN4cuda3std3__45tupleIJNS0_10device_ptrIdEENS0_17counting_iteratorIlNS0_11use_defaultESF_SF_EEEEEEEPNSB_IJdlEEESJ_iNS1_9__extrema9arg_max_fIdl17compare_abs_valueEEEEJSI_SK_iSO_EEEvDpT0_)
        /*0278*/ 	.short	0x0380
        /*027a*/ 	.short	0x001d


	//----- nvinfo : EIATTR_SW_WAR
	.align		4
.L_302:
        /*027c*/ 	.byte	0x04, 0x36
        /*027e*/ 	.short	(.L_304 - .L_303)
.L_303:
        /*0280*/ 	.word	0x00000008
.L_304:


//--------------------- .nv.info._Z27set_cur_row_elements_kernelPdS_iii --------------------------
	.section	.nv.info._Z27set_cur_row_elements_kernelPdS_iii,"",@"SHT_CUDA_INFO"
	.sectionflags	@""
	.align	4


	//----- nvinfo : EIATTR_CUDA_API_VERSION
	.align		4
        /*0000*/ 	.byte	0x04, 0x37
        /*0002*/ 	.short	(.L_306 - .L_305)
.L_305:
        /*0004*/ 	.word	0x00000082


	//----- nvinfo : EIATTR_KPARAM_INFO
	.align		4
.L_306:
        /*0008*/ 	.byte	0x04, 0x17
        /*000a*/ 	.short	(.L_308 - .L_307)
.L_307:
        /*000c*/ 	.word	0x00000000
        /*0010*/ 	.short	0x0004
        /*0012*/ 	.short	0x0018
        /*0014*/ 	.byte	0x00, 0xf0, 0x11, 0x00


	//----- nvinfo : EIATTR_KPARAM_INFO
	.align		4
.L_308:
        /*0018*/ 	.byte	0x04, 0x17
        /*001a*/ 	.short	(.L_310 - .L_309)
.L_309:
        /*001c*/ 	.word	0x00000000
        /*0020*/ 	.short	0x0003
        /*0022*/ 	.short	0x0014
        /*0024*/ 	.byte	0x00, 0xf0, 0x11, 0x00


	//----- nvinfo : EIATTR_KPARAM_INFO
	.align		4
.L_310:
        /*0028*/ 	.byte	0x04, 0x17
        /*002a*/ 	.short	(.L_312 - .L_311)
.L_311:
        /*002c*/ 	.word	0x00000000
        /*0030*/ 	.short	0x0002
        /*0032*/ 	.short	0x0010
        /*0034*/ 	.byte	0x00, 0xf0, 0x11, 0x00


	//----- nvinfo : EIATTR_KPARAM_INFO
	.align		4
.L_312:
        /*0038*/ 	.byte	0x04, 0x17
        /*003a*/ 	.short	(.L_314 - .L_313)
.L_313:
        /*003c*/ 	.word	0x00000000
        /*0040*/ 	.short	0x0001
        /*0042*/ 	.short	0x0008
        /*0044*/ 	.byte	0x00, 0xf5, 0x21, 0x00


	//----- nvinfo : EIATTR_KPARAM_INFO
	.align		4
.L_314:
        /*0048*/ 	.byte	0x04, 0x17
        /*004a*/ 	.short	(.L_316 - .L_315)
.L_315:
        /*004c*/ 	.word	0x00000000
        /*0050*/ 	.short	0x0000
        /*0052*/ 	.short	0x0000
        /*0054*/ 	.byte	0x00, 0xf5, 0x21, 0x00


	//----- nvinfo : EIATTR_SPARSE_MMA_MASK
	.align		4
.L_316:
        /*0058*/ 	.byte	0x03, 0x50
        /*005a*/ 	.short	0x0000


	//----- nvinfo : EIATTR_MAXREG_COUNT
	.align		4
        /*005c*/ 	.byte	0x03, 0x1b
        /*005e*/ 	.short	0x00ff


	//----- nvinfo : EIATTR_MERCURY_ISA_VERSION
	.align		4
        /*0060*/ 	.byte	0x03, 0x5f
        /*0062*/ 	.short	0x0101


	//----- nvinfo : EIATTR_VRC_CTA_INIT_COUNT
	.align		4
        /*0064*/ 	.byte	0x02, 0x4a
	.zero		1
	.zero		1


	//----- nvinfo : EIATTR_EXIT_INSTR_OFFSETS
	.align		4
        /*0068*/ 	.byte	0x04, 0x1c
        /*006a*/ 	.short	(.L_318 - .L_317)


	//   ....[0]....
.L_317:
        /*006c*/ 	.word	0x000000b0


	//   ....[1]....
        /*0070*/ 	.word	0x00000570


	//   ....[2]....
        /*0074*/ 	.word	0x00000bc0


	//----- nvinfo : EIATTR_CRS_STACK_SIZE
	.align		4
.L_318:
        /*0078*/ 	.byte	0x04, 0x1e
        /*007a*/ 	.short	(.L_320 - .L_319)
.L_319:
        /*007c*/ 	.word	0x00000000


	//----- nvinfo : EIATTR_CBANK_PARAM_SIZE
	.align		4
.L_320:
        /*0080*/ 	.byte	0x03, 0x19
        /*0082*/ 	.short	0x001c


	//----- nvinfo : EIATTR_PARAM_CBANK
	.align		4
        /*0084*/ 	.byte	0x04, 0x0a
        /*0086*/ 	.short	(.L_322 - .L_321)
	.align		4
.L_321:
        /*0088*/ 	.word	index@(.nv.constant0._Z27set_cur_row_elements_kernelPdS_iii)
        /*008c*/ 	.short	0x0380
        /*008e*/ 	.short	0x001c


	//----- nvinfo : EIATTR_SW_WAR
	.align		4
.L_322:
        /*0090*/ 	.byte	0x04, 0x36
        /*0092*/ 	.short	(.L_324 - .L_323)
.L_323:
        /*0094*/ 	.word	0x00000008
.L_324:


//--------------------- .nv.info._Z23coef_mul_and_sub_kernelPdiiS_i --------------------------
	.section	.nv.info._Z23coef_mul_and_sub_kernelPdiiS_i,"",@"SHT_CUDA_INFO"
	.sectionflags	@""
	.align	4


	//----- nvinfo : EIATTR_CUDA_API_VERSION
	.align		4
        /*0000*/ 	.byte	0x04, 0x37
        /*0002*/ 	.short	(.L_326 - .L_325)
.L_325:
        /*0004*/ 	.word	0x00000082


	//----- nvinfo : EIATTR_KPARAM_INFO
	.align		4
.L_326:
        /*0008*/ 	.byte	0x04, 0x17
        /*000a*/ 	.short	(.L_328 - .L_327)
.L_327:
        /*000c*/ 	.word	0x00000000
        /*0010*/ 	.short	0x0004
        /*0012*/ 	.short	0x0018
        /*0014*/ 	.byte	0x00, 0xf0, 0x11, 0x00


	//----- nvinfo : EIATTR_KPARAM_INFO
	.align		4
.L_328:
        /*0018*/ 	.byte	0x04, 0x17
        /*001a*/ 	.short	(.L_330 - .L_329)
.L_329:
        /*001c*/ 	.word	0x00000000
        /*0020*/ 	.short	0x0003
        /*0022*/ 	.short	0x0010
        /*0024*/ 	.byte	0x00, 0xf5, 0x21, 0x00


	//----- nvinfo : EIATTR_KPARAM_INFO
	.align		4
.L_330:
        /*0028*/ 	.byte	0x04, 0x17
        /*002a*/ 	.short	(.L_332 - .L_331)
.L_331:
        /*002c*/ 	.word	0x00000000
        /*0030*/ 	.short	0x0002
        /*0032*/ 	.short	0x000c
        /*0034*/ 	.byte	0x00, 0xf0, 0x11, 0x00


	//----- nvinfo : EIATTR_KPARAM_INFO
	.align		4
.L_332:
        /*0038*/ 	.byte	0x04, 0x17
        /*003a*/ 	.short	(.L_334 - .L_333)
.L_333:
        /*003c*/ 	.word	0x00000000
        /*0040*/ 	.short	0x0001
        /*0042*/ 	.short	0x0008
        /*0044*/ 	.byte	0x00, 0xf0, 0x11, 0x00


	//----- nvinfo : EIATTR_KPARAM_INFO
	.align		4
.L_334:
        /*0048*/ 	.byte	0x04, 0x17
        /*004a*/ 	.short	(.L_336 - .L_335)
.L_335:
        /*004c*/ 	.word	0x00000000
        /*0050*/ 	.short	0x0000
        /*0052*/ 	.short	0x0000
        /*0054*/ 	.byte	0x00, 0xf5, 0x21, 0x00


	//----- nvinfo : EIATTR_SPARSE_MMA_MASK
	.align		4
.L_336:
        /*0058*/ 	.byte	0x03, 0x50
        /*005a*/ 	.short	0x0000


	//----- nvinfo : EIATTR_MAXREG_COUNT
	.align		4
        /*005c*/ 	.byte	0x03, 0x1b
        /*005e*/ 	.short	0x00ff


	//----- nvinfo : EIATTR_MERCURY_ISA_VERSION
	.align		4
        /*0060*/ 	.byte	0x03, 0x5f
        /*0062*/ 	.short	0x0101


	//----- nvinfo : EIATTR_VRC_CTA_INIT_COUNT
	.align		4
        /*0064*/ 	.byte	0x02, 0x4a
	.zero		1
	.zero		1


	//----- nvinfo : EIATTR_EXIT_INSTR_OFFSETS
	.align		4
        /*0068*/ 	.byte	0x04, 0x1c
        /*006a*/ 	.short	(.L_338 - .L_337)


	//   ....[0]....
.L_337:
        /*006c*/ 	.word	0x000000e0


	//   ....[1]....
        /*0070*/ 	.word	0x00000900


	//----- nvinfo : EIATTR_CRS_STACK_SIZE
	.align		4
.L_338:
        /*0074*/ 	.byte	0x04, 0x1e
        /*0076*/ 	.short	(.L_340 - .L_339)
.L_339:
        /*0078*/ 	.word	0x00000000


	//----- nvinfo : EIATTR_CBANK_PARAM_SIZE
	.align		4
.L_340:
        /*007c*/ 	.byte	0x03, 0x19
        /*007e*/ 	.short	0x001c


	//----- nvinfo : EIATTR_PARAM_CBANK
	.align		4
        /*0080*/ 	.byte	0x04, 0x0a
        /*0082*/ 	.short	(.L_342 - .L_341)
	.align		4
.L_341:
        /*0084*/ 	.word	index@(.nv.constant0._Z23coef_mul_and_sub_kernelPdiiS_i)
        /*0088*/ 	.short	0x0380
        /*008a*/ 	.short	0x001c


	//----- nvinfo : EIATTR_SW_WAR
	.align		4
.L_342:
        /*008c*/ 	.byte	0x04, 0x36
        /*008e*/ 	.short	(.L_344 - .L_343)
.L_343:
        /*0090*/ 	.word	0x00000008
.L_344:


//--------------------- .nv.info._Z16swap_cols_kernelPdiii --------------------------
	.section	.nv.info._Z16swap_cols_kernelPdiii,"",@"SHT_CUDA_INFO"
	.sectionflags	@""
	.align	4


	//----- nvinfo : EIATTR_CUDA_API_VERSION
	.align		4
        /*0000*/ 	.byte	0x04, 0x37
        /*0002*/ 	.short	(.L_346 - .L_345)
.L_345:
        /*0004*/ 	.word	0x00000082


	//----- nvinfo : EIATTR_KPARAM_INFO
	.align		4
.L_346:
        /*0008*/ 	.byte	0x04, 0x17
        /*000a*/ 	.short	(.L_348 - .L_347)
.L_347:
        /*000c*/ 	.word	0x00000000
        /*0010*/ 	.short	0x0003
        /*0012*/ 	.short	0x0010
        /*0014*/ 	.byte	0x00, 0xf0, 0x11, 0x00


	//----- nvinfo : EIATTR_KPARAM_INFO
	.align		4
.L_348:
        /*0018*/ 	.byte	0x04, 0x17
        /*001a*/ 	.short	(.L_350 - .L_349)
.L_349:
        /*001c*/ 	.word	0x00000000
        /*0020*/ 	.short	0x0002
        /*0022*/ 	.short	0x000c
        /*0024*/ 	.byte	0x00, 0xf0, 0x11, 0x00


	//----- nvinfo : EIATTR_KPARAM_INFO
	.align		4
.L_350:
        /*0028*/ 	.byte	0x04, 0x17
        /*002a*/ 	.short	(.L_352 - .L_351)
.L_351:
        /*002c*/ 	.word	0x00000000
        /*0030*/ 	.short	0x0001
        /*0032*/ 	.short	0x0008
        /*0034*/ 	.byte	0x00, 0xf0, 0x11, 0x00


	//----- nvinfo : EIATTR_KPARAM_INFO
	.align		4
.L_352:
        /*0038*/ 	.byte	0x04, 0x17
        /*003a*/ 	.short	(.L_354 - .L_353)
.L_353:
        /*003c*/ 	.word	0x00000000
        /*0040*/ 	.short	0x0000
        /*0042*/ 	.short	0x0000
        /*0044*/ 	.byte	0x00, 0xf5, 0x21, 0x00


	//----- nvinfo : EIATTR_SPARSE_MMA_MASK
	.align		4
.L_354:
        /*0048*/ 	.byte	0x03, 0x50
        /*004a*/ 	.short	0x0000


	//----- nvinfo : EIATTR_MAXREG_COUNT
	.align		4
        /*004c*/ 	.byte	0x03, 0x1b
        /*004e*/ 	.short	0x00ff


	//----- nvinfo : EIATTR_MERCURY_ISA_VERSION
	.align		4
        /*0050*/ 	.byte	0x03, 0x5f
        /*0052*/ 	.short	0x0101


	//----- nvinfo : EIATTR_VRC_CTA_INIT_COUNT
	.align		4
        /*0054*/ 	.byte	0x02, 0x4a
	.zero		1
	.zero		1


	//----- nvinfo : EIATTR_EXIT_INSTR_OFFSETS
	.align		4
        /*0058*/ 	.byte	0x04, 0x1c
        /*005a*/ 	.short	(.L_356 - .L_355)


	//   ....[0]....
.L_355:
        /*005c*/ 	.word	0x00000090


	//   ....[1]....
        /*0060*/ 	.word	0x000003c0


	//   ....[2]....
        /*0064*/ 	.word	0x000004d0


	//----- nvinfo : EIATTR_CRS_STACK_SIZE
	.align		4
.L_356:
        /*0068*/ 	.byte	0x04, 0x1e
        /*006a*/ 	.short	(.L_358 - .L_357)
.L_357:
        /*006c*/ 	.word	0x00000000


	//----- nvinfo : EIATTR_CBANK_PARAM_SIZE
	.align		4
.L_358:
        /*0070*/ 	.byte	0x03, 0x19
        /*0072*/ 	.short	0x0014


	//----- nvinfo : EIATTR_PARAM_CBANK
	.align		4
        /*0074*/ 	.byte	0x04, 0x0a
        /*0076*/ 	.short	(.L_360 - .L_359)
	.align		4
.L_359:
        /*0078*/ 	.word	index@(.nv.constant0._Z16swap_cols_kernelPdiii)
        /*007c*/ 	.short	0x0380
        /*007e*/ 	.short	0x0014


	//----- nvinfo : EIATTR_SW_WAR
	.align		4
.L_360:
        /*0080*/ 	.byte	0x04, 0x36
        /*0082*/ 	.short	(.L_362 - .L_361)
.L_361:
        /*0084*/ 	.word	0x00000008
.L_362:


//--------------------- .nv.callgraph             --------------------------
	.section	.nv.callgraph,"",@"SHT_CUDA_CALLGRAPH"
	.align	4
	.sectionentsize	8
	.align		4
        /*0000*/ 	.word	0x00000000
	.align		4
        /*0004*/ 	.word	0xffffffff
	.align		4
        /*0008*/ 	.word	0x00000000
	.align		4
        /*000c*/ 	.word	0xfffffffe
	.align		4
        /*0010*/ 	.word	0x00000000
	.align		4
        /*0014*/ 	.word	0xfffffffd
	.align		4
        /*0018*/ 	.word	0x00000000
	.align		4
        /*001c*/ 	.word	0xfffffffc


//--------------------- .nv.constant4             --------------------------
	.section	.nv.constant4,"a",@progbits
	.align	8
	.align		8
.nv.constant4:
        /*0000*/ 	.dword	_ZN34_INTERNAL_5dce73de_4_k_cu_aee5072a4cuda3std3__45__cpo5beginE
	.align		8
        /*0008*/ 	.dword	_ZN34_INTERNAL_5dce73de_4_k_cu_aee5072a4cuda3std3__45__cpo3endE
	.align		8
        /*0010*/ 	.dword	_ZN34_INTERNAL_5dce73de_4_k_cu_aee5072a4cuda3std3__45__cpo6cbeginE
	.align		8
        /*0018*/ 	.dword	_ZN34_INTERNAL_5dce73de_4_k_cu_aee5072a4cuda3std3__45__cpo4cendE
	.align		8
        /*0020*/ 	.dword	_ZN34_INTERNAL_5dce73de_4_k_cu_aee5072a4cuda3std3__45__cpo6rbeginE
	.align		8
        /*0028*/ 	.dword	_ZN34_INTERNAL_5dce73de_4_k_cu_aee5072a4cuda3std3__45__cpo4rendE
	.align		8
        /*0030*/ 	.dword	_ZN34_INTERNAL_5dce73de_4_k_cu_aee5072a4cuda3std3__45__cpo7crbeginE
	.align		8
        /*0038*/ 	.dword	_ZN34_INTERNAL_5dce73de_4_k_cu_aee5072a4cuda3std3__45__cpo5crendE
	.align		8
        /*0040*/ 	.dword	_ZN34_INTERNAL_5dce73de_4_k_cu_aee5072a4cuda3std3__436_GLOBAL__N__5dce73de_4_k_cu_aee5072a6ignoreE
	.align		8
        /*0048*/ 	.dword	_ZN34_INTERNAL_5dce73de_4_k_cu_aee5072a4cuda3std3__419piecewise_constructE
	.align		8
        /*0050*/ 	.dword	_ZN34_INTERNAL_5dce73de_4_k_cu_aee5072a4cuda3std3__48in_placeE
	.align		8
        /*0058*/ 	.dword	_ZN34_INTERNAL_5dce73de_4_k_cu_aee5072a4cuda3std3__420unreachable_sentinelE
	.align		8
        /*0060*/ 	.dword	_ZN34_INTERNAL_5dce73de_4_k_cu_aee5072a4cuda3std3__47nulloptE
	.align		8
        /*0068*/ 	.dword	_ZN34_INTERNAL_5dce73de_4_k_cu_aee5072a4cuda3std3__48unexpectE
	.align		8
        /*0070*/ 	.dword	_ZN34_INTERNAL_5dce73de_4_k_cu_aee5072a4cuda3std6ranges3__45__cpo4swapE
	.align		8
        /*0078*/ 	.dword	_ZN34_INTERNAL_5dce73de_4_k_cu_aee5072a4cuda3std6ranges3__45__cpo9iter_moveE
	.align		8
        /*0080*/ 	.dword	_ZN34_INTERNAL_5dce73de_4_k_cu_aee5072a4cuda3std6ranges3__45__cpo5beginE
	.align		8
        /*0088*/ 	.dword	_ZN34_INTERNAL_5dce73de_4_k_cu_aee5072a4cuda3std6ranges3__45__cpo3endE
	.align		8
        /*0090*/ 	.dword	_ZN34_INTERNAL_5dce73de_4_k_cu_aee5072a4cuda3std6ranges3__45__cpo6cbeginE
	.align		8
        /*0098*/ 	.dword	_ZN34_INTERNAL_5dce73de_4_k_cu_aee5072a4cuda3std6ranges3__45__cpo4cendE
	.align		8
        /*00a0*/ 	.dword	_ZN34_INTERNAL_5dce73de_4_k_cu_aee5072a4cuda3std6ranges3__45__cpo7advanceE
	.align		8
        /*00a8*/ 	.dword	_ZN34_INTERNAL_5dce73de_4_k_cu_aee5072a4cuda3std6ranges3__45__cpo9iter_swapE
	.align		8
        /*00b0*/ 	.dword	_ZN34_INTERNAL_5dce73de_4_k_cu_aee5072a4cuda3std6ranges3__45__cpo4nextE
	.align		8
        /*00b8*/ 	.dword	_ZN34_INTERNAL_5dce73de_4_k_cu_aee5072a4cuda3std6ranges3__45__cpo4prevE
	.align		8
        /*00c0*/ 	.dword	_ZN34_INTERNAL_5dce73de_4_k_cu_aee5072a4cuda3std6ranges3__45__cpo4dataE
	.align		8
        /*00c8*/ 	.dword	_ZN34_INTERNAL_5dce73de_4_k_cu_aee5072a4cuda3std6ranges3__45__cpo5cdataE
	.align		8
        /*00d0*/ 	.dword	_ZN34_INTERNAL_5dce73de_4_k_cu_aee5072a4cuda3std6ranges3__45__cpo4sizeE
	.align		8
        /*00d8*/ 	.dword	_ZN34_INTERNAL_5dce73de_4_k_cu_aee5072a4cuda3std6ranges3__45__cpo5ssizeE
	.align		8
        /*00e0*/ 	.dword	_ZN34_INTERNAL_5dce73de_4_k_cu_aee5072a4cuda3std6ranges3__45__cpo8distanceE
	.align		8
        /*00e8*/ 	.dword	_ZN34_INTERNAL_5dce73de_4_k_cu_aee5072a6thrust24THRUST_300001_SM_1000_NS8cuda_cub3parE
	.align		8
        /*00f0*/ 	.dword	_ZN34_INTERNAL_5dce73de_4_k_cu_aee5072a6thrust24THRUST_300001_SM_1000_NS8cuda_cub10par_nosyncE
	.align		8
        /*00f8*/ 	.dword	_ZN34_INTERNAL_5dce73de_4_k_cu_aee5072a6thrust24THRUST_300001_SM_1000_NS6system6detail10sequential3seqE
	.align		8
        /*0100*/ 	.dword	_ZN34_INTERNAL_5dce73de_4_k_cu_aee5072a6thrust24THRUST_300001_SM_1000_NS6system3cpp3parE
	.align		8
        /*0108*/ 	.dword	_ZN34_INTERNAL_5dce73de_4_k_cu_aee5072a6thrust24THRUST_300001_SM_1000_NS12placeholders2_1E
	.align		8
        /*0110*/ 	.dword	_ZN34_INTERNAL_5dce73de_4_k_cu_aee5072a6thrust24THRUST_300001_SM_1000_NS12placeholders2_2E
	.align		8
        /*0118*/ 	.dword	_ZN34_INTERNAL_5dce73de_4_k_cu_aee5072a6thrust24THRUST_300001_SM_1000_NS12placeholders2_3E
	.align		8
        /*0120*/ 	.dword	_ZN34_INTERNAL_5dce73de_4_k_cu_aee5072a6thrust24THRUST_300001_SM_1000_NS12placeholders2_4E
	.align		8
        /*0128*/ 	.dword	_ZN34_INTERNAL_5dce73de_4_k_cu_aee5072a6thrust24THRUST_300001_SM_1000_NS12placeholders2_5E
	.align		8
        /*0130*/ 	.dword	_ZN34_INTERNAL_5dce73de_4_k_cu_aee5072a6thrust24THRUST_300001_SM_1000_NS12placeholders2_6E
	.align		8
        /*0138*/ 	.dword	_ZN34_INTERNAL_5dce73de_4_k_cu_aee5072a6thrust24THRUST_300001_SM_1000_NS12placeholders2_7E
	.align		8
        /*0140*/ 	.dword	_ZN34_INTERNAL_5dce73de_4_k_cu_aee5072a6thrust24THRUST_300001_SM_1000_NS12placeholders2_8E
	.align		8
        /*0148*/ 	.dword	_ZN34_INTERNAL_5dce73de_4_k_cu_aee5072a6thrust24THRUST_300001_SM_1000_NS12placeholders2_9E
	.align		8
        /*0150*/ 	.dword	_ZN34_INTERNAL_5dce73de_4_k_cu_aee5072a6thrust24THRUST_300001_SM_1000_NS12placeholders3_10E
	.align		8
        /*0158*/ 	.dword	_ZN34_INTERNAL_5dce73de_4_k_cu_aee5072a6thrust24THRUST_300001_SM_1000_NS3seqE
	.align		8
        /*0160*/ 	.dword	_ZN34_INTERNAL_5dce73de_4_k_cu_aee5072a6thrust24THRUST_300001_SM_1000_NS6deviceE


//--------------------- .text._ZN3cub18CUB_300001_SM_10006detail11EmptyKernelIvEEvv --------------------------
	.section	.text._ZN3cub18CUB_300001_SM_10006detail11EmptyKernelIvEEvv,"ax",@progbits
	.align	128
        .global         _ZN3cub18CUB_300001_SM_10006detail11EmptyKernelIvEEvv
        .type           _ZN3cub18CUB_300001_SM_10006detail11EmptyKernelIvEEvv,@function
        .size           _ZN3cub18CUB_300001_SM_10006detail11EmptyKernelIvEEvv,(.L_x_730 - _ZN3cub18CUB_300001_SM_10006detail11EmptyKernelIvEEvv)
        .other          _ZN3cub18CUB_300001_SM_10006detail11EmptyKernelIvEEvv,@"STO_CUDA_ENTRY STV_DEFAULT"
_ZN3cub18CUB_300001_SM_10006detail11EmptyKernelIvEEvv:
.text._ZN3cub18CUB_300001_SM_10006detail11EmptyKernelIvEEvv:
[----:B------:R-:W-:Y:S01]  /*0000*/  LDC R1, c[0x0][0x37c] ;  /* 0x0000df00ff017b82 */ /* 0x000fe20000000800 */
[----:B------:R-:W-:Y:S05]  /*0010*/  EXIT ;  /* 0x000000000000794d */ /* 0x000fea0003800000 */
.L_x_0:
[----:B------:R-:W-:-:S00]  /*0020*/  BRA `(.L_x_0) ;  /* 0xfffffffc00fc7947 */ /* 0x000fc0000383ffff */
[----:B------:R-:W-:-:S00]  /*0030*/  NOP ;  /* 0x0000000000007918 */ /* 0x000fc00000000000 */
        /* <DEDUP_REMOVED lines=12> */
.L_x_730:


//--------------------- .text._ZN6thrust24THRUST_300001_SM_1000_NS8cuda_cub4core6detail13_kernel_agentINS1_8__reduce11ReduceAgentIPN4cuda3std3__45tupleIJdlEEESC_SB_lNS1_9__extrema9arg_max_fIdl17compare_abs_valueEEEEJSC_SC_iSG_EEEvDpT0_ --------------------------
	.section	.text._ZN6thrust24THRUST_300001_SM_1000_NS8cuda_cub4core6detail13_kernel_agentINS1_8__reduce11ReduceAgentIPN4cuda3std3__45tupleIJdlEEESC_SB_lNS1_9__extrema9arg_max_fIdl17compare_abs_valueEEEEJSC_SC_iSG_EEEvDpT0_,"ax",@progbits
	.align	128
        .global         _ZN6thrust24THRUST_300001_SM_1000_NS8cuda_cub4core6detail13_kernel_agentINS1_8__reduce11ReduceAgentIPN4cuda3std3__45tupleIJdlEEESC_SB_lNS1_9__extrema9arg_max_fIdl17compare_abs_valueEEEEJSC_SC_iSG_EEEvDpT0_
        .type           _ZN6thrust24THRUST_300001_SM_1000_NS8cuda_cub4core6detail13_kernel_agentINS1_8__reduce11ReduceAgentIPN4cuda3std3__45tupleIJdlEEESC_SB_lNS1_9__extrema9arg_max_fIdl17compare_abs_valueEEEEJSC_SC_iSG_EEEvDpT0_,@function
        .size           _ZN6thrust24THRUST_300001_SM_1000_NS8cuda_cub4core6detail13_kernel_agentINS1_8__reduce11ReduceAgentIPN4cuda3std3__45tupleIJdlEEESC_SB_lNS1_9__extrema9arg_max_fIdl17compare_abs_valueEEEEJSC_SC_iSG_EEEvDpT0_,(.L_x_731 - _ZN6thrust24THRUST_300001_SM_1000_NS8cuda_cub4core6detail13_kernel_agentINS1_8__reduce11ReduceAgentIPN4cuda3std3__45tupleIJdlEEESC_SB_lNS1_9__extrema9arg_max_fIdl17compare_abs_valueEEEEJSC_SC_iSG_EEEvDpT0_)
        .other          _ZN6thrust24THRUST_300001_SM_1000_NS8cuda_cub4core6detail13_kernel_agentINS1_8__reduce11ReduceAgentIPN4cuda3std3__45tupleIJdlEEESC_SB_lNS1_9__extrema9arg_max_fIdl17compare_abs_valueEEEEJSC_SC_iSG_EEEvDpT0_,@"STO_CUDA_ENTRY STV_DEFAULT"
_ZN6thrust24THRUST_300001_SM_1000_NS8cuda_cub4core6detail13_kernel_agentINS1_8__reduce11ReduceAgentIPN4cuda3std3__45tupleIJdlEEESC_SB_lNS1_9__extrema9arg_max_fIdl17compare_abs_valueEEEEJSC_SC_iSG_EEEvDpT0_:
.text._ZN6thrust24THRUST_300001_SM_1000_NS8cuda_cub4core6detail13_kernel_agentINS1_8__reduce11ReduceAgentIPN4cuda3std3__45tupleIJdlEEESC_SB_lNS1_9__extrema9arg_max_fIdl17compare_abs_valueEEEEJSC_SC_iSG_EEEvDpT0_:
[----:B------:R-:W-:Y:S01]  /*0000*/  LDC R1, c[0x0][0x37c] ;  /* 0x0000df00ff017b82 */ /* 0x000fe20000000800 */
[----:B------:R-:W0:Y:S02]  /*0010*/  LDCU UR6, c[0x0][0x390] ;  /* 0x00007200ff0677ac */ /* 0x000e240008000800 */
[----:B0-----:R-:W-:-:S13]  /*0020*/  ISETP.NE.AND P0, PT, RZ, UR6, PT ;  /* 0x00000006ff007c0c */ /* 0x001fda000bf05270 */
[----:B------:R-:W-:Y:S05]  /*0030*/  @!P0 EXIT ;  /* 0x000000000000894d */ /* 0x000fea0003800000 */
[----:B------:R-:W-:Y:S01]  /*0040*/  UISETP.GT.AND UP0, UPT, UR6, 0x4ff, UPT ;  /* 0x000004ff0600788c */ /* 0x000fe2000bf04270 */
[----:B------:R-:W-:Y:S01]  /*0050*/  BSSY.RECONVERGENT B0, `(.L_x_1) ;  /* 0x00007dd000007945 */ /* 0x000fe20003800200 */
[----:B------:R-:W0:Y:S07]  /*0060*/  LDCU.64 UR8, c[0x0][0x358] ;  /* 0x00006b00ff0877ac */ /* 0x000e2e0008000a00 */
[----:B------:R-:W-:Y:S05]  /*0070*/  BRA.U UP0, `(.L_x_2) ;  /* 0x0000004900207547 */ /* 0x000fea000b800000 */
[----:B------:R-:W1:Y:S01]  /*0080*/  S2R R0, SR_TID.X ;  /* 0x0000000000007919 */ /* 0x000e620000002100 */
[----:B------:R-:W2:Y:S01]  /*0090*/  LDCU UR4, c[0x0][0x390] ;  /* 0x00007200ff0477ac */ /* 0x000ea20008000800 */
[----:B------:R-:W-:Y:S01]  /*00a0*/  BSSY.RECONVERGENT B1, `(.L_x_3) ;  /* 0x000000b000017945 */ /* 0x000fe20003800200 */
[----:B------:R-:W-:Y:S02]  /*00b0*/  CS2R R2, SRZ ;  /* 0x0000000000027805 */ /* 0x000fe4000001ff00 */
[----:B------:R-:W-:Y:S02]  /*00c0*/  CS2R R4, SRZ ;  /* 0x0000000000047805 */ /* 0x000fe4000001ff00 */
[----:B-1----:R-:W-:Y:S01]  /*00d0*/  ISETP.GE.AND P0, PT, R0, UR6, PT ;  /* 0x0000000600007c0c */ /* 0x002fe2000bf06270 */
[----:B------:R-:W-:-:S12]  /*00e0*/  IMAD.MOV.U32 R29, RZ, RZ, R0 ;  /* 0x000000ffff1d7224 */ /* 0x000fd800078e0000 */
[----:B--2---:R-:W-:Y:S05]  /*00f0*/  @P0 BRA `(.L_x_4) ;  /* 0x0000000000140947 */ /* 0x004fea0003800000 */
[----:B------:R-:W1:Y:S02]  /*0100*/  LDC.64 R6, c[0x0][0x380] ;  /* 0x0000e000ff067b82 */ /* 0x000e640000000a00 */
[----:B-1----:R-:W-:-:S05]  /*0110*/  IMAD.WIDE.U32 R6, R0, 0x10, R6 ;  /* 0x0000001000067825 */ /* 0x002fca00078e0006 */
[----:B0-----:R1:W5:Y:S04]  /*0120*/  LDG.E.64.CONSTANT R2, desc[UR8][R6.64] ;  /* 0x0000000806027981 */ /* 0x001368000c1e9b00 */
[----:B------:R1:W5:Y:S01]  /*0130*/  LDG.E.64.CONSTANT R4, desc[UR8][R6.64+0x8] ;  /* 0x0000080806047981 */ /* 0x000362000c1e9b00 */
[----:B------:R-:W-:-:S07]  /*0140*/  VIADD R29, R0, 0x100 ;  /* 0x00000100001d7836 */ /* 0x000fce0000000000 */
.L_x_4:
[----:B0-----:R-:W-:Y:S05]  /*0150*/  BSYNC.RECONVERGENT B1 ;  /* 0x0000000000017941 */ /* 0x001fea0003800200 */
.L_x_3:
[----:B------:R-:W-:Y:S01]  /*0160*/  ISETP.GE.AND P0, PT, R29, UR6, PT ;  /* 0x000000061d007c0c */ /* 0x000fe2000bf06270 */
[----:B------:R-:W-:-:S12]  /*0170*/  BSSY.RECONVERGENT B1, `(.L_x_5) ;  /* 0x00000c1000017945 */ /* 0x000fd80003800200 */
[----:B------:R-:W-:Y:S05]  /*0180*/  @P0 BRA `(.L_x_6) ;  /* 0x0000000800fc0947 */ /* 0x000fea0003800000 */
[----:B------:R-:W-:Y:S01]  /*0190*/  LOP3.LUT R12, RZ, R29, RZ, 0x33, !PT ;  /* 0x0000001dff0c7212 */ /* 0x000fe200078e33ff */
[----:B------:R-:W-:Y:S04]  /*01a0*/  BSSY.RECONVERGENT B2, `(.L_x_7) ;  /* 0x0000036000027945 */ /* 0x000fe80003800200 */
[----:B------:R-:W-:-:S05]  /*01b0*/  VIADD R12, R12, UR6 ;  /* 0x000000060c0c7c36 */ /* 0x000fca0008000000 */
[----:B-1----:R-:W-:-:S04]  /*01c0*/  LOP3.LUT R6, R12, 0x300, RZ, 0xc0, !PT ;  /* 0x000003000c067812 */ /* 0x002fc800078ec0ff */
[----:B------:R-:W-:-:S13]  /*01d0*/  ISETP.NE.AND P0, PT, R6, 0x300, PT ;  /* 0x000003000600780c */ /* 0x000fda0003f05270 */
[----:B------:R-:W-:Y:S05]  /*01e0*/  @!P0 BRA `(.L_x_8) ;  /* 0x0000000000c48947 */ /* 0x000fea0003800000 */
[----:B------:R-:W0:Y:S01]  /*01f0*/  LDC.64 R16, c[0x0][0x380] ;  /* 0x0000e000ff107b82 */ /* 0x000e220000000a00 */
[----:B------:R-:W-:-:S04]  /*0200*/  LEA.HI R6, R12, 0x1, RZ, 0x18 ;  /* 0x000000010c067811 */ /* 0x000fc800078fc0ff */
[----:B------:R-:W-:-:S05]  /*0210*/  LOP3.LUT R6, R6, 0x3, RZ, 0xc0, !PT ;  /* 0x0000000306067812 */ /* 0x000fca00078ec0ff */
[----:B------:R-:W-:Y:S02]  /*0220*/  IMAD.MOV R13, RZ, RZ, -R6 ;  /* 0x000000ffff0d7224 */ /* 0x000fe400078e0a06 */
[----:B0-----:R-:W-:-:S07]  /*0230*/  IMAD.WIDE.U32 R16, R29, 0x10, R16 ;  /* 0x000000101d107825 */ /* 0x001fce00078e0010 */
.L_x_11:
[----:B------:R-:W-:Y:S02]  /*0240*/  IMAD.MOV.U32 R6, RZ, RZ, R16 ;  /* 0x000000ffff067224 */ /* 0x000fe400078e0010 */
[----:B------:R-:W-:-:S05]  /*0250*/  IMAD.MOV.U32 R7, RZ, RZ, R17 ;  /* 0x000000ffff077224 */ /* 0x000fca00078e0011 */
[----:B------:R-:W2:Y:S04]  /*0260*/  LDG.E.64.CONSTANT R8, desc[UR8][R6.64] ;  /* 0x0000000806087981 */ /* 0x000ea8000c1e9b00 */
[----:B------:R-:W3:Y:S01]  /*0270*/  LDG.E.64.CONSTANT R10, desc[UR8][R6.64+0x8] ;  /* 0x00000808060a7981 */ /* 0x000ee2000c1e9b00 */
[----:B-----5:R-:W-:Y:S01]  /*0280*/  DADD R14, -RZ, -R2 ;  /* 0x00000000ff0e7229 */ /* 0x020fe20000000902 */
[----:B------:R-:W-:Y:S01]  /*0290*/  VIADD R13, R13, 0x1 ;  /* 0x000000010d0d7836 */ /* 0x000fe20000000000 */
[----:B------:R-:W-:Y:S01]  /*02a0*/  DSETP.GEU.AND P0, PT, R2, RZ, PT ;  /* 0x000000ff0200722a */ /* 0x000fe20003f0e000 */
[----:B------:R-:W-:Y:S01]  /*02b0*/  BSSY.RECONVERGENT B3, `(.L_x_9) ;  /* 0x0000021000037945 */ /* 0x000fe20003800200 */
[----:B------:R-:W-:Y:S02]  /*02c0*/  IMAD.MOV.U32 R23, RZ, RZ, R5 ;  /* 0x000000ffff177224 */ /* 0x000fe400078e0005 */
[----:B------:R-:W-:Y:S01]  /*02d0*/  IMAD.MOV.U32 R18, RZ, RZ, R2 ;  /* 0x000000ffff127224 */ /* 0x000fe200078e0002 */
[----:B------:R-:W-:Y:S01]  /*02e0*/  ISETP.NE.AND P2, PT, R13, RZ, PT ;  /* 0x000000ff0d00720c */ /* 0x000fe20003f45270 */
[----:B------:R-:W-:-:S02]  /*02f0*/  IMAD.MOV.U32 R19, RZ, RZ, R3 ;  /* 0x000000ffff137224 */ /* 0x000fc400078e0003 */
[----:B------:R-:W-:Y:S02]  /*0300*/  FSEL R14, R14, R2, !P0 ;  /* 0x000000020e0e7208 */ /* 0x000fe40004000000 */
[----:B------:R-:W-:Y:S01]  /*0310*/  FSEL R15, R15, R3, !P0 ;  /* 0x000000030f0f7208 */ /* 0x000fe20004000000 */
[----:B--2---:R-:W-:Y:S01]  /*0320*/  DADD R16, -RZ, -R8 ;  /* 0x00000000ff107229 */ /* 0x004fe20000000908 */
[----:B------:R-:W-:Y:S01]  /*0330*/  IMAD.MOV.U32 R2, RZ, RZ, R8 ;  /* 0x000000ffff027224 */ /* 0x000fe200078e0008 */
[----:B------:R-:W-:Y:S01]  /*0340*/  DSETP.GEU.AND P1, PT, R8, RZ, PT ;  /* 0x000000ff0800722a */ /* 0x000fe20003f2e000 */
[----:B------:R-:W-:Y:S02]  /*0350*/  IMAD.MOV.U32 R3, RZ, RZ, R9 ;  /* 0x000000ffff037224 */ /* 0x000fe400078e0009 */
[----:B---3--:R-:W-:-:S05]  /*0360*/  IMAD.MOV.U32 R5, RZ, RZ, R11 ;  /* 0x000000ffff057224 */ /* 0x008fca00078e000b */
[----:B------:R-:W-:Y:S02]  /*0370*/  FSEL R20, R16, R8, !P1 ;  /* 0x0000000810147208 */ /* 0x000fe40004800000 */
[----:B------:R-:W-:Y:S01]  /*0380*/  FSEL R21, R17, R9, !P1 ;  /* 0x0000000911157208 */ /* 0x000fe20004800000 */
[----:B------:R-:W-:Y:S01]  /*0390*/  IMAD.MOV.U32 R17, RZ, RZ, R4 ;  /* 0x000000ffff117224 */ /* 0x000fe200078e0004 */
[----:B------:R-:W-:Y:S01]  /*03a0*/  IADD3 R16, P3, PT, R6, 0x1000, RZ ;  /* 0x0000100006107810 */ /* 0x000fe20007f7e0ff */
[----:B------:R-:W-:-:S03]  /*03b0*/  IMAD.MOV.U32 R4, RZ, RZ, R10 ;  /* 0x000000ffff047224 */ /* 0x000fc600078e000a */
[----:B------:R-:W-:-:S14]  /*03c0*/  DSETP.GEU.AND P0, PT, R14, R20, PT ;  /* 0x000000140e00722a */ /* 0x000fdc0003f0e000 */
[----:B------:R-:W-:Y:S05]  /*03d0*/  @!P0 BRA `(.L_x_10) ;  /* 0x0000000000388947 */ /* 0x000fea0003800000 */
[----:B------:R-:W-:Y:S01]  /*03e0*/  DSETP.GEU.AND P0, PT, R20, R14, PT ;  /* 0x0000000e1400722a */ /* 0x000fe20003f0e000 */
[----:B------:R-:W-:Y:S02]  /*03f0*/  IMAD.MOV.U32 R2, RZ, RZ, R18 ;  /* 0x000000ffff027224 */ /* 0x000fe400078e0012 */
[----:B------:R-:W-:Y:S02]  /*0400*/  IMAD.MOV.U32 R3, RZ, RZ, R19 ;  /* 0x000000ffff037224 */ /* 0x000fe400078e0013 */
[----:B------:R-:W-:Y:S02]  /*0410*/  IMAD.MOV.U32 R4, RZ, RZ, R17 ;  /* 0x000000ffff047224 */ /* 0x000fe400078e0011 */
[----:B------:R-:W-:-:S07]  /*0420*/  IMAD.MOV.U32 R5, RZ, RZ, R23 ;  /* 0x000000ffff057224 */ /* 0x000fce00078e0017 */
[----:B------:R-:W-:Y:S05]  /*0430*/  @!P0 BRA `(.L_x_10) ;  /* 0x0000000000208947 */ /* 0x000fea0003800000 */
[CC--:B------:R-:W-:Y:S02]  /*0440*/  ISETP.GE.U32.AND P1, PT, R17.reuse, R10.reuse, PT ;  /* 0x0000000a1100720c */ /* 0x0c0fe40003f26070 */
[----:B------:R-:W-:Y:S02]  /*0450*/  ISETP.LT.U32.AND P0, PT, R17, R10, PT ;  /* 0x0000000a1100720c */ /* 0x000fe40003f01070 */
[CC--:B------:R-:W-:Y:S02]  /*0460*/  ISETP.GE.AND.EX P1, PT, R23.reuse, R11.reuse, PT, P1 ;  /* 0x0000000b1700720c */ /* 0x0c0fe40003f26310 */
[----:B------:R-:W-:Y:S02]  /*0470*/  ISETP.LT.AND.EX P0, PT, R23, R11, PT, P0 ;  /* 0x0000000b1700720c */ /* 0x000fe40003f01300 */
[----:B------:R-:W-:Y:S02]  /*0480*/  FSEL R2, R18, R8, !P1 ;  /* 0x0000000812027208 */ /* 0x000fe40004800000 */
[----:B------:R-:W-:-:S02]  /*0490*/  FSEL R3, R19, R9, !P1 ;  /* 0x0000000913037208 */ /* 0x000fc40004800000 */
[----:B------:R-:W-:Y:S02]  /*04a0*/  SEL R4, R17, R10, P0 ;  /* 0x0000000a11047207 */ /* 0x000fe40000000000 */
[----:B------:R-:W-:-:S07]  /*04b0*/  SEL R5, R23, R11, P0 ;  /* 0x0000000b17057207 */ /* 0x000fce0000000000 */
.L_x_10:
[----:B------:R-:W-:Y:S05]  /*04c0*/  BSYNC.RECONVERGENT B3 ;  /* 0x0000000000037941 */ /* 0x000fea0003800200 */
.L_x_9:
[----:B------:R-:W-:Y:S02]  /*04d0*/  IMAD.X R17, RZ, RZ, R7, P3 ;  /* 0x000000ffff117224 */ /* 0x000fe400018e0607 */
[----:B------:R-:W-:Y:S01]  /*04e0*/  VIADD R29, R29, 0x100 ;  /* 0x000001001d1d7836 */ /* 0x000fe20000000000 */
[----:B------:R-:W-:Y:S06]  /*04f0*/  @P2 BRA `(.L_x_11) ;  /* 0xfffffffc00502947 */ /* 0x000fec000383ffff */
.L_x_8:
[----:B------:R-:W-:Y:S05]  /*0500*/  BSYNC.RECONVERGENT B2 ;  /* 0x0000000000027941 */ /* 0x000fea0003800200 */
.L_x_7:
[----:B------:R-:W0:Y:S01]  /*0510*/  LDC.64 R6, c[0x0][0x380] ;  /* 0x0000e000ff067b82 */ /* 0x000e220000000a00 */
[----:B------:R-:W-:-:S13]  /*0520*/  ISETP.GE.U32.AND P0, PT, R12, 0x300, PT ;  /* 0x000003000c00780c */ /* 0x000fda0003f06070 */
[----:B------:R-:W-:Y:S05]  /*0530*/  @!P0 BRA `(.L_x_6) ;  /* 0x0000000800108947 */ /* 0x000fea0003800000 */
.L_x_20:
[----:B0-----:R-:W-:-:S05]  /*0540*/  IMAD.WIDE R8, R29, 0x10, R6 ;  /* 0x000000101d087825 */ /* 0x001fca00078e0206 */
[----:B------:R-:W2:Y:S04]  /*0550*/  LDG.E.64.CONSTANT R10, desc[UR8][R8.64] ;  /* 0x00000008080a7981 */ /* 0x000ea8000c1e9b00 */
[----:B------:R-:W3:Y:S04]  /*0560*/  LDG.E.64.CONSTANT R12, desc[UR8][R8.64+0x8] ;  /* 0x00000808080c7981 */ /* 0x000ee8000c1e9b00 */
[----:B-----5:R0:W5:Y:S04]  /*0570*/  LDG.E.64.CONSTANT R14, desc[UR8][R8.64+0x1000] ;  /* 0x00100008080e7981 */ /* 0x020168000c1e9b00 */
[----:B------:R0:W5:Y:S01]  /*0580*/  LDG.E.64.CONSTANT R16, desc[UR8][R8.64+0x1008] ;  /* 0x0010080808107981 */ /* 0x000162000c1e9b00 */
[----:B------:R-:W-:Y:S01]  /*0590*/  DADD R18, -RZ, -R2 ;  /* 0x00000000ff127229 */ /* 0x000fe20000000902 */
[----:B------:R-:W-:Y:S01]  /*05a0*/  BSSY.RECONVERGENT B2, `(.L_x_12) ;  /* 0x000001c000027945 */ /* 0x000fe20003800200 */
[----:B------:R-:W-:-:S08]  /*05b0*/  DSETP.GEU.AND P0, PT, R2, RZ, PT ;  /* 0x000000ff0200722a */ /* 0x000fd00003f0e000 */
[----:B------:R-:W-:Y:S02]  /*05c0*/  FSEL R18, R18, R2, !P0 ;  /* 0x0000000212127208 */ /* 0x000fe40004000000 */
[----:B------:R-:W-:Y:S01]  /*05d0*/  FSEL R19, R19, R3, !P0 ;  /* 0x0000000313137208 */ /* 0x000fe20004000000 */
[----:B--2---:R-:W-:Y:S01]  /*05e0*/  DADD R20, -RZ, -R10 ;  /* 0x00000000ff147229 */ /* 0x004fe2000000090a */
[----:B------:R-:W-:Y:S01]  /*05f0*/  IMAD.MOV.U32 R22, RZ, RZ, R10 ;  /* 0x000000ffff167224 */ /* 0x000fe200078e000a */
[----:B------:R-:W-:Y:S01]  /*0600*/  DSETP.GEU.AND P1, PT, R10, RZ, PT ;  /* 0x000000ff0a00722a */ /* 0x000fe20003f2e000 */
[----:B------:R-:W-:Y:S02]  /*0610*/  IMAD.MOV.U32 R23, RZ, RZ, R11 ;  /* 0x000000ffff177224 */ /* 0x000fe400078e000b */
[----:B---3--:R-:W-:Y:S02]  /*0620*/  IMAD.MOV.U32 R27, RZ, RZ, R12 ;  /* 0x000000ffff1b7224 */ /* 0x008fe400078e000c */
[----:B------:R-:W-:-:S03]  /*0630*/  IMAD.MOV.U32 R25, RZ, RZ, R13 ;  /* 0x000000ffff197224 */ /* 0x000fc600078e000d */
[----:B------:R-:W-:Y:S02]  /*0640*/  FSEL R20, R20, R10, !P1 ;  /* 0x0000000a14147208 */ /* 0x000fe40004800000 */
[----:B------:R-:W-:-:S06]  /*0650*/  FSEL R21, R21, R11, !P1 ;  /* 0x0000000b15157208 */ /* 0x000fcc0004800000 */
[----:B------:R-:W-:-:S14]  /*0660*/  DSETP.GEU.AND P0, PT, R18, R20, PT ;  /* 0x000000141200722a */ /* 0x000fdc0003f0e000 */
[----:B0-----:R-:W-:Y:S05]  /*0670*/  @!P0 BRA `(.L_x_13) ;  /* 0x0000000000388947 */ /* 0x001fea0003800000 */
[----:B------:R-:W-:Y:S01]  /*0680*/  DSETP.GEU.AND P0, PT, R20, R18, PT ;  /* 0x000000121400722a */ /* 0x000fe20003f0e000 */
[----:B------:R-:W-:Y:S02]  /*0690*/  IMAD.MOV.U32 R27, RZ, RZ, R4 ;  /* 0x000000ffff1b7224 */ /* 0x000fe400078e0004 */
[----:B------:R-:W-:Y:S02]  /*06a0*/  IMAD.MOV.U32 R25, RZ, RZ, R5 ;  /* 0x000000ffff197224 */ /* 0x000fe400078e0005 */
[----:B------:R-:W-:Y:S02]  /*06b0*/  IMAD.MOV.U32 R22, RZ, RZ, R2 ;  /* 0x000000ffff167224 */ /* 0x000fe400078e0002 */
[----:B------:R-:W-:-:S07]  /*06c0*/  IMAD.MOV.U32 R23, RZ, RZ, R3 ;  /* 0x000000ffff177224 */ /* 0x000fce00078e0003 */
[----:B------:R-:W-:Y:S05]  /*06d0*/  @!P0 BRA `(.L_x_13) ;  /* 0x0000000000208947 */ /* 0x000fea0003800000 */
[CC--:B------:R-:W-:Y:S02]  /*06e0*/  ISETP.LT.U32.AND P1, PT, R4.reuse, R12.reuse, PT ;  /* 0x0000000c0400720c */ /* 0x0c0fe40003f21070 */
[CC--:B------:R-:W-:Y:S02]  /*06f0*/  ISETP.GE.U32.AND P0, PT, R4.reuse, R12.reuse, PT ;  /* 0x0000000c0400720c */ /* 0x0c0fe40003f06070 */
[CC--:B------:R-:W-:Y:S02]  /*0700*/  ISETP.LT.AND.EX P1, PT, R5.reuse, R13.reuse, PT, P1 ;  /* 0x0000000d0500720c */ /* 0x0c0fe40003f21310 */
[CC--:B------:R-:W-:Y:S02]  /*0710*/  ISETP.GE.AND.EX P0, PT, R5.reuse, R13.reuse, PT, P0 ;  /* 0x0000000d0500720c */ /* 0x0c0fe40003f06300 */
[----:B------:R-:W-:Y:S02]  /*0720*/  SEL R27, R4, R12, P1 ;  /* 0x0000000c041b7207 */ /* 0x000fe40000800000 */
[----:B------:R-:W-:-:S02]  /*0730*/  SEL R25, R5, R13, P1 ;  /* 0x0000000d05197207 */ /* 0x000fc40000800000 */
[----:B------:R-:W-:Y:S02]  /*0740*/  FSEL R22, R2, R10, !P0 ;  /* 0x0000000a02167208 */ /* 0x000fe40004000000 */
[----:B------:R-:W-:-:S07]  /*0750*/  FSEL R23, R3, R11, !P0 ;  /* 0x0000000b03177208 */ /* 0x000fce0004000000 */
.L_x_13:
[----:B------:R-:W-:Y:S05]  /*0760*/  BSYNC.RECONVERGENT B2 ;  /* 0x0000000000027941 */ /* 0x000fea0003800200 */
.L_x_12:
[----:B------:R0:W5:Y:S04]  /*0770*/  LDG.E.64.CONSTANT R12, desc[UR8][R8.64+0x2000] ;  /* 0x00200008080c7981 */ /* 0x000168000c1e9b00 */
[----:B------:R0:W5:Y:S02]  /*0780*/  LDG.E.64.CONSTANT R10, desc[UR8][R8.64+0x2008] ;  /* 0x00200808080a7981 */ /* 0x000164000c1e9b00 */
[----:B-----5:R-:W-:Y:S01]  /*0790*/  DADD R4, -RZ, -R14 ;  /* 0x00000000ff047229 */ /* 0x020fe2000000090e */
[----:B------:R-:W-:Y:S01]  /*07a0*/  BSSY.RECONVERGENT B2, `(.L_x_14) ;  /* 0x000001c000027945 */ /* 0x000fe20003800200 */
[----:B------:R-:W-:Y:S01]  /*07b0*/  DADD R2, -RZ, -R22 ;  /* 0x00000000ff027229 */ /* 0x000fe20000000916 */
[----:B------:R-:W-:Y:S01]  /*07c0*/  IMAD.MOV.U32 R20, RZ, RZ, R16 ;  /* 0x000000ffff147224 */ /* 0x000fe200078e0010 */
[----:B------:R-:W-:Y:S01]  /*07d0*/  DSETP.GEU.AND P1, PT, R14, RZ, PT ;  /* 0x000000ff0e00722a */ /* 0x000fe20003f2e000 */
[----:B------:R-:W-:Y:S01]  /*07e0*/  IMAD.MOV.U32 R21, RZ, RZ, R17 ;  /* 0x000000ffff157224 */ /* 0x000fe200078e0011 */
[----:B------:R-:W-:Y:S01]  /*07f0*/  DSETP.GEU.AND P0, PT, R22, RZ, PT ;  /* 0x000000ff1600722a */ /* 0x000fe20003f0e000 */
[----:B------:R-:W-:-:S02]  /*0800*/  IMAD.MOV.U32 R18, RZ, RZ, R14 ;  /* 0x000000ffff127224 */ /* 0x000fc400078e000e */
[----:B------:R-:W-:Y:S01]  /*0810*/  IMAD.MOV.U32 R19, RZ, RZ, R15 ;  /* 0x000000ffff137224 */ /* 0x000fe200078e000f */
[----:B------:R-:W-:Y:S02]  /*0820*/  FSEL R4, R4, R14, !P1 ;  /* 0x0000000e04047208 */ /* 0x000fe40004800000 */
[----:B------:R-:W-:Y:S02]  /*0830*/  FSEL R5, R5, R15, !P1 ;  /* 0x0000000f05057208 */ /* 0x000fe40004800000 */
        /* <DEDUP_REMOVED lines=18> */
.L_x_15:
[----:B------:R-:W-:Y:S05]  /*0960*/  BSYNC.RECONVERGENT B2 ;  /* 0x0000000000027941 */ /* 0x000fea0003800200 */
.L_x_14:
[----:B------:R-:W-:Y:S01]  /*0970*/  DADD R4, -RZ, -R12 ;  /* 0x00000000ff047229 */ /* 0x000fe2000000090c */
[----:B------:R-:W5:Y:S01]  /*0980*/  LDG.E.64.CONSTANT R14, desc[UR8][R8.64+0x3000] ;  /* 0x00300008080e7981 */ /* 0x000f62000c1e9b00 */
[----:B------:R-:W-:Y:S02]  /*0990*/  DADD R2, -RZ, -R18 ;  /* 0x00000000ff027229 */ /* 0x000fe40000000912 */
[----:B------:R-:W-:Y:S01]  /*09a0*/  DSETP.GEU.AND P1, PT, R12, RZ, PT ;  /* 0x000000ff0c00722a */ /* 0x000fe20003f2e000 */
[----:B------:R0:W5:Y:S01]  /*09b0*/  LDG.E.64.CONSTANT R16, desc[UR8][R8.64+0x3008] ;  /* 0x0030080808107981 */ /* 0x000162000c1e9b00 */
[----:B------:R-:W-:Y:S01]  /*09c0*/  DSETP.GEU.AND P0, PT, R18, RZ, PT ;  /* 0x000000ff1200722a */ /* 0x000fe20003f0e000 */
[----:B------:R-:W-:Y:S01]  /*09d0*/  BSSY.RECONVERGENT B2, `(.L_x_16) ;  /* 0x0000019000027945 */ /* 0x000fe20003800200 */
[----:B------:R-:W-:Y:S02]  /*09e0*/  IMAD.MOV.U32 R22, RZ, RZ, R12 ;  /* 0x000000ffff167224 */ /* 0x000fe400078e000c */
[----:B------:R-:W-:Y:S01]  /*09f0*/  FSEL R4, R4, R12, !P1 ;  /* 0x0000000c04047208 */ /* 0x000fe20004800000 */
[----:B------:R-:W-:Y:S01]  /*0a00*/  IMAD.MOV.U32 R23, RZ, RZ, R13 ;  /* 0x000000ffff177224 */ /* 0x000fe200078e000d */
[----:B------:R-:W-:Y:S01]  /*0a10*/  FSEL R5, R5, R13, !P1 ;  /* 0x0000000d05057208 */ /* 0x000fe20004800000 */
[----:B------:R-:W-:Y:S01]  /*0a20*/  IMAD.MOV.U32 R25, RZ, RZ, R11 ;  /* 0x000000ffff197224 */ /* 0x000fe200078e000b */
[----:B------:R-:W-:Y:S01]  /*0a30*/  FSEL R2, R2, R18, !P0 ;  /* 0x0000001202027208 */ /* 0x000fe20004000000 */
[----:B0-----:R-:W-:Y:S01]  /*0a40*/  IMAD.MOV.U32 R9, RZ, RZ, R10 ;  /* 0x000000ffff097224 */ /* 0x001fe200078e000a */
[----:B------:R-:W-:-:S06]  /*0a50*/  FSEL R3, R3, R19, !P0 ;  /* 0x0000001303037208 */ /* 0x000fcc0004000000 */
        /* <DEDUP_REMOVED lines=16> */
.L_x_17:
[----:B------:R-:W-:Y:S05]  /*0b60*/  BSYNC.RECONVERGENT B2 ;  /* 0x0000000000027941 */ /* 0x000fea0003800200 */
.L_x_16:
[----:B-----5:R-:W-:Y:S01]  /*0b70*/  DADD R4, -RZ, -R14 ;  /* 0x00000000ff047229 */ /* 0x020fe2000000090e */
[----:B------:R-:W-:Y:S01]  /*0b80*/  BSSY.RECONVERGENT B2, `(.L_x_18) ;  /* 0x000001c000027945 */ /* 0x000fe20003800200 */
[----:B------:R-:W-:Y:S02]  /*0b90*/  DADD R2, -RZ, -R22 ;  /* 0x00000000ff027229 */ /* 0x000fe40000000916 */
[----:B------:R-:W-:Y:S02]  /*0ba0*/  DSETP.GEU.AND P1, PT, R14, RZ, PT ;  /* 0x000000ff0e00722a */ /* 0x000fe40003f2e000 */
[----:B------:R-:W-:-:S04]  /*0bb0*/  DSETP.GEU.AND P0, PT, R22, RZ, PT ;  /* 0x000000ff1600722a */ /* 0x000fc80003f0e000 */
[----:B------:R-:W-:Y:S01]  /*0bc0*/  FSEL R12, R4, R14, !P1 ;  /* 0x0000000e040c7208 */ /* 0x000fe20004800000 */
[----:B------:R-:W-:Y:S01]  /*0bd0*/  IMAD.MOV.U32 R4, RZ, RZ, R16 ;  /* 0x000000ffff047224 */ /* 0x000fe200078e0010 */
[----:B------:R-:W-:Y:S01]  /*0be0*/  FSEL R13, R5, R15, !P1 ;  /* 0x0000000f050d7208 */ /* 0x000fe20004800000 */
[----:B------:R-:W-:Y:S01]  /*0bf0*/  IMAD.MOV.U32 R5, RZ, RZ, R17 ;  /* 0x000000ffff057224 */ /* 0x000fe200078e0011 */
[----:B------:R-:W-:Y:S01]  /*0c00*/  FSEL R10, R2, R22, !P0 ;  /* 0x00000016020a7208 */ /* 0x000fe20004000000 */
[----:B------:R-:W-:Y:S01]  /*0c10*/  IMAD.MOV.U32 R2, RZ, RZ, R14 ;  /* 0x000000ffff027224 */ /* 0x000fe200078e000e */
[----:B------:R-:W-:Y:S01]  /*0c20*/  FSEL R11, R3, R23, !P0 ;  /* 0x00000017030b7208 */ /* 0x000fe20004000000 */
[----:B------:R-:W-:-:S05]  /*0c30*/  IMAD.MOV.U32 R3, RZ, RZ, R15 ;  /* 0x000000ffff037224 */ /* 0x000fca00078e000f */
        /* <DEDUP_REMOVED lines=16> */
.L_x_19:
[----:B------:R-:W-:Y:S05]  /*0d40*/  BSYNC.RECONVERGENT B2 ;  /* 0x0000000000027941 */ /* 0x000fea0003800200 */
.L_x_18:
[----:B------:R-:W-:-:S05]  /*0d50*/  VIADD R29, R29, 0x400 ;  /* 0x000004001d1d7836 */ /* 0x000fca0000000000 */
[----:B------:R-:W-:-:S13]  /*0d60*/  ISETP.GE.AND P0, PT, R29, UR4, PT ;  /* 0x000000041d007c0c */ /* 0x000fda000bf06270 */
[----:B------:R-:W-:Y:S05]  /*0d70*/  @!P0 BRA `(.L_x_20) ;  /* 0xfffffff400f08947 */ /* 0x000fea000383ffff */
.L_x_6:
[----:B------:R-:W-:Y:S05]  /*0d80*/  BSYNC.RECONVERGENT B1 ;  /* 0x0000000000017941 */ /* 0x000fea0003800200 */
.L_x_5:
[----:B------:R-:W2:Y:S02]  /*0d90*/  LDCU UR6, c[0x0][0x390] ;  /* 0x00007200ff0677ac */ /* 0x000ea40008000800 */
[----:B--2---:R-:W-:-:S09]  /*0da0*/  UISETP.GE.AND UP0, UPT, UR6, 0x100, UPT ;  /* 0x000001000600788c */ /* 0x004fd2000bf06270 */
[----:B------:R-:W-:Y:S05]  /*0db0*/  BRA.U !UP0, `(.L_x_21) ;  /* 0x0000001908d07547 */ /* 0x000fea000b800000 */
[----:B------:R-:W2:Y:S01]  /*0dc0*/  S2R R14, SR_LANEID ;  /* 0x00000000000e7919 */ /* 0x000ea20000000000 */
[----:B------:R-:W-:Y:S01]  /*0dd0*/  BSSY.RECONVERGENT B1, `(.L_x_22) ;  /* 0x0000027000017945 */ /* 0x000fe20003800200 */
[----:B-----5:R-:W-:Y:S01]  /*0de0*/  IMAD.MOV.U32 R8, RZ, RZ, R4 ;  /* 0x000000ffff087224 */ /* 0x020fe200078e0004 */
[----:B------:R3:W4:Y:S01]  /*0df0*/  SHFL.DOWN PT, R15, R2, 0x1, 0x1f ;  /* 0x08201f00020f7f89 */ /* 0x00072200000e0000 */
[----:B------:R-:W-:Y:S02]  /*0e00*/  IMAD.MOV.U32 R9, RZ, RZ, R5 ;  /* 0x000000ffff097224 */ /* 0x000fe400078e0005 */
[----:B01----:R-:W-:Y:S01]  /*0e10*/  IMAD.MOV.U32 R6, RZ, RZ, R2 ;  /* 0x000000ffff067224 */ /* 0x003fe200078e0002 */
[----:B------:R3:W0:Y:S01]  /*0e20*/  SHFL.DOWN PT, R17, R3, 0x1, 0x1f ;  /* 0x08201f0003117f89 */ /* 0x00062200000e0000 */
[----:B------:R-:W-:-:S03]  /*0e30*/  IMAD.MOV.U32 R7, RZ, RZ, R3 ;  /* 0x000000ffff077224 */ /* 0x000fc600078e0003 */
[----:B------:R3:W1:Y:S04]  /*0e40*/  SHFL.DOWN PT, R19, R4, 0x1, 0x1f ;  /* 0x08201f0004137f89 */ /* 0x00066800000e0000 */
[----:B------:R3:W0:Y:S01]  /*0e50*/  SHFL.DOWN PT, R21, R5, 0x1, 0x1f ;  /* 0x08201f0005157f89 */ /* 0x00062200000e0000 */
[----:B--2---:R-:W-:-:S13]  /*0e60*/  ISETP.GT.AND P0, PT, R14, 0x1e, PT ;  /* 0x0000001e0e00780c */ /* 0x004fda0003f04270 */
[----:B01-34-:R-:W-:Y:S05]  /*0e70*/  @P0 BRA `(.L_x_23) ;  /* 0x0000000000700947 */ /* 0x01bfea0003800000 */
[----:B------:R-:W-:Y:S01]  /*0e80*/  IMAD.MOV.U32 R6, RZ, RZ, R15 ;  /* 0x000000ffff067224 */ /* 0x000fe200078e000f */
[----:B------:R-:W-:Y:S01]  /*0e90*/  DADD R8, -RZ, -R2 ;  /* 0x00000000ff087229 */ /* 0x000fe20000000902 */
[----:B------:R-:W-:Y:S01]  /*0ea0*/  IMAD.MOV.U32 R7, RZ, RZ, R17 ;  /* 0x000000ffff077224 */ /* 0x000fe200078e0011 */
[----:B------:R-:W-:-:S05]  /*0eb0*/  DSETP.GEU.AND P0, PT, R2, RZ, PT ;  /* 0x000000ff0200722a */ /* 0x000fca0003f0e000 */
[----:B------:R-:W-:Y:S02]  /*0ec0*/  DADD R10, -RZ, -R6 ;  /* 0x00000000ff0a7229 */ /* 0x000fe40000000906 */
[----:B------:R-:W-:Y:S01]  /*0ed0*/  DSETP.GEU.AND P1, PT, R6, RZ, PT ;  /* 0x000000ff0600722a */ /* 0x000fe20003f2e000 */
[----:B------:R-:W-:Y:S01]  /*0ee0*/  FSEL R12, R8, R2, !P0 ;  /* 0x00000002080c7208 */ /* 0x000fe20004000000 */
[----:B------:R-:W-:Y:S01]  /*0ef0*/  IMAD.MOV.U32 R8, RZ, RZ, R19 ;  /* 0x000000ffff087224 */ /* 0x000fe200078e0013 */
[----:B------:R-:W-:Y:S01]  /*0f00*/  FSEL R13, R9, R3, !P0 ;  /* 0x00000003090d7208 */ /* 0x000fe20004000000 */
[----:B------:R-:W-:-:S04]  /*0f10*/  IMAD.MOV.U32 R9, RZ, RZ, R21 ;  /* 0x000000ffff097224 */ /* 0x000fc800078e0015 */
[----:B------:R-:W-:Y:S02]  /*0f20*/  FSEL R10, R10, R15, !P1 ;  /* 0x0000000f0a0a7208 */ /* 0x000fe40004800000 */
        /* <DEDUP_REMOVED lines=9> */
[CC--:B------:R-:W-:Y:S02]  /*0fc0*/  ISETP.LT.U32.AND P1, PT, R4.reuse, R19.reuse, PT ;  /* 0x000000130400720c */ /* 0x0c0fe40003f21070 */
[C---:B------:R-:W-:Y:S02]  /*0fd0*/  ISETP.GE.U32.AND P0, PT, R4.reuse, R19, PT ;  /* 0x000000130400720c */ /* 0x040fe40003f06070 */
[CC--:B------:R-:W-:Y:S02]  /*0fe0*/  ISETP.LT.AND.EX P1, PT, R5.reuse, R21.reuse, PT, P1 ;  /* 0x000000150500720c */ /* 0x0c0fe40003f21310 */
[C---:B------:R-:W-:Y:S02]  /*0ff0*/  ISETP.GE.AND.EX P0, PT, R5.reuse, R21, PT, P0 ;  /* 0x000000150500720c */ /* 0x040fe40003f06300 */
[----:B------:R-:W-:Y:S02]  /*1000*/  SEL R8, R4, R19, P1 ;  /* 0x0000001304087207 */ /* 0x000fe40000800000 */
[----:B------:R-:W-:-:S02]  /*1010*/  SEL R9, R5, R21, P1 ;  /* 0x0000001505097207 */ /* 0x000fc40000800000 */
[----:B------:R-:W-:Y:S02]  /*1020*/  FSEL R6, R2, R15, !P0 ;  /* 0x0000000f02067208 */ /* 0x000fe40004000000 */
[----:B------:R-:W-:-:S07]  /*1030*/  FSEL R7, R3, R17, !P0 ;  /* 0x0000001103077208 */ /* 0x000fce0004000000 */
.L_x_23:
[----:B------:R-:W-:Y:S05]  /*1040*/  BSYNC.RECONVERGENT B1 ;  /* 0x0000000000017941 */ /* 0x000fea0003800200 */
.L_x_22:
[----:B------:R-:W-:Y:S01]  /*1050*/  ISETP.GT.AND P0, PT, R14, 0x1d, PT ;  /* 0x0000001d0e00780c */ /* 0x000fe20003f04270 */
[----:B------:R0:W1:Y:S01]  /*1060*/  SHFL.DOWN PT, R15, R6, 0x2, 0x1f ;  /* 0x08401f00060f7f89 */ /* 0x00006200000e0000 */
[----:B------:R-:W-:Y:S01]  /*1070*/  BSSY.RECONVERGENT B1, `(.L_x_24) ;  /* 0x0000025000017945 */ /* 0x000fe20003800200 */
[----:B------:R-:W-:Y:S02]  /*1080*/  IMAD.MOV.U32 R10, RZ, RZ, R8 ;  /* 0x000000ffff0a7224 */ /* 0x000fe400078e0008 */
[----:B------:R0:W2:Y:S01]  /*1090*/  SHFL.DOWN PT, R17, R7, 0x2, 0x1f ;  /* 0x08401f0007117f89 */ /* 0x0000a200000e0000 */
[----:B------:R-:W-:Y:S02]  /*10a0*/  IMAD.MOV.U32 R11, RZ, RZ, R9 ;  /* 0x000000ffff0b7224 */ /* 0x000fe400078e0009 */
[----:B------:R-:W-:Y:S01]  /*10b0*/  IMAD.MOV.U32 R2, RZ, RZ, R6 ;  /* 0x000000ffff027224 */ /* 0x000fe200078e0006 */
[----:B------:R0:W3:Y:S01]  /*10c0*/  SHFL.DOWN PT, R19, R8, 0x2, 0x1f ;  /* 0x08401f0008137f89 */ /* 0x0000e200000e0000 */
[----:B------:R-:W-:-:S03]  /*10d0*/  IMAD.MOV.U32 R3, RZ, RZ, R7 ;  /* 0x000000ffff037224 */ /* 0x000fc600078e0007 */
[----:B------:R0:W4:Y:S01]  /*10e0*/  SHFL.DOWN PT, R16, R9, 0x2, 0x1f ;  /* 0x08401f0009107f89 */ /* 0x00012200000e0000 */
[----:B------:R-:W-:Y:S05]  /*10f0*/  @P0 BRA `(.L_x_25) ;  /* 0x0000000000700947 */ /* 0x000fea0003800000 */
[----:B-1----:R-:W-:Y:S01]  /*1100*/  IMAD.MOV.U32 R2, RZ, RZ, R15 ;  /* 0x000000ffff027224 */ /* 0x002fe200078e000f */
[----:B------:R-:W-:Y:S01]  /*1110*/  DADD R4, -RZ, -R6 ;  /* 0x00000000ff047229 */ /* 0x000fe20000000906 */
[----:B--2---:R-:W-:Y:S01]  /*1120*/  IMAD.MOV.U32 R3, RZ, RZ, R17 ;  /* 0x000000ffff037224 */ /* 0x004fe200078e0011 */
[----:B------:R-:W-:-:S05]  /*1130*/  DSETP.GEU.AND P0, PT, R6, RZ, PT ;  /* 0x000000ff0600722a */ /* 0x000fca0003f0e000 */
[----:B------:R-:W-:Y:S02]  /*1140*/  DADD R10, -RZ, -R2 ;  /* 0x00000000ff0a7229 */ /* 0x000fe40000000902 */
[----:B------:R-:W-:Y:S01]  /*1150*/  DSETP.GEU.AND P1, PT, R2, RZ, PT ;  /* 0x000000ff0200722a */ /* 0x000fe20003f2e000 */
[----:B------:R-:W-:Y:S02]  /*1160*/  FSEL R4, R4, R6, !P0 ;  /* 0x0000000604047208 */ /* 0x000fe40004000000 */
[----:B------:R-:W-:-:S05]  /*1170*/  FSEL R5, R5, R7, !P0 ;  /* 0x0000000705057208 */ /* 0x000fca0004000000 */
[----:B------:R-:W-:Y:S01]  /*1180*/  FSEL R12, R10, R15, !P1 ;  /* 0x0000000f0a0c7208 */ /* 0x000fe20004800000 */
[----:B---3--:R-:W-:Y:S01]  /*1190*/  IMAD.MOV.U32 R10, RZ, RZ, R19 ;  /* 0x000000ffff0a7224 */ /* 0x008fe200078e0013 */
[----:B------:R-:W-:Y:S01]  /*11a0*/  FSEL R13, R11, R17, !P1 ;  /* 0x000000110b0d7208 */ /* 0x000fe20004800000 */
[----:B----4-:R-:W-:-:S05]  /*11b0*/  IMAD.MOV.U32 R11, RZ, RZ, R16 ;  /* 0x000000ffff0b7224 */ /* 0x010fca00078e0010 */
        /* <DEDUP_REMOVED lines=16> */
.L_x_25:
[----:B------:R-:W-:Y:S05]  /*12c0*/  BSYNC.RECONVERGENT B1 ;  /* 0x0000000000017941 */ /* 0x000fea0003800200 */
.L_x_24:
[----:B------:R-:W-:Y:S01]  /*12d0*/  ISETP.GT.AND P0, PT, R14, 0x1b, PT ;  /* 0x0000001b0e00780c */ /* 0x000fe20003f04270 */
[----:B-1----:R1:W1:Y:S01]  /*12e0*/  SHFL.DOWN PT, R15, R2, 0x4, 0x1f ;  /* 0x08801f00020f7f89 */ /* 0x00226200000e0000 */
[----:B------:R-:W-:Y:S01]  /*12f0*/  BSSY.RECONVERGENT B1, `(.L_x_26) ;  /* 0x0000025000017945 */ /* 0x000fe20003800200 */
[----:B0-----:R-:W-:Y:S02]  /*1300*/  IMAD.MOV.U32 R8, RZ, RZ, R10 ;  /* 0x000000ffff087224 */ /* 0x001fe400078e000a */
[----:B--2---:R0:W2:Y:S01]  /*1310*/  SHFL.DOWN PT, R17, R3, 0x4, 0x1f ;  /* 0x08801f0003117f89 */ /* 0x0040a200000e0000 */
[----:B------:R-:W-:Y:S02]  /*1320*/  IMAD.MOV.U32 R9, RZ, RZ, R11 ;  /* 0x000000ffff097224 */ /* 0x000fe400078e000b */
[----:B------:R-:W-:Y:S01]  /*1330*/  IMAD.MOV.U32 R4, RZ, RZ, R2 ;  /* 0x000000ffff047224 */ /* 0x000fe200078e0002 */
[----:B---3--:R0:W3:Y:S01]  /*1340*/  SHFL.DOWN PT, R19, R10, 0x4, 0x1f ;  /* 0x08801f000a137f89 */ /* 0x0080e200000e0000 */
[----:B------:R-:W-:-:S03]  /*1350*/  IMAD.MOV.U32 R5, RZ, RZ, R3 ;  /* 0x000000ffff057224 */ /* 0x000fc600078e0003 */
[----:B----4-:R0:W4:Y:S01]  /*1360*/  SHFL.DOWN PT, R16, R11, 0x4, 0x1f ;  /* 0x08801f000b107f89 */ /* 0x01012200000e0000 */
        /* <DEDUP_REMOVED lines=29> */
.L_x_27:
[----:B------:R-:W-:Y:S05]  /*1540*/  BSYNC.RECONVERGENT B1 ;  /* 0x0000000000017941 */ /* 0x000fea0003800200 */
.L_x_26:
        /* <DEDUP_REMOVED lines=39> */
.L_x_29:
[----:B------:R-:W-:Y:S05]  /*17c0*/  BSYNC.RECONVERGENT B1 ;  /* 0x0000000000017941 */ /* 0x000fea0003800200 */
.L_x_28:
[----:B------:R-:W-:Y:S01]  /*17d0*/  ISETP.GT.AND P0, PT, R14, 0xf, PT ;  /* 0x0000000f0e00780c */ /* 0x000fe20003f04270 */
[----:B-1----:R1:W0:Y:S01]  /*17e0*/  SHFL.DOWN PT, R15, R6, 0x10, 0x1f ;  /* 0x0a001f00060f7f89 */ /* 0x00222200000e0000 */
[----:B------:R-:W-:Y:S01]  /*17f0*/  BSSY.RECONVERGENT B1, `(.L_x_30) ;  /* 0x0000025000017945 */ /* 0x000fe20003800200 */
[----:B------:R-:W-:Y:S02]  /*1800*/  IMAD.MOV.U32 R12, RZ, RZ, R10 ;  /* 0x000000ffff0c7224 */ /* 0x000fe400078e000a */
[----:B--2---:R1:W2:Y:S01]  /*1810*/  SHFL.DOWN PT, R17, R7, 0x10, 0x1f ;  /* 0x0a001f0007117f89 */ /* 0x0042a200000e0000 */
[----:B------:R-:W-:Y:S02]  /*1820*/  IMAD.MOV.U32 R13, RZ, RZ, R11 ;  /* 0x000000ffff0d7224 */ /* 0x000fe400078e000b */
[----:B------:R-:W-:Y:S01]  /*1830*/  IMAD.MOV.U32 R2, RZ, RZ, R6 ;  /* 0x000000ffff027224 */ /* 0x000fe200078e0006 */
[----:B---3--:R1:W3:Y:S01]  /*1840*/  SHFL.DOWN PT, R19, R10, 0x10, 0x1f ;  /* 0x0a001f000a137f89 */ /* 0x0082e200000e0000 */
[----:B------:R-:W-:-:S03]  /*1850*/  IMAD.MOV.U32 R3, RZ, RZ, R7 ;  /* 0x000000ffff037224 */ /* 0x000fc600078e0007 */
[----:B----4-:R1:W4:Y:S01]  /*1860*/  SHFL.DOWN PT, R16, R11, 0x10, 0x1f ;  /* 0x0a001f000b107f89 */ /* 0x01032200000e0000 */
[----:B------:R-:W-:Y:S05]  /*1870*/  @P0 BRA `(.L_x_31) ;  /* 0x0000000000700947 */ /* 0x000fea0003800000 */
[----:B0-----:R-:W-:Y:S01]  /*1880*/  IMAD.MOV.U32 R2, RZ, RZ, R15 ;  /* 0x000000ffff027224 */ /* 0x001fe200078e000f */
[----:B------:R-:W-:Y:S01]  /*1890*/  DADD R4, -RZ, -R6 ;  /* 0x00000000ff047229 */ /* 0x000fe20000000906 */
[----:B--2---:R-:W-:Y:S01]  /*18a0*/  IMAD.MOV.U32 R3, RZ, RZ, R17 ;  /* 0x000000ffff037224 */ /* 0x004fe200078e0011 */
[----:B------:R-:W-:Y:S01]  /*18b0*/  DSETP.GEU.AND P0, PT, R6, RZ, PT ;  /* 0x000000ff0600722a */ /* 0x000fe20003f0e000 */
[----:B---3--:R-:W-:Y:S02]  /*18c0*/  IMAD.MOV.U32 R12, RZ, RZ, R19 ;  /* 0x000000ffff0c7224 */ /* 0x008fe400078e0013 */
[----:B----4-:R-:W-:Y:S02]  /*18d0*/  IMAD.MOV.U32 R13, RZ, RZ, R16 ;  /* 0x000000ffff0d7224 */ /* 0x010fe400078e0010 */
[----:B------:R-:W-:Y:S02]  /*18e0*/  DADD R8, -RZ, -R2 ;  /* 0x00000000ff087229 */ /* 0x000fe40000000902 */
[----:B------:R-:W-:Y:S01]  /*18f0*/  DSETP.GEU.AND P1, PT, R2, RZ, PT ;  /* 0x000000ff0200722a */ /* 0x000fe20003f2e000 */
[----:B------:R-:W-:-:S02]  /*1900*/  FSEL R4, R4, R6, !P0 ;  /* 0x0000000604047208 */ /* 0x000fc40004000000 */
[----:B------:R-:W-:-:S05]  /*1910*/  FSEL R5, R5, R7, !P0 ;  /* 0x0000000705057208 */ /* 0x000fca0004000000 */
        /* <DEDUP_REMOVED lines=18> */
.L_x_31:
[----:B------:R-:W-:Y:S05]  /*1a40*/  BSYNC.RECONVERGENT B1 ;  /* 0x0000000000017941 */ /* 0x000fea0003800200 */
.L_x_30:
[----:B------:R-:W-:Y:S01]  /*1a50*/  ISETP.NE.AND P0, PT, R14, RZ, PT ;  /* 0x000000ff0e00720c */ /* 0x000fe20003f05270 */
[----:B------:R-:W-:-:S12]  /*1a60*/  BSSY.RECONVERGENT B1, `(.L_x_32) ;  /* 0x000000a000017945 */ /* 0x000fd80003800200 */
[----:B------:R-:W-:Y:S05]  /*1a70*/  @P0 BRA `(.L_x_33) ;  /* 0x0000000000200947 */ /* 0x000fea0003800000 */
[----:B-1----:R-:W1:Y:S01]  /*1a80*/  S2R R6, SR_CgaCtaId ;  /* 0x0000000000067919 */ /* 0x002e620000008800 */
[----:B0-----:R-:W-:Y:S02]  /*1a90*/  MOV R5, 0x400 ;  /* 0x0000040000057802 */ /* 0x001fe40000000f00 */
[----:B------:R-:W-:-:S04]  /*1aa0*/  SHF.R.U32.HI R4, RZ, 0x1, R0 ;  /* 0x00000001ff047819 */ /* 0x000fc80000011600 */
[----:B------:R-:W-:Y:S02]  /*1ab0*/  LOP3.LUT R4, R4, 0x1f0, RZ, 0xc0, !PT ;  /* 0x000001f004047812 */ /* 0x000fe400078ec0ff */
[----:B-1----:R-:W-:-:S05]  /*1ac0*/  LEA R5, R6, R5, 0x18 ;  /* 0x0000000506057211 */ /* 0x002fca00078ec0ff */
[----:B------:R-:W-:-:S05]  /*1ad0*/  IMAD.IADD R5, R4, 0x1, R5 ;  /* 0x0000000104057824 */ /* 0x000fca00078e0205 */
[----:B------:R0:W-:Y:S04]  /*1ae0*/  STS.64 [R5+0x10], R12 ;  /* 0x0000100c05007388 */ /* 0x0001e80000000a00 */
[----:B------:R0:W-:Y:S02]  /*1af0*/  STS.64 [R5+0x8], R2 ;  /* 0x0000080205007388 */ /* 0x0001e40000000a00 */
.L_x_33:
[----:B------:R-:W-:Y:S05]  /*1b00*/  BSYNC.RECONVERGENT B1 ;  /* 0x0000000000017941 */ /* 0x000fea0003800200 */
.L_x_32:
[----:B------:R-:W-:Y:S01]  /*1b10*/  BAR.SYNC.DEFER_BLOCKING 0x0 ;  /* 0x0000000000007b1d */ /* 0x000fe20000010000 */
[----:B------:R-:W-:-:S13]  /*1b20*/  ISETP.NE.AND P1, PT, R0, RZ, PT ;  /* 0x000000ff0000720c */ /* 0x000fda0003f25270 */
[----:B------:R-:W-:Y:S05]  /*1b30*/  @P1 BRA `(.L_x_34) ;  /* 0x0000006000b81947 */ /* 0x000fea0003800000 */
[----:B0-----:R-:W0:Y:S01]  /*1b40*/  S2R R5, SR_CgaCtaId ;  /* 0x0000000000057919 */ /* 0x001e220000008800 */
[----:B------:R-:W-:Y:S01]  /*1b50*/  MOV R0, 0x400 ;  /* 0x0000040000007802 */ /* 0x000fe20000000f00 */
[----:B--2-4-:R-:W-:Y:S01]  /*1b60*/  DADD R16, -RZ, -R2 ;  /* 0x00000000ff107229 */ /* 0x014fe20000000902 */
[----:B------:R-:W-:Y:S01]  /*1b70*/  BSSY.RECONVERGENT B1, `(.L_x_35) ;  /* 0x0000020000017945 */ /* 0x000fe20003800200 */
[----:B------:R-:W-:-:S08]  /*1b80*/  DSETP.GEU.AND P0, PT, R2, RZ, PT ;  /* 0x000000ff0200722a */ /* 0x000fd00003f0e000 */
[----:B------:R-:W-:Y:S02]  /*1b90*/  FSEL R22, R16, R2, !P0 ;  /* 0x0000000210167208 */ /* 0x000fe40004000000 */
[----:B------:R-:W-:Y:S02]  /*1ba0*/  FSEL R23, R17, R3, !P0 ;  /* 0x0000000311177208 */ /* 0x000fe40004000000 */
[----:B0-----:R-:W-:-:S05]  /*1bb0*/  LEA R0, R5, R0, 0x18 ;  /* 0x0000000005007211 */ /* 0x001fca00078ec0ff */
[----:B------:R-:W3:Y:S04]  /*1bc0*/  LDS.64 R14, [R0+0x18] ;  /* 0x00001800000e7984 */ /* 0x000ee80000000a00 */
[----:B-1----:R-:W0:Y:S04]  /*1bd0*/  LDS.128 R8, [R0+0x20] ;  /* 0x0000200000087984 */ /* 0x002e280000000c00 */
[----:B------:R1:W2:Y:S01]  /*1be0*/  LDS.128 R4, [R0+0x30] ;  /* 0x0000300000047984 */ /* 0x0002a20000000c00 */
[----:B---3--:R-:W-:Y:S02]  /*1bf0*/  DADD R18, -RZ, -R14 ;  /* 0x00000000ff127229 */ /* 0x008fe4000000090e */
[----:B------:R-:W-:Y:S01]  /*1c00*/  DSETP.GEU.AND P2, PT, R14, RZ, PT ;  /* 0x000000ff0e00722a */ /* 0x000fe20003f4e000 */
[----:B0-----:R-:W-:-:S02]  /*1c10*/  IMAD.MOV.U32 R16, RZ, RZ, R8 ;  /* 0x000000ffff107224 */ /* 0x001fc400078e0008 */
[----:B------:R-:W-:-:S05]  /*1c20*/  IMAD.MOV.U32 R17, RZ, RZ, R9 ;  /* 0x000000ffff117224 */ /* 0x000fca00078e0009 */
[----:B------:R-:W-:Y:S01]  /*1c30*/  FSEL R20, R18, R14, !P2 ;  /* 0x0000000e12147208 */ /* 0x000fe20005000000 */
[----:B------:R-:W-:Y:S01]  /*1c40*/  IMAD.MOV.U32 R18, RZ, RZ, R14 ;  /* 0x000000ffff127224 */ /* 0x000fe200078e000e */
[----:B------:R-:W-:Y:S01]  /*1c50*/  FSEL R21, R19, R15, !P2 ;  /* 0x0000000f13157208 */ /* 0x000fe20005000000 */
[----:B------:R-:W-:-:S05]  /*1c60*/  IMAD.MOV.U32 R19, RZ, RZ, R15 ;  /* 0x000000ffff137224 */ /* 0x000fca00078e000f */
[----:B------:R-:W-:-:S14]  /*1c70*/  DSETP.GEU.AND P0, PT, R22, R20, PT ;  /* 0x000000141600722a */ /* 0x000fdc0003f0e000 */
[----:B-12---:R-:W-:Y:S05]  /*1c80*/  @!P0 BRA `(.L_x_36) ;  /* 0x0000000000388947 */ /* 0x006fea0003800000 */
        /* <DEDUP_REMOVED lines=14> */
.L_x_36:
[----:B------:R-:W-:Y:S05]  /*1d70*/  BSYNC.RECONVERGENT B1 ;  /* 0x0000000000017941 */ /* 0x000fea0003800200 */
.L_x_35:
[----:B------:R0:W1:Y:S01]  /*1d80*/  LDS.128 R12, [R0+0x40] ;  /* 0x00004000000c7984 */ /* 0x0000620000000c00 */
[----:B------:R-:W-:Y:S01]  /*1d90*/  DADD R8, -RZ, -R10 ;  /* 0x00000000ff087229 */ /* 0x000fe2000000090a */
[----:B------:R-:W-:Y:S01]  /*1da0*/  BSSY.RECONVERGENT B1, `(.L_x_37) ;  /* 0x000001c000017945 */ /* 0x000fe20003800200 */
[----:B------:R-:W-:Y:S01]  /*1db0*/  DADD R2, -RZ, -R18 ;  /* 0x00000000ff027229 */ /* 0x000fe20000000912 */
[----:B------:R-:W-:Y:S01]  /*1dc0*/  IMAD.MOV.U32 R25, RZ, RZ, R4 ;  /* 0x000000ffff197224 */ /* 0x000fe200078e0004 */
[----:B------:R-:W-:Y:S01]  /*1dd0*/  DSETP.GEU.AND P2, PT, R10, RZ, PT ;  /* 0x000000ff0a00722a */ /* 0x000fe20003f4e000 */
[----:B------:R-:W-:Y:S01]  /*1de0*/  IMAD.MOV.U32 R27, RZ, RZ, R5 ;  /* 0x000000ffff1b7224 */ /* 0x000fe200078e0005 */
[----:B------:R-:W-:-:S04]  /*1df0*/  DSETP.GEU.AND P0, PT, R18, RZ, PT ;  /* 0x000000ff1200722a */ /* 0x000fc80003f0e000 */
[----:B------:R-:W-:Y:S02]  /*1e00*/  FSEL R8, R8, R10, !P2 ;  /* 0x0000000a08087208 */ /* 0x000fe40005000000 */
[----:B------:R-:W-:Y:S02]  /*1e10*/  FSEL R9, R9, R11, !P2 ;  /* 0x0000000b09097208 */ /* 0x000fe40005000000 */
[----:B------:R-:W-:Y:S01]  /*1e20*/  FSEL R20, R2, R18, !P0 ;  /* 0x0000001202147208 */ /* 0x000fe20004000000 */
[----:B------:R-:W-:Y:S01]  /*1e30*/  IMAD.MOV.U32 R2, RZ, RZ, R10 ;  /* 0x000000ffff027224 */ /* 0x000fe200078e000a */
[----:B------:R-:W-:Y:S01]  /*1e40*/  FSEL R21, R3, R19, !P0 ;  /* 0x0000001303157208 */ /* 0x000fe20004000000 */
[----:B------:R-:W-:-:S05]  /*1e50*/  IMAD.MOV.U32 R3, RZ, RZ, R11 ;  /* 0x000000ffff037224 */ /* 0x000fca00078e000b */
        /* <DEDUP_REMOVED lines=16> */
.L_x_38:
[----:B------:R-:W-:Y:S05]  /*1f60*/  BSYNC.RECONVERGENT B1 ;  /* 0x0000000000017941 */ /* 0x000fea0003800200 */
.L_x_37:
[----:B------:R0:W2:Y:S01]  /*1f70*/  LDS.128 R8, [R0+0x50] ;  /* 0x0000500000087984 */ /* 0x0000a20000000c00 */
[----:B------:R-:W-:Y:S01]  /*1f80*/  DADD R16, -RZ, -R6 ;  /* 0x00000000ff107229 */ /* 0x000fe20000000906 */
[----:B------:R-:W-:Y:S01]  /*1f90*/  BSSY.RECONVERGENT B1, `(.L_x_39) ;  /* 0x000001c000017945 */ /* 0x000fe20003800200 */
[----:B------:R-:W-:Y:S01]  /*1fa0*/  DADD R4, -RZ, -R2 ;  /* 0x00000000ff047229 */ /* 0x000fe20000000902 */
[----:B-1----:R-:W-:Y:S01]  /*1fb0*/  IMAD.MOV.U32 R23, RZ, RZ, R12 ;  /* 0x000000ffff177224 */ /* 0x002fe200078e000c */
        /* <DEDUP_REMOVED lines=25> */
.L_x_40:
[----:B------:R-:W-:Y:S05]  /*2150*/  BSYNC.RECONVERGENT B1 ;  /* 0x0000000000017941 */ /* 0x000fea0003800200 */
.L_x_39:
[----:B------:R0:W1:Y:S01]  /*2160*/  LDS.128 R16, [R0+0x60] ;  /* 0x0000600000107984 */ /* 0x0000620000000c00 */
[----:B------:R-:W-:Y:S01]  /*2170*/  DADD R6, -RZ, -R14 ;  /* 0x00000000ff067229 */ /* 0x000fe2000000090e */
[----:B------:R-:W-:Y:S01]  /*2180*/  BSSY.RECONVERGENT B1, `(.L_x_41) ;  /* 0x000001c000017945 */ /* 0x000fe20003800200 */
[----:B------:R-:W-:Y:S01]  /*2190*/  DADD R2, -RZ, -R4 ;  /* 0x00000000ff027229 */ /* 0x000fe20000000904 */
[----:B--2---:R-:W-:Y:S01]  /*21a0*/  IMAD.MOV.U32 R13, RZ, RZ, R8 ;  /* 0x000000ffff0d7224 */ /* 0x004fe200078e0008 */
        /* <DEDUP_REMOVED lines=25> */
.L_x_42:
[----:B------:R-:W-:Y:S05]  /*2340*/  BSYNC.RECONVERGENT B1 ;  /* 0x0000000000017941 */ /* 0x000fea0003800200 */
.L_x_41:
[----:B------:R0:W2:Y:S01]  /*2350*/  LDS.64 R8, [R0+0x80] ;  /* 0x0000800000087984 */ /* 0x0000a20000000a00 */
[----:B------:R-:W-:Y:S01]  /*2360*/  DADD R20, -RZ, -R10 ;  /* 0x00000000ff147229 */ /* 0x000fe2000000090a */
[----:B------:R-:W-:Y:S01]  /*2370*/  BSSY.RECONVERGENT B1, `(.L_x_43) ;  /* 0x000001d000017945 */ /* 0x000fe20003800200 */
[----:B------:R-:W-:Y:S01]  /*2380*/  DADD R14, -RZ, -R2 ;  /* 0x00000000ff0e7229 */ /* 0x000fe20000000902 */
[----:B------:R0:W3:Y:S01]  /*2390*/  LDS.128 R4, [R0+0x70] ;  /* 0x0000700000047984 */ /* 0x0000e20000000c00 */
[----:B------:R-:W-:Y:S01]  /*23a0*/  DSETP.GEU.AND P2, PT, R10, RZ, PT ;  /* 0x000000ff0a00722a */ /* 0x000fe20003f4e000 */
[----:B-1----:R-:W-:Y:S01]  /*23b0*/  IMAD.MOV.U32 R23, RZ, RZ, R17 ;  /* 0x000000ffff177224 */ /* 0x002fe200078e0011 */
[----:B------:R-:W-:-:S04]  /*23c0*/  DSETP.GEU.AND P0, PT, R2, RZ, PT ;  /* 0x000000ff0200722a */ /* 0x000fc80003f0e000 */
[----:B------:R-:W-:Y:S02]  /*23d0*/  FSEL R26, R20, R10, !P2 ;  /* 0x0000000a141a7208 */ /* 0x000fe40005000000 */
[----:B------:R-:W-:Y:S01]  /*23e0*/  FSEL R27, R21, R11, !P2 ;  /* 0x0000000b151b7208 */ /* 0x000fe20005000000 */
[----:B------:R-:W-:Y:S01]  /*23f0*/  IMAD.MOV.U32 R21, RZ, RZ, R16 ;  /* 0x000000ffff157224 */ /* 0x000fe200078e0010 */
        /* <DEDUP_REMOVED lines=20> */
.L_x_44:
[----:B------:R-:W-:Y:S05]  /*2540*/  BSYNC.RECONVERGENT B1 ;  /* 0x0000000000017941 */ /* 0x000fea0003800200 */
.L_x_43:
[----:B------:R-:W-:Y:S01]  /*2550*/  DADD R2, -RZ, -R18 ;  /* 0x00000000ff027229 */ /* 0x000fe20000000912 */
[----:B------:R-:W-:Y:S01]  /*2560*/  BSSY.RECONVERGENT B1, `(.L_x_45) ;  /* 0x000001d000017945 */ /* 0x000fe20003800200 */
[----:B------:R-:W-:Y:S01]  /*2570*/  DADD R10, -RZ, -R14 ;  /* 0x00000000ff0a7229 */ /* 0x000fe2000000090e */
[----:B---3--:R-:W-:Y:S01]  /*2580*/  IMAD.MOV.U32 R17, RZ, RZ, R4 ;  /* 0x000000ffff117224 */ /* 0x008fe200078e0004 */
[----:B------:R-:W-:Y:S01]  /*2590*/  DSETP.GEU.AND P2, PT, R18, RZ, PT ;  /* 0x000000ff1200722a */ /* 0x000fe20003f4e000 */
[----:B------:R-:W-:Y:S01]  /*25a0*/  IMAD.MOV.U32 R0, RZ, RZ, R5 ;  /* 0x000000ffff007224 */ /* 0x000fe200078e0005 */
[----:B------:R-:W-:Y:S02]  /*25b0*/  DSETP.GEU.AND P0, PT, R14, RZ, PT ;  /* 0x000000ff0e00722a */ /* 0x000fe40003f0e000 */
[----:B------:R-:W-:Y:S02]  /*25c0*/  DADD R12, -RZ, -R6 ;  /* 0x00000000ff0c7229 */ /* 0x000fe40000000906 */
[----:B------:R-:W-:-:S02]  /*25d0*/  FSEL R2, R2, R18, !P2 ;  /* 0x0000001202027208 */ /* 0x000fc40005000000 */
[----:B------:R-:W-:Y:S02]  /*25e0*/  FSEL R3, R3, R19, !P2 ;  /* 0x0000001303037208 */ /* 0x000fe40005000000 */
        /* <DEDUP_REMOVED lines=20> */
.L_x_46:
[----:B------:R-:W-:Y:S05]  /*2730*/  BSYNC.RECONVERGENT B1 ;  /* 0x0000000000017941 */ /* 0x000fea0003800200 */
.L_x_45:
[----:B------:R-:W-:Y:S02]  /*2740*/  DADD R2, -RZ, -R10 ;  /* 0x00000000ff027229 */ /* 0x000fe4000000090a */
[----:B------:R-:W-:Y:S02]  /*2750*/  DSETP.GEU.AND P2, PT, R6, RZ, PT ;  /* 0x000000ff0600722a */ /* 0x000fe40003f4e000 */
[----:B------:R-:W-:-:S04]  /*2760*/  DSETP.GEU.AND P0, PT, R10, RZ, PT ;  /* 0x000000ff0a00722a */ /* 0x000fc80003f0e000 */
[----:B------:R-:W-:Y:S01]  /*2770*/  FSEL R4, R12, R6, !P2 ;  /* 0x000000060c047208 */ /* 0x000fe20005000000 */
[----:B--2---:R-:W-:Y:S01]  /*2780*/  IMAD.MOV.U32 R12, RZ, RZ, R8 ;  /* 0x000000ffff0c7224 */ /* 0x004fe200078e0008 */
        /* <DEDUP_REMOVED lines=21> */
[----:B------:R-:W-:Y:S01]  /*28e0*/  SEL R13, R0, R9, P2 ;  /* 0x00000009000d7207 */ /* 0x000fe20001000000 */
[----:B------:R-:W-:Y:S06]  /*28f0*/  BRA `(.L_x_34) ;  /* 0x0000005400487947 */ /* 0x000fec0003800000 */
.L_x_21:
[----:B01----:R-:W0:Y:S01]  /*2900*/  S2R R6, SR_LANEID ;  /* 0x0000000000067919 */ /* 0x003e220000000000 */
[----:B------:R-:W-:Y:S01]  /*2910*/  LOP3.LUT R7, R0, 0x3e0, RZ, 0xc0, !PT ;  /* 0x000003e000077812 */ /* 0x000fe200078ec0ff */
[----:B------:R-:W-:Y:S01]  /*2920*/  BSSY.RECONVERGENT B1, `(.L_x_47) ;  /* 0x000002c000017945 */ /* 0x000fe20003800200 */
[----:B-----5:R-:W-:Y:S02]  /*2930*/  IMAD.MOV.U32 R10, RZ, RZ, R4 ;  /* 0x000000ffff0a7224 */ /* 0x020fe400078e0004 */
[----:B------:R-:W-:Y:S02]  /*2940*/  IMAD.MOV.U32 R12, RZ, RZ, R5 ;  /* 0x000000ffff0c7224 */ /* 0x000fe400078e0005 */
[----:B------:R-:W-:Y:S01]  /*2950*/  VIADD R8, R7, 0x20 ;  /* 0x0000002007087836 */ /* 0x000fe20000000000 */
[----:B------:R-:W-:Y:S01]  /*2960*/  LOP3.LUT R7, RZ, R7, RZ, 0x33, !PT ;  /* 0x00000007ff077212 */ /* 0x000fe200078e33ff */
[----:B------:R-:W-:-:S03]  /*2970*/  IMAD.MOV.U32 R9, RZ, RZ, R3 ;  /* 0x000000ffff097224 */ /* 0x000fc600078e0003 */
[----:B------:R-:W-:Y:S01]  /*2980*/  ISETP.GT.AND P0, PT, R8, UR6, PT ;  /* 0x0000000608007c0c */ /* 0x000fe2000bf04270 */
[----:B------:R-:W-:Y:S02]  /*2990*/  VIADD R7, R7, UR6 ;  /* 0x0000000607077c36 */ /* 0x000fe40008000000 */
[----:B------:R-:W-:-:S03]  /*29a0*/  IMAD.MOV.U32 R8, RZ, RZ, R2 ;  /* 0x000000ffff087224 */ /* 0x000fc600078e0002 */
[----:B------:R-:W-:-:S05]  /*29b0*/  SEL R7, R7, 0x1f, P0 ;  /* 0x0000001f07077807 */ /* 0x000fca0000000000 */
[----:B------:R1:W2:Y:S04]  /*29c0*/  SHFL.DOWN PT, R19, R2, 0x1, R7 ;  /* 0x0820000002137989 */ /* 0x0002a800000e0007 */
[----:B------:R1:W3:Y:S04]  /*29d0*/  SHFL.DOWN PT, R21, R3, 0x1, R7 ;  /* 0x0820000003157989 */ /* 0x0002e800000e0007 */
[----:B------:R1:W4:Y:S01]  /*29e0*/  SHFL.DOWN PT, R23, R4, 0x1, R7 ;  /* 0x0820000004177989 */ /* 0x00032200000e0007 */
[----:B0-----:R-:W-:-:S03]  /*29f0*/  ISETP.GE.AND P0, PT, R6, R7, PT ;  /* 0x000000070600720c */ /* 0x001fc60003f06270 */
[----:B------:R1:W0:Y:S10]  /*2a00*/  SHFL.DOWN PT, R25, R5, 0x1, R7 ;  /* 0x0820000005197989 */ /* 0x00023400000e0007 */
[----:B-1----:R-:W-:Y:S05]  /*2a10*/  @P0 BRA `(.L_x_48) ;  /* 0x0000000000700947 */ /* 0x002fea0003800000 */
[----:B--2---:R-:W-:Y:S01]  /*2a20*/  IMAD.MOV.U32 R8, RZ, RZ, R19 ;  /* 0x000000ffff087224 */ /* 0x004fe200078e0013 */
[----:B------:R-:W-:Y:S01]  /*2a30*/  DADD R12, -RZ, -R2 ;  /* 0x00000000ff0c7229 */ /* 0x000fe20000000902 */
[----:B---3--:R-:W-:Y:S01]  /*2a40*/  IMAD.MOV.U32 R9, RZ, RZ, R21 ;  /* 0x000000ffff097224 */ /* 0x008fe200078e0015 */
[----:B------:R-:W-:-:S05]  /*2a50*/  DSETP.GEU.AND P1, PT, R2, RZ, PT ;  /* 0x000000ff0200722a */ /* 0x000fca0003f2e000 */
[----:B------:R-:W-:Y:S02]  /*2a60*/  DADD R10, -RZ, -R8 ;  /* 0x00000000ff0a7229 */ /* 0x000fe40000000908 */
[----:B------:R-:W-:Y:S01]  /*2a70*/  DSETP.GEU.AND P0, PT, R8, RZ, PT ;  /* 0x000000ff0800722a */ /* 0x000fe20003f0e000 */
[----:B------:R-:W-:Y:S01]  /*2a80*/  FSEL R14, R12, R2, !P1 ;  /* 0x000000020c0e7208 */ /* 0x000fe20004800000 */
[----:B0-----:R-:W-:Y:S01]  /*2a90*/  IMAD.MOV.U32 R12, RZ, RZ, R25 ;  /* 0x000000ffff0c7224 */ /* 0x001fe200078e0019 */
[----:B------:R-:W-:-:S05]  /*2aa0*/  FSEL R15, R13, R3, !P1 ;  /* 0x000000030d0f7208 */ /* 0x000fca0004800000 */
[----:B------:R-:W-:Y:S01]  /*2ab0*/  FSEL R16, R10, R19, !P0 ;  /* 0x000000130a107208 */ /* 0x000fe20004000000 */
[----:B----4-:R-:W-:Y:S01]  /*2ac0*/  IMAD.MOV.U32 R10, RZ, RZ, R23 ;  /* 0x000000ffff0a7224 */ /* 0x010fe200078e0017 */
        /* <DEDUP_REMOVED lines=17> */
.L_x_48:
[----:B------:R-:W-:Y:S05]  /*2be0*/  BSYNC.RECONVERGENT B1 ;  /* 0x0000000000017941 */ /* 0x000fea0003800200 */
.L_x_47:
[----:B------:R-:W-:Y:S01]  /*2bf0*/  VIADD R2, R6, 0x2 ;  /* 0x0000000206027836 */ /* 0x000fe20000000000 */
[----:B------:R1:W0:Y:S01]  /*2c00*/  SHFL.DOWN PT, R11, R8, 0x2, R7 ;  /* 0x08400000080b7989 */ /* 0x00022200000e0007 */
[----:B------:R-:W-:Y:S01]  /*2c10*/  BSSY.RECONVERGENT B1, `(.L_x_49) ;  /* 0x0000026000017945 */ /* 0x000fe20003800200 */
[----:B------:R-:W-:Y:S02]  /*2c20*/  IMAD.MOV.U32 R14, RZ, RZ, R10 ;  /* 0x000000ffff0e7224 */ /* 0x000fe400078e000a */
[----:B------:R-:W-:Y:S01]  /*2c30*/  ISETP.GT.AND P0, PT, R2, R7, PT ;  /* 0x000000070200720c */ /* 0x000fe20003f04270 */
[----:B------:R1:W0:Y:S01]  /*2c40*/  SHFL.DOWN PT, R13, R9, 0x2, R7 ;  /* 0x08400000090d7989 */ /* 0x00022200000e0007 */
[----:B------:R-:W-:Y:S02]  /*2c50*/  IMAD.MOV.U32 R16, RZ, RZ, R12 ;  /* 0x000000ffff107224 */ /* 0x000fe400078e000c */
[----:B------:R-:W-:Y:S01]  /*2c60*/  IMAD.MOV.U32 R2, RZ, RZ, R8 ;  /* 0x000000ffff027224 */ /* 0x000fe200078e0008 */
[----:B------:R1:W0:Y:S01]  /*2c70*/  SHFL.DOWN PT, R17, R10, 0x2, R7 ;  /* 0x084000000a117989 */ /* 0x00022200000e0007 */
[----:B------:R-:W-:-:S03]  /*2c80*/  IMAD.MOV.U32 R3, RZ, RZ, R9 ;  /* 0x000000ffff037224 */ /* 0x000fc600078e0009 */
[----:B---3--:R1:W3:Y:S04]  /*2c90*/  SHFL.DOWN PT, R21, R12, 0x2, R7 ;  /* 0x084000000c157989 */ /* 0x0082e800000e0007 */
[----:B------:R-:W-:Y:S05]  /*2ca0*/  @P0 BRA `(.L_x_50) ;  /* 0x0000000000700947 */ /* 0x000fea0003800000 */
[----:B0-----:R-:W-:Y:S01]  /*2cb0*/  IMAD.MOV.U32 R2, RZ, RZ, R11 ;  /* 0x000000ffff027224 */ /* 0x001fe200078e000b */
[----:B------:R-:W-:Y:S01]  /*2cc0*/  DADD R4, -RZ, -R8 ;  /* 0x00000000ff047229 */ /* 0x000fe20000000908 */
[----:B------:R-:W-:Y:S01]  /*2cd0*/  IMAD.MOV.U32 R3, RZ, RZ, R13 ;  /* 0x000000ffff037224 */ /* 0x000fe200078e000d */
[----:B------:R-:W-:Y:S01]  /*2ce0*/  DSETP.GEU.AND P0, PT, R8, RZ, PT ;  /* 0x000000ff0800722a */ /* 0x000fe20003f0e000 */
[----:B---3--:R-:W-:-:S04]  /*2cf0*/  IMAD.MOV.U32 R16, RZ, RZ, R21 ;  /* 0x000000ffff107224 */ /* 0x008fc800078e0015 */
[----:B------:R-:W-:Y:S02]  /*2d00*/  DADD R14, -RZ, -R2 ;  /* 0x00000000ff0e7229 */ /* 0x000fe40000000902 */
[----:B------:R-:W-:Y:S01]  /*2d10*/  DSETP.GEU.AND P1, PT, R2, RZ, PT ;  /* 0x000000ff0200722a */ /* 0x000fe20003f2e000 */
[----:B------:R-:W-:Y:S02]  /*2d20*/  FSEL R4, R4, R8, !P0 ;  /* 0x0000000804047208 */ /* 0x000fe40004000000 */
[----:B------:R-:W-:-:S05]  /*2d30*/  FSEL R5, R5, R9, !P0 ;  /* 0x0000000905057208 */ /* 0x000fca0004000000 */
[----:B------:R-:W-:Y:S01]  /*2d40*/  FSEL R18, R14, R11, !P1 ;  /* 0x0000000b0e127208 */ /* 0x000fe20004800000 */
[----:B------:R-:W-:Y:S01]  /*2d50*/  IMAD.MOV.U32 R14, RZ, RZ, R17 ;  /* 0x000000ffff0e7224 */ /* 0x000fe200078e0011 */
[----:B--2---:R-:W-:-:S06]  /*2d60*/  FSEL R19, R15, R13, !P1 ;  /* 0x0000000d0f137208 */ /* 0x004fcc0004800000 */
        /* <DEDUP_REMOVED lines=16> */
.L_x_50:
[----:B------:R-:W-:Y:S05]  /*2e70*/  BSYNC.RECONVERGENT B1 ;  /* 0x0000000000017941 */ /* 0x000fea0003800200 */
.L_x_49:
[----:B------:R-:W-:Y:S01]  /*2e80*/  VIADD R4, R6, 0x4 ;  /* 0x0000000406047836 */ /* 0x000fe20000000000 */
[----:B0-----:R0:W0:Y:S01]  /*2e90*/  SHFL.DOWN PT, R13, R2, 0x4, R7 ;  /* 0x08800000020d7989 */ /* 0x00102200000e0007 */
[----:B------:R-:W-:Y:S01]  /*2ea0*/  BSSY.RECONVERGENT B1, `(.L_x_51) ;  /* 0x0000026000017945 */ /* 0x000fe20003800200 */
[----:B-1----:R-:W-:Y:S02]  /*2eb0*/  IMAD.MOV.U32 R12, RZ, RZ, R14 ;  /* 0x000000ffff0c7224 */ /* 0x002fe400078e000e */
[----:B------:R-:W-:Y:S01]  /*2ec0*/  ISETP.GT.AND P0, PT, R4, R7, PT ;  /* 0x000000070400720c */ /* 0x000fe20003f04270 */
[----:B------:R1:W0:Y:S01]  /*2ed0*/  SHFL.DOWN PT, R15, R3, 0x4, R7 ;  /* 0x08800000030f7989 */ /* 0x00022200000e0007 */
[----:B------:R-:W-:Y:S02]  /*2ee0*/  IMAD.MOV.U32 R18, RZ, RZ, R16 ;  /* 0x000000ffff127224 */ /* 0x000fe400078e0010 */
[----:B------:R-:W-:Y:S01]  /*2ef0*/  IMAD.MOV.U32 R4, RZ, RZ, R2 ;  /* 0x000000ffff047224 */ /* 0x000fe200078e0002 */
[----:B------:R1:W0:Y:S01]  /*2f00*/  SHFL.DOWN PT, R17, R14, 0x4, R7 ;  /* 0x088000000e117989 */ /* 0x00022200000e0007 */
[----:B------:R-:W-:-:S03]  /*2f10*/  IMAD.MOV.U32 R5, RZ, RZ, R3 ;  /* 0x000000ffff057224 */ /* 0x000fc600078e0003 */
[----:B--2---:R1:W2:Y:S04]  /*2f20*/  SHFL.DOWN PT, R19, R16, 0x4, R7 ;  /* 0x0880000010137989 */ /* 0x0042a800000e0007 */
[----:B------:R-:W-:Y:S05]  /*2f30*/  @P0 BRA `(.L_x_52) ;  /* 0x0000000000700947 */ /* 0x000fea0003800000 */
[----:B0-----:R-:W-:Y:S01]  /*2f40*/  IMAD.MOV.U32 R4, RZ, RZ, R13 ;  /* 0x000000ffff047224 */ /* 0x001fe200078e000d */
[----:B------:R-:W-:Y:S01]  /*2f50*/  DADD R8, -RZ, -R2 ;  /* 0x00000000ff087229 */ /* 0x000fe20000000902 */
[----:B------:R-:W-:Y:S01]  /*2f60*/  IMAD.MOV.U32 R5, RZ, RZ, R15 ;  /* 0x000000ffff057224 */ /* 0x000fe200078e000f */
[----:B------:R-:W-:Y:S01]  /*2f70*/  DSETP.GEU.AND P0, PT, R2, RZ, PT ;  /* 0x000000ff0200722a */ /* 0x000fe20003f0e000 */
[----:B------:R-:W-:Y:S02]  /*2f80*/  IMAD.MOV.U32 R12, RZ, RZ, R17 ;  /* 0x000000ffff0c7224 */ /* 0x000fe400078e0011 */
[----:B--2---:R-:W-:Y:S02]  /*2f90*/  IMAD.MOV.U32 R18, RZ, RZ, R19 ;  /* 0x000000ffff127224 */ /* 0x004fe400078e0013 */
        /* <DEDUP_REMOVED lines=22> */
.L_x_52:
[----:B------:R-:W-:Y:S05]  /*3100*/  BSYNC.RECONVERGENT B1 ;  /* 0x0000000000017941 */ /* 0x000fea0003800200 */
.L_x_51:
[----:B0-----:R-:W-:Y:S01]  /*3110*/  VIADD R2, R6, 0x8 ;  /* 0x0000000806027836 */ /* 0x001fe20000000000 */
[----:B------:R0:W0:Y:S01]  /*3120*/  SHFL.DOWN PT, R13, R4, 0x8, R7 ;  /* 0x09000000040d7989 */ /* 0x00002200000e0007 */
[----:B------:R-:W-:Y:S01]  /*3130*/  BSSY.RECONVERGENT B1, `(.L_x_53) ;  /* 0x0000026000017945 */ /* 0x000fe20003800200 */
[----:B-1----:R-:W-:Y:S02]  /*3140*/  IMAD.MOV.U32 R14, RZ, RZ, R12 ;  /* 0x000000ffff0e7224 */ /* 0x002fe400078e000c */
[----:B------:R-:W-:Y:S01]  /*3150*/  ISETP.GT.AND P0, PT, R2, R7, PT ;  /* 0x000000070200720c */ /* 0x000fe20003f04270 */
[----:B------:R1:W0:Y:S01]  /*3160*/  SHFL.DOWN PT, R15, R5, 0x8, R7 ;  /* 0x09000000050f7989 */ /* 0x00022200000e0007 */
[----:B------:R-:W-:Y:S02]  /*3170*/  IMAD.MOV.U32 R10, RZ, RZ, R18 ;  /* 0x000000ffff0a7224 */ /* 0x000fe400078e0012 */
[----:B------:R-:W-:Y:S01]  /*3180*/  IMAD.MOV.U32 R8, RZ, RZ, R4 ;  /* 0x000000ffff087224 */ /* 0x000fe200078e0004 */
[----:B--2---:R1:W2:Y:S01]  /*3190*/  SHFL.DOWN PT, R19, R12, 0x8, R7 ;  /* 0x090000000c137989 */ /* 0x0042a200000e0007 */
[----:B------:R-:W-:-:S03]  /*31a0*/  IMAD.MOV.U32 R9, RZ, RZ, R5 ;  /* 0x000000ffff097224 */ /* 0x000fc600078e0005 */
[----:B---3--:R1:W3:Y:S04]  /*31b0*/  SHFL.DOWN PT, R21, R18, 0x8, R7 ;  /* 0x0900000012157989 */ /* 0x0082e800000e0007 */
[----:B------:R-:W-:Y:S05]  /*31c0*/  @P0 BRA `(.L_x_54) ;  /* 0x0000000000700947 */ /* 0x000fea0003800000 */
[----:B0-----:R-:W-:Y:S01]  /*31d0*/  IMAD.MOV.U32 R8, RZ, RZ, R13 ;  /* 0x000000ffff087224 */ /* 0x001fe200078e000d */
[----:B------:R-:W-:Y:S01]  /*31e0*/  DADD R2, -RZ, -R4 ;  /* 0x00000000ff027229 */ /* 0x000fe20000000904 */
[----:B------:R-:W-:Y:S01]  /*31f0*/  IMAD.MOV.U32 R9, RZ, RZ, R15 ;  /* 0x000000ffff097224 */ /* 0x000fe200078e000f */
[----:B------:R-:W-:Y:S01]  /*3200*/  DSETP.GEU.AND P0, PT, R4, RZ, PT ;  /* 0x000000ff0400722a */ /* 0x000fe20003f0e000 */
[----:B--2---:R-:W-:-:S04]  /*3210*/  IMAD.MOV.U32 R14, RZ, RZ, R19 ;  /* 0x000000ffff0e7224 */ /* 0x004fc800078e0013 */
[----:B------:R-:W-:Y:S02]  /*3220*/  DADD R10, -RZ, -R8 ;  /* 0x00000000ff0a7229 */ /* 0x000fe40000000908 */
[----:B------:R-:W-:Y:S01]  /*3230*/  DSETP.GEU.AND P1, PT, R8, RZ, PT ;  /* 0x000000ff0800722a */ /* 0x000fe20003f2e000 */
[----:B------:R-:W-:Y:S02]  /*3240*/  FSEL R2, R2, R4, !P0 ;  /* 0x0000000402027208 */ /* 0x000fe40004000000 */
[----:B------:R-:W-:-:S05]  /*3250*/  FSEL R3, R3, R5, !P0 ;  /* 0x0000000503037208 */ /* 0x000fca0004000000 */
[----:B------:R-:W-:Y:S01]  /*3260*/  FSEL R16, R10, R13, !P1 ;  /* 0x0000000d0a107208 */ /* 0x000fe20004800000 */
[----:B---3--:R-:W-:Y:S01]  /*3270*/  IMAD.MOV.U32 R10, RZ, RZ, R21 ;  /* 0x000000ffff0a7224 */ /* 0x008fe200078e0015 */
        /* <DEDUP_REMOVED lines=17> */
.L_x_54:
[----:B------:R-:W-:Y:S05]  /*3390*/  BSYNC.RECONVERGENT B1 ;  /* 0x0000000000017941 */ /* 0x000fea0003800200 */
.L_x_53:
[----:B------:R-:W-:Y:S01]  /*33a0*/  VIADD R2, R6, 0x10 ;  /* 0x0000001006027836 */ /* 0x000fe20000000000 */
[----:B------:R3:W4:Y:S01]  /*33b0*/  SHFL.DOWN PT, R11, R8, 0x10, R7 ;  /* 0x0a000000080b7989 */ /* 0x00072200000e0007 */
[----:B------:R-:W-:Y:S01]  /*33c0*/  BSSY.RECONVERGENT B1, `(.L_x_55) ;  /* 0x0000026000017945 */ /* 0x000fe20003800200 */
[----:B-1----:R-:W-:Y:S02]  /*33d0*/  IMAD.MOV.U32 R12, RZ, RZ, R14 ;  /* 0x000000ffff0c7224 */ /* 0x002fe400078e000e */
[----:B------:R-:W-:Y:S01]  /*33e0*/  ISETP.GT.AND P0, PT, R2, R7, PT ;  /* 0x000000070200720c */ /* 0x000fe20003f04270 */
[----:B0-----:R0:W1:Y:S01]  /*33f0*/  SHFL.DOWN PT, R15, R9, 0x10, R7 ;  /* 0x0a000000090f7989 */ /* 0x00106200000e0007 */
[----:B------:R-:W-:Y:S02]  /*3400*/  IMAD.MOV.U32 R13, RZ, RZ, R10 ;  /* 0x000000ffff0d7224 */ /* 0x000fe400078e000a */
[----:B------:R-:W-:Y:S01]  /*3410*/  IMAD.MOV.U32 R2, RZ, RZ, R8 ;  /* 0x000000ffff027224 */ /* 0x000fe200078e0008 */
[----:B--2---:R0:W2:Y:S01]  /*3420*/  SHFL.DOWN PT, R19, R14, 0x10, R7 ;  /* 0x0a0000000e137989 */ /* 0x0040a200000e0007 */
[----:B------:R-:W-:-:S03]  /*3430*/  IMAD.MOV.U32 R3, RZ, RZ, R9 ;  /* 0x000000ffff037224 */ /* 0x000fc600078e0009 */
[----:B---3--:R0:W3:Y:S04]  /*3440*/  SHFL.DOWN PT, R21, R10, 0x10, R7 ;  /* 0x0a0000000a157989 */ /* 0x0080e800000e0007 */
[----:B------:R-:W-:Y:S05]  /*3450*/  @P0 BRA `(.L_x_56) ;  /* 0x0000000000700947 */ /* 0x000fea0003800000 */
[----:B----4-:R-:W-:Y:S01]  /*3460*/  IMAD.MOV.U32 R2, RZ, RZ, R11 ;  /* 0x000000ffff027224 */ /* 0x010fe200078e000b */
[----:B------:R-:W-:Y:S01]  /*3470*/  DADD R4, -RZ, -R8 ;  /* 0x00000000ff047229 */ /* 0x000fe20000000908 */
[----:B-1----:R-:W-:Y:S01]  /*3480*/  IMAD.MOV.U32 R3, RZ, RZ, R15 ;  /* 0x000000ffff037224 */ /* 0x002fe200078e000f */
[----:B------:R-:W-:-:S05]  /*3490*/  DSETP.GEU.AND P0, PT, R8, RZ, PT ;  /* 0x000000ff0800722a */ /* 0x000fca0003f0e000 */
[----:B------:R-:W-:Y:S02]  /*34a0*/  DADD R12, -RZ, -R2 ;  /* 0x00000000ff0c7229 */ /* 0x000fe40000000902 */
[----:B------:R-:W-:Y:S01]  /*34b0*/  DSETP.GEU.AND P1, PT, R2, RZ, PT ;  /* 0x000000ff0200722a */ /* 0x000fe20003f2e000 */
[----:B------:R-:W-:Y:S02]  /*34c0*/  FSEL R4, R4, R8, !P0 ;  /* 0x0000000804047208 */ /* 0x000fe40004000000 */
[----:B------:R-:W-:-:S05]  /*34d0*/  FSEL R5, R5, R9, !P0 ;  /* 0x0000000905057208 */ /* 0x000fca0004000000 */
[----:B------:R-:W-:Y:S01]  /*34e0*/  FSEL R16, R12, R11, !P1 ;  /* 0x0000000b0c107208 */ /* 0x000fe20004800000 */
[----:B--2---:R-:W-:Y:S01]  /*34f0*/  IMAD.MOV.U32 R12, RZ, RZ, R19 ;  /* 0x000000ffff0c7224 */ /* 0x004fe200078e0013 */
[----:B------:R-:W-:Y:S01]  /*3500*/  FSEL R17, R13, R15, !P1 ;  /* 0x0000000f0d117208 */ /* 0x000fe20004800000 */
[----:B---3--:R-:W-:-:S05]  /*3510*/  IMAD.MOV.U32 R13, RZ, RZ, R21 ;  /* 0x000000ffff0d7224 */ /* 0x008fca00078e0015 */
        /* <DEDUP_REMOVED lines=16> */
.L_x_56:
[----:B------:R-:W-:Y:S05]  /*3620*/  BSYNC.RECONVERGENT B1 ;  /* 0x0000000000017941 */ /* 0x000fea0003800200 */
.L_x_55:
[----:B------:R-:W-:Y:S01]  /*3630*/  ISETP.NE.AND P0, PT, R6, RZ, PT ;  /* 0x000000ff0600720c */ /* 0x000fe20003f05270 */
[----:B------:R-:W-:-:S12]  /*3640*/  BSSY.RECONVERGENT B1, `(.L_x_57) ;  /* 0x000000a000017945 */ /* 0x000fd80003800200 */
[----:B------:R-:W-:Y:S05]  /*3650*/  @P0 BRA `(.L_x_58) ;  /* 0x0000000000200947 */ /* 0x000fea0003800000 */
[----:B------:R-:W5:Y:S01]  /*3660*/  S2R R6, SR_CgaCtaId ;  /* 0x0000000000067919 */ /* 0x000f620000008800 */
[----:B------:R-:W-:Y:S02]  /*3670*/  MOV R5, 0x400 ;  /* 0x0000040000057802 */ /* 0x000fe40000000f00 */
[----:B------:R-:W-:-:S04]  /*3680*/  SHF.R.U32.HI R4, RZ, 0x1, R0 ;  /* 0x00000001ff047819 */ /* 0x000fc80000011600 */
[----:B------:R-:W-:Y:S02]  /*3690*/  LOP3.LUT R4, R4, 0x1f0, RZ, 0xc0, !PT ;  /* 0x000001f004047812 */ /* 0x000fe400078ec0ff */
[----:B-----5:R-:W-:-:S05]  /*36a0*/  LEA R5, R6, R5, 0x18 ;  /* 0x0000000506057211 */ /* 0x020fca00078ec0ff */
[----:B------:R-:W-:-:S05]  /*36b0*/  IMAD.IADD R5, R4, 0x1, R5 ;  /* 0x0000000104057824 */ /* 0x000fca00078e0205 */
[----:B------:R0:W-:Y:S04]  /*36c0*/  STS.64 [R5+0x10], R12 ;  /* 0x0000100c05007388 */ /* 0x0001e80000000a00 */
[----:B------:R0:W-:Y:S02]  /*36d0*/  STS.64 [R5+0x8], R2 ;  /* 0x0000080205007388 */ /* 0x0001e40000000a00 */
.L_x_58:
[----:B------:R-:W-:Y:S05]  /*36e0*/  BSYNC.RECONVERGENT B1 ;  /* 0x0000000000017941 */ /* 0x000fea0003800200 */
.L_x_57:
[----:B------:R-:W-:Y:S01]  /*36f0*/  BAR.SYNC.DEFER_BLOCKING 0x0 ;  /* 0x0000000000007b1d */ /* 0x000fe20000010000 */
[----:B------:R-:W-:-:S13]  /*3700*/  ISETP.NE.AND P1, PT, R0, RZ, PT ;  /* 0x000000ff0000720c */ /* 0x000fda0003f25270 */
[----:B------:R-:W-:Y:S05]  /*3710*/  @P1 BRA `(.L_x_34) ;  /* 0x0000004400c01947 */ /* 0x000fea0003800000 */
[----:B------:R-:W-:Y:S01]  /*3720*/  UISETP.GE.AND UP0, UPT, UR6, 0x21, UPT ;  /* 0x000000210600788c */ /* 0x000fe2000bf06270 */
[----:B0-----:R-:W-:Y:S02]  /*3730*/  IMAD.MOV.U32 R7, RZ, RZ, R12 ;  /* 0x000000ffff077224 */ /* 0x001fe400078e000c */
[----:B------:R-:W-:Y:S02]  /*3740*/  IMAD.MOV.U32 R0, RZ, RZ, R13 ;  /* 0x000000ffff007224 */ /* 0x000fe400078e000d */
[----:B------:R-:W-:Y:S02]  /*3750*/  IMAD.MOV.U32 R4, RZ, RZ, R2 ;  /* 0x000000ffff047224 */ /* 0x000fe400078e0002 */
[----:B------:R-:W-:Y:S02]  /*3760*/  IMAD.MOV.U32 R5, RZ, RZ, R3 ;  /* 0x000000ffff057224 */ /* 0x000fe400078e0003 */
[----:B------:R-:W-:Y:S05]  /*3770*/  BRA.U !UP0, `(.L_x_59) ;  /* 0x00000001088c7547 */ /* 0x000fea000b800000 */
[----:B------:R-:W0:Y:S01]  /*3780*/  S2UR UR5, SR_CgaCtaId ;  /* 0x00000000000579c3 */ /* 0x000e220000008800 */
[----:B------:R-:W-:Y:S01]  /*3790*/  UMOV UR4, 0x400 ;  /* 0x0000040000047882 */ /* 0x000fe20000000000 */
[----:B------:R-:W-:Y:S01]  /*37a0*/  DADD R6, -RZ, -R2 ;  /* 0x00000000ff067229 */ /* 0x000fe20000000902 */
[----:B------:R-:W-:Y:S01]  /*37b0*/  BSSY.RECONVERGENT B1, `(.L_x_59) ;  /* 0x000001f000017945 */ /* 0x000fe20003800200 */
[----:B------:R-:W-:-:S08]  /*37c0*/  DSETP.GEU.AND P2, PT, R2, RZ, PT ;  /* 0x000000ff0200722a */ /* 0x000fd00003f4e000 */
[----:B------:R-:W-:Y:S02]  /*37d0*/  FSEL R14, R6, R2, !P2 ;  /* 0x00000002060e7208 */ /* 0x000fe40005000000 */
[----:B-1----:R-:W-:Y:S01]  /*37e0*/  FSEL R15, R7, R3, !P2 ;  /* 0x00000003070f7208 */ /* 0x002fe20005000000 */
[----:B0-----:R-:W-:-:S09]  /*37f0*/  ULEA UR4, UR5, UR4, 0x18 ;  /* 0x0000000405047291 */ /* 0x001fd2000f8ec0ff */
[----:B------:R-:W0:Y:S04]  /*3800*/  LDS.64 R8, [UR4+0x18] ;  /* 0x00001804ff087984 */ /* 0x000e280008000a00 */
[----:B------:R-:W1:Y:S01]  /*3810*/  LDS.64 R16, [UR4+0x20] ;  /* 0x00002004ff107984 */ /* 0x000e620008000a00 */
[----:B0-----:R-:W-:Y:S02]  /*3820*/  DADD R4, -RZ, -R8 ;  /* 0x00000000ff047229 */ /* 0x001fe40000000908 */
[----:B------:R-:W-:Y:S01]  /*3830*/  DSETP.GEU.AND P0, PT, R8, RZ, PT ;  /* 0x000000ff0800722a */ /* 0x000fe20003f0e000 */
[----:B-1----:R-:W-:Y:S02]  /*3840*/  IMAD.MOV.U32 R7, RZ, RZ, R16 ;  /* 0x000000ffff077224 */ /* 0x002fe400078e0010 */
[----:B------:R-:W-:-:S05]  /*3850*/  IMAD.MOV.U32 R0, RZ, RZ, R17 ;  /* 0x000000ffff007224 */ /* 0x000fca00078e0011 */
[----:B------:R-:W-:Y:S01]  /*3860*/  FSEL R10, R4, R8, !P0 ;  /* 0x00000008040a7208 */ /* 0x000fe20004000000 */
[----:B------:R-:W-:Y:S01]  /*3870*/  IMAD.MOV.U32 R4, RZ, RZ, R8 ;  /* 0x000000ffff047224 */ /* 0x000fe200078e0008 */
[----:B----4-:R-:W-:Y:S01]  /*3880*/  FSEL R11, R5, R9, !P0 ;  /* 0x00000009050b7208 */ /* 0x010fe20004000000 */
        /* <DEDUP_REMOVED lines=17> */
.L_x_60:
[----:B------:R-:W-:Y:S05]  /*39a0*/  BSYNC.RECONVERGENT B1 ;  /* 0x0000000000017941 */ /* 0x000fea0003800200 */
.L_x_59:
[----:B------:R-:W-:Y:S01]  /*39b0*/  UISETP.GE.AND UP0, UPT, UR6, 0x41, UPT ;  /* 0x000000410600788c */ /* 0x000fe2000bf06270 */
[----:B------:R-:W-:Y:S02]  /*39c0*/  IMAD.MOV.U32 R9, RZ, RZ, R7 ;  /* 0x000000ffff097224 */ /* 0x000fe400078e0007 */
        /* <DEDUP_REMOVED lines=14> */
[----:B0-----:R-:W-:Y:S01]  /*3ab0*/  DADD R8, -RZ, -R12 ;  /* 0x00000000ff087229 */ /* 0x001fe2000000090c */
[----:B------:R-:W-:Y:S01]  /*3ac0*/  IMAD.MOV.U32 R2, RZ, RZ, R12 ;  /* 0x000000ffff027224 */ /* 0x000fe200078e000c */
[----:B------:R-:W-:Y:S01]  /*3ad0*/  DSETP.GEU.AND P2, PT, R12, RZ, PT ;  /* 0x000000ff0c00722a */ /* 0x000fe20003f4e000 */
[----:B------:R-:W-:Y:S02]  /*3ae0*/  IMAD.MOV.U32 R3, RZ, RZ, R13 ;  /* 0x000000ffff037224 */ /* 0x000fe400078e000d */
[----:B-1----:R-:W-:-:S05]  /*3af0*/  IMAD.MOV.U32 R6, RZ, RZ, R17 ;  /* 0x000000ffff067224 */ /* 0x002fca00078e0011 */
[----:B------:R-:W-:Y:S02]  /*3b00*/  FSEL R10, R8, R12, !P2 ;  /* 0x0000000c080a7208 */ /* 0x000fe40005000000 */
        /* <DEDUP_REMOVED lines=18> */
.L_x_62:
[----:B------:R-:W-:Y:S05]  /*3c30*/  BSYNC.RECONVERGENT B1 ;  /* 0x0000000000017941 */ /* 0x000fea0003800200 */
.L_x_61:
        /* <DEDUP_REMOVED lines=14> */
[----:B------:R-:W4:Y:S04]  /*3d20*/  LDS.64 R12, [UR4+0x38] ;  /* 0x00003804ff0c7984 */ /* 0x000f280008000a00 */
[----:B------:R-:W0:Y:S01]  /*3d30*/  LDS.64 R16, [UR4+0x40] ;  /* 0x00004004ff107984 */ /* 0x000e220008000a00 */
[----:B----4-:R-:W-:Y:S01]  /*3d40*/  DADD R10, -RZ, -R12 ;  /* 0x00000000ff0a7229 */ /* 0x010fe2000000090c */
[----:B------:R-:W-:Y:S01]  /*3d50*/  IMAD.MOV.U32 R4, RZ, RZ, R12 ;  /* 0x000000ffff047224 */ /* 0x000fe200078e000c */
[----:B------:R-:W-:Y:S01]  /*3d60*/  DSETP.GEU.AND P2, PT, R12, RZ, PT ;  /* 0x000000ff0c00722a */ /* 0x000fe20003f4e000 */
[----:B------:R-:W-:Y:S02]  /*3d70*/  IMAD.MOV.U32 R5, RZ, RZ, R13 ;  /* 0x000000ffff057224 */ /* 0x000fe400078e000d */
[----:B0-----:R-:W-:-:S02]  /*3d80*/  IMAD.MOV.U32 R7, RZ, RZ, R16 ;  /* 0x000000ffff077224 */ /* 0x001fc400078e0010 */
[----:B------:R-:W-:-:S03]  /*3d90*/  IMAD.MOV.U32 R0, RZ, RZ, R17 ;  /* 0x000000ffff007224 */ /* 0x000fc600078e0011 */
        /* <DEDUP_REMOVED lines=18> */
.L_x_64:
[----:B------:R-:W-:Y:S05]  /*3ec0*/  BSYNC.RECONVERGENT B1 ;  /* 0x0000000000017941 */ /* 0x000fea0003800200 */
.L_x_63:
        /* <DEDUP_REMOVED lines=40> */
.L_x_66:
[----:B------:R-:W-:Y:S05]  /*4150*/  BSYNC.RECONVERGENT B1 ;  /* 0x0000000000017941 */ /* 0x000fea0003800200 */
.L_x_65:
[----:B------:R-:W-:Y:S01]  /*4160*/  UISETP.GE.AND UP0, UPT, UR6, 0xa1, UPT ;  /* 0x000000a10600788c */ /* 0x000fe2000bf06270 */
[----:B----4-:R-:W-:Y:S02]  /*4170*/  IMAD.MOV.U32 R11, RZ, RZ, R9 ;  /* 0x000000ffff0b7224 */ /* 0x010fe400078e0009 */
        /* <DEDUP_REMOVED lines=10> */
[----:B------:R-:W-:Y:S01]  /*4220*/  FSEL R17, R5, R3, !P0 ;  /* 0x0000000305117208 */ /* 0x000fe20004000000 */
[----:B0-----:R-:W-:-:S09]  /*4230*/  ULEA UR4, UR5, UR4, 0x18 ;  /* 0x0000000405047291 */ /* 0x001fd2000f8ec0ff */
[----:B-1----:R-:W0:Y:S04]  /*4240*/  LDS.64 R14, [UR4+0x58] ;  /* 0x00005804ff0e7984 */ /* 0x002e280008000a00 */
[----:B--2---:R-:W1:Y:S01]  /*4250*/  LDS.64 R18, [UR4+0x60] ;  /* 0x00006004ff127984 */ /* 0x004e620008000a00 */
[----:B0-----:R-:W-:Y:S01]  /*4260*/  DADD R10, -RZ, -R14 ;  /* 0x00000000ff0a7229 */ /* 0x001fe2000000090e */
[----:B------:R-:W-:Y:S01]  /*4270*/  IMAD.MOV.U32 R4, RZ, RZ, R14 ;  /* 0x000000ffff047224 */ /* 0x000fe200078e000e */
[----:B------:R-:W-:Y:S01]  /*4280*/  DSETP.GEU.AND P2, PT, R14, RZ, PT ;  /* 0x000000ff0e00722a */ /* 0x000fe20003f4e000 */
[----:B------:R-:W-:Y:S02]  /*4290*/  IMAD.MOV.U32 R5, RZ, RZ, R15 ;  /* 0x000000ffff057224 */ /* 0x000fe400078e000f */
[----:B-1----:R-:W-:-:S05]  /*42a0*/  IMAD.MOV.U32 R8, RZ, RZ, R19 ;  /* 0x000000ffff087224 */ /* 0x002fca00078e0013 */
[----:B------:R-:W-:Y:S02]  /*42b0*/  FSEL R12, R10, R14, !P2 ;  /* 0x0000000e0a0c7208 */ /* 0x000fe40005000000 */
        /* <DEDUP_REMOVED lines=18> */
.L_x_68:
[----:B------:R-:W-:Y:S05]  /*43e0*/  BSYNC.RECONVERGENT B1 ;  /* 0x0000000000017941 */ /* 0x000fea0003800200 */
.L_x_67:
        /* <DEDUP_REMOVED lines=40> */
.L_x_70:
[----:B------:R-:W-:Y:S05]  /*4670*/  BSYNC.RECONVERGENT B1 ;  /* 0x0000000000017941 */ /* 0x000fea0003800200 */
.L_x_69:
        /* <DEDUP_REMOVED lines=8> */
[----:B------:R-:W-:Y:S02]  /*4700*/  DADD R2, -RZ, -R6 ;  /* 0x00000000ff027229 */ /* 0x000fe40000000906 */
        /* <DEDUP_REMOVED lines=10> */
[----:B-1----:R-:W-:-:S02]  /*47b0*/  IMAD.MOV.U32 R12, RZ, RZ, R16 ;  /* 0x000000ffff0c7224 */ /* 0x002fc400078e0010 */
        /* <DEDUP_REMOVED lines=20> */
.L_x_2:
[----:B------:R-:W1:Y:S01]  /*4900*/  S2R R0, SR_TID.X ;  /* 0x0000000000007919 */ /* 0x000e620000002100 */
[----:B------:R-:W1:Y:S02]  /*4910*/  LDC.64 R2, c[0x0][0x380] ;  /* 0x0000e000ff027b82 */ /* 0x000e640000000a00 */
[----:B-1----:R-:W-:-:S05]  /*4920*/  IMAD.WIDE.U32 R26, R0, 0x10, R2 ;  /* 0x00000010001a7825 */ /* 0x002fca00078e0002 */
[----:B0-----:R-:W2:Y:S04]  /*4930*/  LDG.E.64.CONSTANT R18, desc[UR8][R26.64] ;  /* 0x000000081a127981 */ /* 0x001ea8000c1e9b00 */
[----:B------:R-:W3:Y:S04]  /*4940*/  LDG.E.64.CONSTANT R20, desc[UR8][R26.64+0x1000] ;  /* 0x001000081a147981 */ /* 0x000ee8000c1e9b00 */
[----:B------:R-:W4:Y:S04]  /*4950*/  LDG.E.64.CONSTANT R16, desc[UR8][R26.64+0x8] ;  /* 0x000008081a107981 */ /* 0x000f28000c1e9b00 */
[----:B------:R-:W4:Y:S04]  /*4960*/  LDG.E.64.CONSTANT R14, desc[UR8][R26.64+0x1008] ;  /* 0x001008081a0e7981 */ /* 0x000f28000c1e9b00 */
[----:B------:R-:W5:Y:S04]  /*4970*/  LDG.E.64.CONSTANT R12, desc[UR8][R26.64+0x2000] ;  /* 0x002000081a0c7981 */ /* 0x000f68000c1e9b00 */
[----:B------:R-:W4:Y:S04]  /*4980*/  LDG.E.64.CONSTANT R6, desc[UR8][R26.64+0x2008] ;  /* 0x002008081a067981 */ /* 0x000f28000c1e9b00 */
[----:B------:R-:W4:Y:S04]  /*4990*/  LDG.E.64.CONSTANT R4, desc[UR8][R26.64+0x3000] ;  /* 0x003000081a047981 */ /* 0x000f28000c1e9b00 */
[----:B------:R-:W4:Y:S04]  /*49a0*/  LDG.E.64.CONSTANT R2, desc[UR8][R26.64+0x3008] ;  /* 0x003008081a027981 */ /* 0x000f28000c1e9b00 */
[----:B------:R-:W4:Y:S04]  /*49b0*/  LDG.E.64.CONSTANT R10, desc[UR8][R26.64+0x4000] ;  /* 0x004000081a0a7981 */ /* 0x000f28000c1e9b00 */
[----:B------:R-:W4:Y:S01]  /*49c0*/  LDG.E.64.CONSTANT R8, desc[UR8][R26.64+0x4008] ;  /* 0x004008081a087981 */ /* 0x000f22000c1e9b00 */
[----:B------:R-:W-:Y:S01]  /*49d0*/  UISETP.GE.U32.AND UP0, UPT, UR6, 0xa00, UPT ;  /* 0x00000a000600788c */ /* 0x000fe2000bf06070 */
[----:B------:R-:W-:Y:S01]  /*49e0*/  UMOV UR4, 0x500 ;  /* 0x0000050000047882 */ /* 0x000fe20000000000 */
[----:B------:R-:W-:Y:S01]  /*49f0*/  UMOV UR5, URZ ;  /* 0x000000ff00057c82 */ /* 0x000fe20008000000 */
[----:B--2---:R-:W-:-:S02]  /*4a00*/  DADD R22, -RZ, -R18 ;  /* 0x00000000ff167229 */ /* 0x004fc40000000912 */
[----:B------:R-:W-:Y:S02]  /*4a10*/  DSETP.GEU.AND P0, PT, R18, RZ, PT ;  /* 0x000000ff1200722a */ /* 0x000fe40003f0e000 */
[----:B---3--:R-:W-:Y:S02]  /*4a20*/  DADD R24, -RZ, -R20 ;  /* 0x00000000ff187229 */ /* 0x008fe40000000914 */
[----:B------:R-:W-:-:S04]  /*4a30*/  DSETP.GEU.AND P1, PT, R20, RZ, PT ;  /* 0x000000ff1400722a */ /* 0x000fc80003f2e000 */
[----:B------:R-:W-:Y:S02]  /*4a40*/  FSEL R22, R22, R18, !P0 ;  /* 0x0000001216167208 */ /* 0x000fe40004000000 */
[----:B------:R-:W-:Y:S02]  /*4a50*/  FSEL R23, R23, R19, !P0 ;  /* 0x0000001317177208 */ /* 0x000fe40004000000 */
[----:B------:R-:W-:Y:S02]  /*4a60*/  FSEL R24, R24, R20, !P1 ;  /* 0x0000001418187208 */ /* 0x000fe40004800000 */
[----:B------:R-:W-:Y:S01]  /*4a70*/  FSEL R25, R25, R21, !P1 ;  /* 0x0000001519197208 */ /* 0x000fe20004800000 */
[----:B-----5:R-:W-:-:S05]  /*4a80*/  DSETP.GEU.AND P3, PT, R12, RZ, PT ;  /* 0x000000ff0c00722a */ /* 0x020fca0003f6e000 */
[----:B------:R-:W-:-:S14]  /*4a90*/  DSETP.GEU.AND P2, PT, R22, R24, PT ;  /* 0x000000181600722a */ /* 0x000fdc0003f4e000 */
[----:B----4-:R-:W-:-:S04]  /*4aa0*/  @P2 ISETP.GE.U32.AND P0, PT, R16, R14, PT ;  /* 0x0000000e1000220c */ /* 0x010fc80003f06070 */
[----:B------:R-:W-:-:S13]  /*4ab0*/  @P2 ISETP.GE.AND.EX P0, PT, R17, R15, PT, P0 ;  /* 0x0000000f1100220c */ /* 0x000fda0003f06300 */
[----:B------:R-:W-:Y:S02]  /*4ac0*/  @P2 DSETP.LT.OR P0, PT, R24, R22, !P0 ;  /* 0x000000161800222a */ /* 0x000fe40004701400 */
[----:B------:R-:W-:-:S04]  /*4ad0*/  DADD R22, -RZ, -R12 ;  /* 0x00000000ff167229 */ /* 0x000fc8000000090c */
[----:B------:R-:W-:Y:S02]  /*4ae0*/  @P2 FSEL R20, R18, R20, P0 ;  /* 0x0000001412142208 */ /* 0x000fe40000000000 */
[----:B------:R-:W-:Y:S02]  /*4af0*/  @P2 FSEL R21, R19, R21, P0 ;  /* 0x0000001513152208 */ /* 0x000fe40000000000 */
[----:B------:R-:W-:Y:S02]  /*4b00*/  @P2 SEL R14, R16, R14, P0 ;  /* 0x0000000e100e2207 */ /* 0x000fe40000000000 */
[----:B------:R-:W-:Y:S02]  /*4b10*/  FSEL R22, R22, R12, !P3 ;  /* 0x0000000c16167208 */ /* 0x000fe40005800000 */
[----:B------:R-:W-:Y:S01]  /*4b20*/  DADD R18, -RZ, -R20 ;  /* 0x00000000ff127229 */ /* 0x000fe20000000914 */
[----:B------:R-:W-:Y:S01]  /*4b30*/  FSEL R23, R23, R13, !P3 ;  /* 0x0000000d17177208 */ /* 0x000fe20005800000 */
[----:B------:R-:W-:Y:S01]  /*4b40*/  DSETP.GEU.AND P1, PT, R20, RZ, PT ;  /* 0x000000ff1400722a */ /* 0x000fe20003f2e000 */
[----:B------:R-:W-:Y:S01]  /*4b50*/  @P2 SEL R15, R17, R15, P0 ;  /* 0x0000000f110f2207 */ /* 0x000fe20000000000 */
[----:B------:R-:W-:-:S06]  /*4b60*/  DSETP.GEU.AND P3, PT, R4, RZ, PT ;  /* 0x000000ff0400722a */ /* 0x000fcc0003f6e000 */
[----:B------:R-:W-:Y:S02]  /*4b70*/  FSEL R18, R18, R20, !P1 ;  /* 0x0000001412127208 */ /* 0x000fe40004800000 */
[----:B------:R-:W-:-:S06]  /*4b80*/  FSEL R19, R19, R21, !P1 ;  /* 0x0000001513137208 */ /* 0x000fcc0004800000 */
[----:B------:R-:W-:-:S14]  /*4b90*/  DSETP.GEU.AND P1, PT, R18, R22, PT ;  /* 0x000000161200722a */ /* 0x000fdc0003f2e000 */
[----:B------:R-:W-:-:S04]  /*4ba0*/  @P1 ISETP.GE.U32.AND P0, PT, R14, R6, PT ;  /* 0x000000060e00120c */ /* 0x000fc80003f06070 */
        /* <DEDUP_REMOVED lines=11> */
[----:B------:R-:W-:-:S02]  /*4c60*/  DADD R14, -RZ, -R10 ;  /* 0x00000000ff0e7229 */ /* 0x000fc4000000090a */
[----:B------:R-:W-:-:S04]  /*4c70*/  DSETP.GEU.AND P3, PT, R10, RZ, PT ;  /* 0x000000ff0a00722a */ /* 0x000fc80003f6e000 */
[----:B------:R-:W-:Y:S02]  /*4c80*/  FSEL R16, R16, R12, !P2 ;  /* 0x0000000c10107208 */ /* 0x000fe40005000000 */
[----:B------:R-:W-:Y:S02]  /*4c90*/  FSEL R17, R17, R13, !P2 ;  /* 0x0000000d11117208 */ /* 0x000fe40005000000 */
[----:B------:R-:W-:Y:S02]  /*4ca0*/  FSEL R14, R14, R10, !P3 ;  /* 0x0000000a0e0e7208 */ /* 0x000fe40005800000 */
[----:B------:R-:W-:Y:S02]  /*4cb0*/  FSEL R15, R15, R11, !P3 ;  /* 0x0000000b0f0f7208 */ /* 0x000fe40005800000 */
[----:B------:R-:W-:-:S14]  /*4cc0*/  DSETP.GEU.AND P2, PT, R16, R18, PT ;  /* 0x000000121000722a */ /* 0x000fdc0003f4e000 */
[----:B------:R-:W-:-:S04]  /*4cd0*/  @P2 ISETP.GE.U32.AND P0, PT, R6, R2, PT ;  /* 0x000000020600220c */ /* 0x000fc80003f06070 */
[----:B------:R-:W-:-:S13]  /*4ce0*/  @P2 ISETP.GE.AND.EX P0, PT, R7, R3, PT, P0 ;  /* 0x000000030700220c */ /* 0x000fda0003f06300 */
[----:B------:R-:W-:-:S06]  /*4cf0*/  @P2 DSETP.LT.OR P0, PT, R18, R16, !P0 ;  /* 0x000000101200222a */ /* 0x000fcc0004701400 */
[----:B------:R-:W-:Y:S02]  /*4d00*/  @P2 FSEL R4, R12, R4, P0 ;  /* 0x000000040c042208 */ /* 0x000fe40000000000 */
[----:B------:R-:W-:Y:S02]  /*4d10*/  @P2 FSEL R5, R13, R5, P0 ;  /* 0x000000050d052208 */ /* 0x000fe40000000000 */
[----:B------:R-:W-:Y:S02]  /*4d20*/  @P2 SEL R2, R6, R2, P0 ;  /* 0x0000000206022207 */ /* 0x000fe40000000000 */
[----:B------:R-:W-:Y:S02]  /*4d30*/  @P2 SEL R3, R7, R3, P0 ;  /* 0x0000000307032207 */ /* 0x000fe40000000000 */
[----:B------:R-:W-:Y:S02]  /*4d40*/  DADD R12, -RZ, -R4 ;  /* 0x00000000ff0c7229 */ /* 0x000fe40000000904 */
[----:B------:R-:W-:-:S08]  /*4d50*/  DSETP.GEU.AND P1, PT, R4, RZ, PT ;  /* 0x000000ff0400722a */ /* 0x000fd00003f2e000 */
[----:B------:R-:W-:Y:S02]  /*4d60*/  FSEL R12, R12, R4, !P1 ;  /* 0x000000040c0c7208 */ /* 0x000fe40004800000 */
[----:B------:R-:W-:-:S06]  /*4d70*/  FSEL R13, R13, R5, !P1 ;  /* 0x000000050d0d7208 */ /* 0x000fcc0004800000 */
[----:B------:R-:W-:-:S14]  /*4d80*/  DSETP.GEU.AND P1, PT, R12, R14, PT ;  /* 0x0000000e0c00722a */ /* 0x000fdc0003f2e000 */
[----:B------:R-:W-:-:S04]  /*4d90*/  @P1 ISETP.GE.U32.AND P0, PT, R2, R8, PT ;  /* 0x000000080200120c */ /* 0x000fc80003f06070 */
[----:B------:R-:W-:-:S13]  /*4da0*/  @P1 ISETP.GE.AND.EX P0, PT, R3, R9, PT, P0 ;  /* 0x000000090300120c */ /* 0x000fda0003f06300 */
[----:B------:R-:W-:-:S06]  /*4db0*/  @P1 DSETP.LT.OR P0, PT, R14, R12, !P0 ;  /* 0x0000000c0e00122a */ /* 0x000fcc0004701400 */
[----:B------:R-:W-:Y:S02]  /*4dc0*/  @P1 FSEL R4, R4, R10, P0 ;  /* 0x0000000a04041208 */ /* 0x000fe40000000000 */
[----:B------:R-:W-:Y:S02]  /*4dd0*/  @P1 FSEL R5, R5, R11, P0 ;  /* 0x0000000b05051208 */ /* 0x000fe40000000000 */
[----:B------:R-:W-:Y:S01]  /*4de0*/  @P1 SEL R8, R2, R8, P0 ;  /* 0x0000000802081207 */ /* 0x000fe20000000000 */
[----:B------:R-:W-:Y:S01]  /*4df0*/  @P1 IMAD.MOV.U32 R10, RZ, RZ, R4 ;  /* 0x000000ffff0a1224 */ /* 0x000fe200078e0004 */
[----:B------:R-:W-:Y:S01]  /*4e00*/  @P1 SEL R9, R3, R9, P0 ;  /* 0x0000000903091207 */ /* 0x000fe20000000000 */
[----:B------:R-:W-:Y:S01]  /*4e10*/  @P1 IMAD.MOV.U32 R11, RZ, RZ, R5 ;  /* 0x000000ffff0b1224 */ /* 0x000fe200078e0005 */
[----:B------:R-:W-:Y:S06]  /*4e20*/  BRA.U !UP0, `(.L_x_71) ;  /* 0x0000000508c87547 */ /* 0x000fec000b800000 */
[----:B------:R-:W0:Y:S01]  /*4e30*/  LDCU.64 UR4, c[0x0][0x380] ;  /* 0x00007000ff0477ac */ /* 0x000e220008000a00 */
[----:B------:R-:W-:-:S04]  /*4e40*/  UIADD3 UR7, UP0, UPT, UR6, -0xa00, URZ ;  /* 0xfffff60006077890 */ /* 0x000fc8000ff1e0ff */
[----:B------:R-:W-:Y:S01]  /*4e50*/  ULEA.HI.X.SX32 UR6, UR6, 0xffffffff, 0x1, UP0 ;  /* 0xffffffff06067891 */ /* 0x000fe200080f0eff */
[----:B0-----:R-:W-:Y:S01]  /*4e60*/  LEA R12, P0, R0, UR4, 0x4 ;  /* 0x00000004000c7c11 */ /* 0x001fe2000f8020ff */
[----:B------:R-:W-:-:S03]  /*4e70*/  UMOV UR4, URZ ;  /* 0x000000ff00047c82 */ /* 0x000fc60008000000 */
[----:B------:R-:W-:Y:S02]  /*4e80*/  IADD3 R12, P1, PT, R12, 0x9008, RZ ;  /* 0x000090080c0c7810 */ /* 0x000fe40007f3e0ff */
[----:B------:R-:W-:Y:S01]  /*4e90*/  LEA.HI.X R0, R0, UR5, RZ, 0x4, P0 ;  /* 0x0000000500007c11 */ /* 0x000fe200080f24ff */
[----:B------:R-:W-:-:S04]  /*4ea0*/  UMOV UR5, URZ ;  /* 0x000000ff00057c82 */ /* 0x000fc80008000000 */
[----:B------:R-:W-:-:S07]  /*4eb0*/  IMAD.X R13, RZ, RZ, R0, P1 ;  /* 0x000000ffff0d7224 */ /* 0x000fce00008e0600 */
.L_x_72:
[----:B------:R-:W2:Y:S04]  /*4ec0*/  LDG.E.64.CONSTANT R24, desc[UR8][R12.64+-0x4008] ;  /* 0xffbff8080c187981 */ /* 0x000ea8000c1e9b00 */
[----:B------:R-:W3:Y:S04]  /*4ed0*/  LDG.E.64.CONSTANT R2, desc[UR8][R12.64+-0x4000] ;  /* 0xffc000080c027981 */ /* 0x000ee8000c1e9b00 */
[----:B------:R-:W4:Y:S04]  /*4ee0*/  LDG.E.64.CONSTANT R22, desc[UR8][R12.64+-0x3008] ;  /* 0xffcff8080c167981 */ /* 0x000f28000c1e9b00 */
[----:B------:R-:W5:Y:S04]  /*4ef0*/  LDG.E.64.CONSTANT R20, desc[UR8][R12.64+-0x3000] ;  /* 0xffd000080c147981 */ /* 0x000f68000c1e9b00 */
[----:B------:R-:W5:Y:S04]  /*4f00*/  LDG.E.64.CONSTANT R18, desc[UR8][R12.64+-0x2008] ;  /* 0xffdff8080c127981 */ /* 0x000f68000c1e9b00 */
[----:B------:R-:W5:Y:S04]  /*4f10*/  LDG.E.64.CONSTANT R16, desc[UR8][R12.64+-0x2000] ;  /* 0xffe000080c107981 */ /* 0x000f68000c1e9b00 */
[----:B------:R-:W5:Y:S01]  /*4f20*/  LDG.E.64.CONSTANT R14, desc[UR8][R12.64+-0x1008] ;  /* 0xffeff8080c0e7981 */ /* 0x000f62000c1e9b00 */
[----:B------:R-:W-:-:S02]  /*4f30*/  IMAD.MOV.U32 R4, RZ, RZ, R10 ;  /* 0x000000ffff047224 */ /* 0x000fc400078e000a */
[----:B------:R-:W-:-:S06]  /*4f40*/  IMAD.MOV.U32 R5, RZ, RZ, R11 ;  /* 0x000000ffff057224 */ /* 0x000fcc00078e000b */
[----:B------:R-:W-:Y:S02]  /*4f50*/  DSETP.GEU.AND P0, PT, R4, RZ, PT ;  /* 0x000000ff0400722a */ /* 0x000fe40003f0e000 */
[----:B------:R-:W-:-:S10]  /*4f60*/  DADD R4, -RZ, -R4 ;  /* 0x00000000ff047229 */ /* 0x000fd40000000904 */
[----:B------:R-:W-:Y:S02]  /*4f70*/  FSEL R4, R4, R10, !P0 ;  /* 0x0000000a04047208 */ /* 0x000fe40004000000 */
[----:B------:R-:W-:Y:S01]  /*4f80*/  FSEL R5, R5, R11, !P0 ;  /* 0x0000000b05057208 */ /* 0x000fe20004000000 */
[----:B--2---:R-:W-:Y:S02]  /*4f90*/  DADD R6, -RZ, -R24 ;  /* 0x00000000ff067229 */ /* 0x004fe40000000918 */
[----:B------:R-:W-:-:S08]  /*4fa0*/  DSETP.GEU.AND P1, PT, R24, RZ, PT ;  /* 0x000000ff1800722a */ /* 0x000fd00003f2e000 */
[----:B------:R-:W-:Y:S02]  /*4fb0*/  FSEL R26, R6, R24, !P1 ;  /* 0x00000018061a7208 */ /* 0x000fe40004800000 */
[----:B------:R-:W-:Y:S02]  /*4fc0*/  FSEL R27, R7, R25, !P1 ;  /* 0x00000019071b7208 */ /* 0x000fe40004800000 */
[----:B------:R-:W2:Y:S04]  /*4fd0*/  LDG.E.64.CONSTANT R6, desc[UR8][R12.64+-0x1000] ;  /* 0xfff000080c067981 */ /* 0x000ea8000c1e9b00 */
[----:B------:R-:W-:-:S14]  /*4fe0*/  DSETP.GEU.AND P1, PT, R4, R26, PT ;  /* 0x0000001a0400722a */ /* 0x000fdc0003f2e000 */
[----:B---3--:R-:W-:-:S04]  /*4ff0*/  @P1 ISETP.GE.U32.AND P0, PT, R8, R2, PT ;  /* 0x000000020800120c */ /* 0x008fc80003f06070 */
[----:B------:R-:W-:-:S13]  /*5000*/  @P1 ISETP.GE.AND.EX P0, PT, R9, R3, PT, P0 ;  /* 0x000000030900120c */ /* 0x000fda0003f06300 */
[----:B------:R-:W-:Y:S01]  /*5010*/  @P1 DSETP.LT.OR P0, PT, R26, R4, !P0 ;  /* 0x000000041a00122a */ /* 0x000fe20004701400 */
[----:B------:R-:W3:Y:S05]  /*5020*/  LDG.E.64.CONSTANT R4, desc[UR8][R12.64+-0x8] ;  /* 0xfffff8080c047981 */ /* 0x000eea000c1e9b00 */
[----:B------:R-:W-:Y:S02]  /*5030*/  @P1 SEL R2, R8, R2, P0 ;  /* 0x0000000208021207 */ /* 0x000fe40000000000 */
[----:B------:R-:W-:Y:S02]  /*5040*/  @P1 SEL R3, R9, R3, P0 ;  /* 0x0000000309031207 */ /* 0x000fe40000000000 */
[----:B------:R-:W3:Y:S01]  /*5050*/  LDG.E.64.CONSTANT R8, desc[UR8][R12.64] ;  /* 0x000000080c087981 */ /* 0x000ee2000c1e9b00 */
[----:B------:R-:W-:-:S02]  /*5060*/  @P1 FSEL R24, R10, R24, P0 ;  /* 0x000000180a181208 */ /* 0x000fc40000000000 */
[----:B------:R-:W-:Y:S01]  /*5070*/  @P1 FSEL R25, R11, R25, P0 ;  /* 0x000000190b191208 */ /* 0x000fe20000000000 */
[----:B----4-:R-:W-:-:S05]  /*5080*/  DADD R26, -RZ, -R22 ;  /* 0x00000000ff1a7229 */ /* 0x010fca0000000916 */
[----:B------:R-:W-:Y:S02]  /*5090*/  DADD R10, -RZ, -R24 ;  /* 0x00000000ff0a7229 */ /* 0x000fe40000000918 */
[----:B------:R-:W-:Y:S02]  /*50a0*/  DSETP.GEU.AND P3, PT, R22, RZ, PT ;  /* 0x000000ff1600722a */ /* 0x000fe40003f6e000 */
[----:B------:R-:W-:-:S04]  /*50b0*/  DSETP.GEU.AND P2, PT, R24, RZ, PT ;  /* 0x000000ff1800722a */ /* 0x000fc80003f4e000 */
[----:B------:R-:W-:Y:S02]  /*50c0*/  FSEL R26, R26, R22, !P3 ;  /* 0x000000161a1a7208 */ /* 0x000fe40005800000 */
[----:B------:R-:W-:Y:S02]  /*50d0*/  FSEL R10, R10, R24, !P2 ;  /* 0x000000180a0a7208 */ /* 0x000fe40005000000 */
[----:B------:R-:W-:Y:S02]  /*50e0*/  FSEL R11, R11, R25, !P2 ;  /* 0x000000190b0b7208 */ /* 0x000fe40005000000 */
[----:B------:R-:W-:-:S06]  /*50f0*/  FSEL R27, R27, R23, !P3 ;  /* 0x000000171b1b7208 */ /* 0x000fcc0005800000 */
[----:B------:R-:W-:-:S14]  /*5100*/  DSETP.GEU.AND P2, PT, R10, R26, PT ;  /* 0x0000001a0a00722a */ /* 0x000fdc0003f4e000 */
[----:B-----5:R-:W-:-:S04]  /*5110*/  @P2 ISETP.GE.U32.AND P0, PT, R2, R20, PT ;  /* 0x000000140200220c */ /* 0x020fc80003f06070 */
[----:B------:R-:W-:-:S13]  /*5120*/  @P2 ISETP.GE.AND.EX P0, PT, R3, R21, PT, P0 ;  /* 0x000000150300220c */ /* 0x000fda0003f06300 */
[----:B------:R-:W-:-:S06]  /*5130*/  @P2 DSETP.LT.OR P0, PT, R26, R10, !P0 ;  /* 0x0000000a1a00222a */ /* 0x000fcc0004701400 */
[----:B------:R-:W-:Y:S02]  /*5140*/  @P2 FSEL R22, R24, R22, P0 ;  /* 0x0000001618162208 */ /* 0x000fe40000000000 */
[----:B------:R-:W-:Y:S01]  /*5150*/  @P2 FSEL R23, R25, R23, P0 ;  /* 0x0000001719172208 */ /* 0x000fe20000000000 */
[----:B------:R-:W-:-:S05]  /*5160*/  DADD R24, -RZ, -R18 ;  /* 0x00000000ff187229 */ /* 0x000fca0000000912 */
[----:B------:R-:W-:Y:S02]  /*5170*/  DADD R10, -RZ, -R22 ;  /* 0x00000000ff0a7229 */ /* 0x000fe40000000916 */
[----:B------:R-:W-:Y:S02]  /*5180*/  DSETP.GEU.AND P3, PT, R18, RZ, PT ;  /* 0x000000ff1200722a */ /* 0x000fe40003f6e000 */
[----:B------:R-:W-:-:S04]  /*5190*/  DSETP.GEU.AND P1, PT, R22, RZ, PT ;  /* 0x000000ff1600722a */ /* 0x000fc80003f2e000 */
[----:B------:R-:W-:Y:S02]  /*51a0*/  FSEL R24, R24, R18, !P3 ;  /* 0x0000001218187208 */ /* 0x000fe40005800000 */
[----:B------:R-:W-:Y:S02]  /*51b0*/  FSEL R25, R25, R19, !P3 ;  /* 0x0000001319197208 */ /* 0x000fe40005800000 */
[----:B------:R-:W-:Y:S02]  /*51c0*/  FSEL R10, R10, R22, !P1 ;  /* 0x000000160a0a7208 */ /* 0x000fe40004800000 */
[----:B------:R-:W-:-:S06]  /*51d0*/  FSEL R11, R11, R23, !P1 ;  /* 0x000000170b0b7208 */ /* 0x000fcc0004800000 */
[----:B------:R-:W-:Y:S01]  /*51e0*/  DSETP.GEU.AND P1, PT, R10, R24, PT ;  /* 0x000000180a00722a */ /* 0x000fe20003f2e000 */
[----:B------:R-:W-:Y:S02]  /*51f0*/  @P2 SEL R20, R2, R20, P0 ;  /* 0x0000001402142207 */ /* 0x000fe40000000000 */
[----:B------:R-:W-:-:S11]  /*5200*/  @P2 SEL R21, R3, R21, P0 ;  /* 0x0000001503152207 */ /* 0x000fd60000000000 */
[----:B------:R-:W-:-:S04]  /*5210*/  @P1 ISETP.GE.U32.AND P0, PT, R20, R16, PT ;  /* 0x000000101400120c */ /* 0x000fc80003f06070 */
        /* <DEDUP_REMOVED lines=14> */
[----:B------:R-:W-:Y:S01]  /*5300*/  @P1 SEL R17, R21, R17, P0 ;  /* 0x0000001115111207 */ /* 0x000fe20000000000 */
[----:B------:R-:W-:-:S04]  /*5310*/  UIADD3 UR4, UP0, UPT, UR4, 0x500, URZ ;  /* 0x0000050004047890 */ /* 0x000fc8000ff1e0ff */
[----:B------:R-:W-:Y:S02]  /*5320*/  UIADD3.X UR5, UPT, UPT, URZ, UR5, URZ, UP0, !UPT ;  /* 0x00000005ff057290 */ /* 0x000fe400087fe4ff */
[----:B------:R-:W-:-:S04]  /*5330*/  UISETP.GT.U32.AND UP0, UPT, UR4, UR7, UPT ;  /* 0x000000070400728c */ /* 0x000fc8000bf04070 */
[----:B------:R-:W-:Y:S01]  /*5340*/  UISETP.GT.AND.EX UP0, UPT, UR5, UR6, UPT, UP0 ;  /* 0x000000060500728c */ /* 0x000fe2000bf04300 */
[----:B--2---:R-:W-:-:S04]  /*5350*/  @P2 ISETP.GE.U32.AND P0, PT, R16, R6, PT ;  /* 0x000000061000220c */ /* 0x004fc80003f06070 */
[----:B------:R-:W-:-:S13]  /*5360*/  @P2 ISETP.GE.AND.EX P0, PT, R17, R7, PT, P0 ;  /* 0x000000071100220c */ /* 0x000fda0003f06300 */
[----:B------:R-:W-:-:S06]  /*5370*/  @P2 DSETP.LT.OR P0, PT, R10, R2, !P0 ;  /* 0x000000020a00222a */ /* 0x000fcc0004701400 */
[----:B------:R-:W-:Y:S02]  /*5380*/  @P2 FSEL R14, R18, R14, P0 ;  /* 0x0000000e120e2208 */ /* 0x000fe40000000000 */
[----:B------:R-:W-:-:S06]  /*5390*/  @P2 FSEL R15, R19, R15, P0 ;  /* 0x0000000f130f2208 */ /* 0x000fcc0000000000 */
[----:B------:R-:W-:Y:S02]  /*53a0*/  DADD R2, -RZ, -R14 ;  /* 0x00000000ff027229 */ /* 0x000fe4000000090e */
[----:B------:R-:W-:Y:S02]  /*53b0*/  DSETP.GEU.AND P1, PT, R14, RZ, PT ;  /* 0x000000ff0e00722a */ /* 0x000fe40003f2e000 */
[----:B---3--:R-:W-:Y:S02]  /*53c0*/  DADD R10, -RZ, -R4 ;  /* 0x00000000ff0a7229 */ /* 0x008fe40000000904 */
        /* <DEDUP_REMOVED lines=9> */
[----:B------:R-:W-:Y:S02]  /*5460*/  @P1 ISETP.GE.AND.EX P0, PT, R7, R9, PT, P0 ;  /* 0x000000090700120c */ /* 0x000fe40003f06300 */
[----:B------:R-:W-:-:S11]  /*5470*/  IADD3 R12, P2, PT, R12, 0x5000, RZ ;  /* 0x000050000c0c7810 */ /* 0x000fd60007f5e0ff */
[----:B------:R-:W-:Y:S01]  /*5480*/  @P1 DSETP.LT.OR P0, PT, R10, R2, !P0 ;  /* 0x000000020a00122a */ /* 0x000fe20004701400 */
[----:B------:R-:W-:-:S05]  /*5490*/  IMAD.X R13, RZ, RZ, R13, P2 ;  /* 0x000000ffff0d7224 */ /* 0x000fca00010e060d */
[----:B------:R-:W-:Y:S02]  /*54a0*/  @P1 FSEL R4, R14, R4, P0 ;  /* 0x000000040e041208 */ /* 0x000fe40000000000 */
[----:B------:R-:W-:Y:S02]  /*54b0*/  @P1 FSEL R5, R15, R5, P0 ;  /* 0x000000050f051208 */ /* 0x000fe40000000000 */
[----:B------:R-:W-:Y:S01]  /*54c0*/  @P1 SEL R8, R6, R8, P0 ;  /* 0x0000000806081207 */ /* 0x000fe20000000000 */
[----:B------:R-:W-:Y:S01]  /*54d0*/  IMAD.MOV.U32 R10, RZ, RZ, R4 ;  /* 0x000000ffff0a7224 */ /* 0x000fe200078e0004 */
[----:B------:R-:W-:Y:S01]  /*54e0*/  @P1 SEL R9, R7, R9, P0 ;  /* 0x0000000907091207 */ /* 0x000fe20000000000 */
[----:B------:R-:W-:Y:S01]  /*54f0*/  IMAD.MOV.U32 R11, RZ, RZ, R5 ;  /* 0x000000ffff0b7224 */ /* 0x000fe200078e0005 */
[----:B------:R-:W-:Y:S06]  /*5500*/  BRA.U !UP0, `(.L_x_72) ;  /* 0xfffffff9086c7547 */ /* 0x000fec000b83ffff */
[----:B------:R-:W-:Y:S01]  /*5510*/  UIADD3 UR4, UP0, UPT, UR4, 0x500, URZ ;  /* 0x0000050004047890 */ /* 0x000fe2000ff1e0ff */
[----:B------:R-:W-:Y:S02]  /*5520*/  IMAD.MOV.U32 R10, RZ, RZ, R4 ;  /* 0x000000ffff0a7224 */ /* 0x000fe400078e0004 */
[----:B------:R-:W-:Y:S01]  /*5530*/  IMAD.MOV.U32 R11, RZ, RZ, R5 ;  /* 0x000000ffff0b7224 */ /* 0x000fe200078e0005 */
[----:B------:R-:W-:-:S12]  /*5540*/  UIADD3.X UR5, UPT, UPT, URZ, UR5, URZ, UP0, !UPT ;  /* 0x00000005ff057290 */ /* 0x000fd800087fe4ff */
.L_x_71:
[----:B------:R-:W0:Y:S01]  /*5550*/  LDC R3, c[0x0][0x390] ;  /* 0x0000e400ff037b82 */ /* 0x000e220000000800 */
[----:B------:R-:W1:Y:S01]  /*5560*/  S2R R0, SR_TID.X ;  /* 0x0000000000007919 */ /* 0x000e620000002100 */
[----:B------:R-:W-:Y:S01]  /*5570*/  IMAD.U32 R5, RZ, RZ, UR5 ;  /* 0x00000005ff057e24 */ /* 0x000fe2000f8e00ff */
[----:B0-----:R-:W-:Y:S02]  /*5580*/  ISETP.LE.U32.AND P0, PT, R3, UR4, PT ;  /* 0x0000000403007c0c */ /* 0x001fe4000bf03070 */
[----:B------:R-:W-:-:S04]  /*5590*/  SHF.R.S32.HI R2, RZ, 0x1f, R3 ;  /* 0x0000001fff027819 */ /* 0x000fc80000011403 */
[----:B------:R-:W-:-:S13]  /*55a0*/  ISETP.GE.AND.EX P0, PT, R5, R2, PT, P0 ;  /* 0x000000020500720c */ /* 0x000fda0003f06300 */
[----:B-1----:R-:W-:Y:S05]  /*55b0*/  @P0 BRA `(.L_x_73) ;  /* 0x0000000c00440947 */ /* 0x002fea0003800000 */
[----:B------:R-:W-:Y:S01]  /*55c0*/  VIADD R21, R3, -UR4 ;  /* 0x8000000403157c36 */ /* 0x000fe20008000000 */
[----:B------:R-:W-:Y:S04]  /*55d0*/  BSSY.RECONVERGENT B1, `(.L_x_73) ;  /* 0x00000cf000017945 */ /* 0x000fe80003800200 */
[----:B------:R-:W-:-:S13]  /*55e0*/  ISETP.GE.AND P0, PT, R0, R21, PT ;  /* 0x000000150000720c */ /* 0x000fda0003f06270 */
[----:B------:R-:W-:Y:S05]  /*55f0*/  @P0 BRA `(.L_x_74) ;  /* 0x0000000c00300947 */ /* 0x000fea0003800000 */
[----:B------:R-:W-:Y:S01]  /*5600*/  LOP3.LUT R16, RZ, R0, RZ, 0x33, !PT ;  /* 0x00000000ff107212 */ /* 0x000fe200078e33ff */
[----:B------:R-:W-:Y:S01]  /*5610*/  BSSY.RECONVERGENT B2, `(.L_x_75) ;  /* 0x000003c000027945 */ /* 0x000fe20003800200 */
[----:B------:R-:W-:Y:S02]  /*5620*/  IMAD.MOV.U32 R20, RZ, RZ, R0 ;  /* 0x000000ffff147224 */ /* 0x000fe400078e0000 */
[----:B------:R-:W-:-:S04]  /*5630*/  IADD3 R16, PT, PT, R3, -UR4, R16 ;  /* 0x8000000403107c10 */ /* 0x000fc8000fffe010 */
[----:B------:R-:W-:-:S04]  /*5640*/  LOP3.LUT R2, R16, 0x300, RZ, 0xc0, !PT ;  /* 0x0000030010027812 */ /* 0x000fc800078ec0ff */
[----:B------:R-:W-:-:S13]  /*5650*/  ISETP.NE.AND P0, PT, R2, 0x300, PT ;  /* 0x000003000200780c */ /* 0x000fda0003f05270 */
[----:B------:R-:W-:Y:S05]  /*5660*/  @!P0 BRA `(.L_x_76) ;  /* 0x0000000000d88947 */ /* 0x000fea0003800000 */
[----:B------:R-:W0:Y:S01]  /*5670*/  LDCU.64 UR6, c[0x0][0x380] ;  /* 0x00007000ff0677ac */ /* 0x000e220008000a00 */
[----:B------:R-:W-:Y:S01]  /*5680*/  IADD3 R3, P0, PT, R0, UR4, RZ ;  /* 0x0000000400037c10 */ /* 0x000fe2000ff1e0ff */
[----:B------:R-:W-:Y:S01]  /*5690*/  IMAD.MOV.U32 R20, RZ, RZ, R0 ;  /* 0x000000ffff147224 */ /* 0x000fe200078e0000 */
[----:B------:R-:W-:-:S03]  /*56a0*/  LEA.HI R2, R16, 0x1, RZ, 0x18 ;  /* 0x0000000110027811 */ /* 0x000fc600078fc0ff */
[----:B------:R-:W-:Y:S01]  /*56b0*/  IMAD.X R4, RZ, RZ, UR5, P0 ;  /* 0x00000005ff047e24 */ /* 0x000fe200080e06ff */
[----:B------:R-:W-:-:S05]  /*56c0*/  LOP3.LUT R2, R2, 0x3, RZ, 0xc0, !PT ;  /* 0x0000000302027812 */ /* 0x000fca00078ec0ff */
[----:B------:R-:W-:Y:S01]  /*56d0*/  IMAD.MOV R17, RZ, RZ, -R2 ;  /* 0x000000ffff117224 */ /* 0x000fe200078e0a02 */
[----:B0-----:R-:W-:-:S04]  /*56e0*/  LEA R22, P1, R3, UR6, 0x4 ;  /* 0x0000000603167c11 */ /* 0x001fc8000f8220ff */
[----:B------:R-:W-:-:S09]  /*56f0*/  LEA.HI.X R3, R3, UR7, R4, 0x4, P1 ;  /* 0x0000000703037c11 */ /* 0x000fd200088f2404 */
.L_x_79:
[----:B------:R-:W-:-:S05]  /*5700*/  IMAD.MOV.U32 R2, RZ, RZ, R22 ;  /* 0x000000ffff027224 */ /* 0x000fca00078e0016 */
[----:B------:R-:W2:Y:S04]  /*5710*/  LDG.E.64.CONSTANT R4, desc[UR8][R2.64] ;  /* 0x0000000802047981 */ /* 0x000ea8000c1e9b00 */
[----:B------:R-:W3:Y:S01]  /*5720*/  LDG.E.64.CONSTANT R6, desc[UR8][R2.64+0x8] ;  /* 0x0000080802067981 */ /* 0x000ee2000c1e9b00 */
[--C-:B------:R-:W-:Y:S01]  /*5730*/  IMAD.MOV.U32 R12, RZ, RZ, R10.reuse ;  /* 0x000000ffff0c7224 */ /* 0x100fe200078e000a */
[----:B------:R-:W-:Y:S01]  /*5740*/  BSSY.RECONVERGENT B3, `(.L_x_77) ;  /* 0x0000025000037945 */ /* 0x000fe20003800200 */
[----:B------:R-:W-:Y:S01]  /*5750*/  IMAD.MOV.U32 R13, RZ, RZ, R11 ;  /* 0x000000ffff0d7224 */ /* 0x000fe200078e000b */
[----:B------:R-:W-:Y:S01]  /*5760*/  IADD3 R22, P3, PT, R2, 0x1000, RZ ;  /* 0x0000100002167810 */ /* 0x000fe20007f7e0ff */
[----:B------:R-:W-:Y:S02]  /*5770*/  VIADD R17, R17, 0x1 ;  /* 0x0000000111117836 */ /* 0x000fe40000000000 */
[----:B------:R-:W-:-:S02]  /*5780*/  IMAD.MOV.U32 R27, RZ, RZ, R10 ;  /* 0x000000ffff1b7224 */ /* 0x000fc400078e000a */
[----:B------:R-:W-:Y:S01]  /*5790*/  DADD R14, -RZ, -R12 ;  /* 0x00000000ff0e7229 */ /* 0x000fe2000000090c */
[----:B------:R-:W-:Y:S01]  /*57a0*/  IMAD.MOV.U32 R29, RZ, RZ, R11 ;  /* 0x000000ffff1d7224 */ /* 0x000fe200078e000b */
[----:B------:R-:W-:Y:S01]  /*57b0*/  DSETP.GEU.AND P0, PT, R12, RZ, PT ;  /* 0x000000ff0c00722a */ /* 0x000fe20003f0e000 */
[----:B------:R-:W-:Y:S01]  /*57c0*/  IMAD.MOV.U32 R23, RZ, RZ, R8 ;  /* 0x000000ffff177224 */ /* 0x000fe200078e0008 */
[----:B------:R-:W-:Y:S01]  /*57d0*/  ISETP.NE.AND P2, PT, R17, RZ, PT ;  /* 0x000000ff1100720c */ /* 0x000fe20003f45270 */
[----:B------:R-:W-:-:S05]  /*57e0*/  IMAD.MOV.U32 R25, RZ, RZ, R9 ;  /* 0x000000ffff197224 */ /* 0x000fca00078e0009 */
        /* <DEDUP_REMOVED lines=26> */
.L_x_78:
[----:B------:R-:W-:Y:S05]  /*5990*/  BSYNC.RECONVERGENT B3 ;  /* 0x0000000000037941 */ /* 0x000fea0003800200 */
.L_x_77:
[----:B------:R-:W-:Y:S02]  /*59a0*/  IMAD.X R3, RZ, RZ, R3, P3 ;  /* 0x000000ffff037224 */ /* 0x000fe400018e0603 */
[----:B------:R-:W-:Y:S01]  /*59b0*/  VIADD R20, R20, 0x100 ;  /* 0x0000010014147836 */ /* 0x000fe20000000000 */
[----:B------:R-:W-:Y:S06]  /*59c0*/  @P2 BRA `(.L_x_79) ;  /* 0xfffffffc004c2947 */ /* 0x000fec000383ffff */
.L_x_76:
[----:B------:R-:W-:Y:S05]  /*59d0*/  BSYNC.RECONVERGENT B2 ;  /* 0x0000000000027941 */ /* 0x000fea0003800200 */
.L_x_75:
[----:B------:R-:W-:-:S13]  /*59e0*/  ISETP.GE.U32.AND P0, PT, R16, 0x300, PT ;  /* 0x000003001000780c */ /* 0x000fda0003f06070 */
[----:B------:R-:W-:Y:S05]  /*59f0*/  @!P0 BRA `(.L_x_74) ;  /* 0x0000000800308947 */ /* 0x000fea0003800000 */
[----:B------:R-:W0:Y:S01]  /*5a00*/  LDCU.64 UR6, c[0x0][0x380] ;  /* 0x00007000ff0677ac */ /* 0x000e220008000a00 */
[----:B------:R-:W-:-:S05]  /*5a10*/  IADD3 R3, P0, PT, R20, UR4, RZ ;  /* 0x0000000414037c10 */ /* 0x000fca000ff1e0ff */
[----:B------:R-:W-:Y:S01]  /*5a20*/  IMAD.X R4, RZ, RZ, UR5, P0 ;  /* 0x00000005ff047e24 */ /* 0x000fe200080e06ff */
[----:B0-----:R-:W-:-:S04]  /*5a30*/  LEA R2, P1, R3, UR6, 0x4 ;  /* 0x0000000603027c11 */ /* 0x001fc8000f8220ff */
[----:B------:R-:W-:Y:S02]  /*5a40*/  IADD3 R2, P0, PT, R2, 0x3008, RZ ;  /* 0x0000300802027810 */ /* 0x000fe40007f1e0ff */
[----:B------:R-:W-:-:S05]  /*5a50*/  LEA.HI.X R3, R3, UR7, R4, 0x4, P1 ;  /* 0x0000000703037c11 */ /* 0x000fca00088f2404 */
[----:B------:R-:W-:-:S07]  /*5a60*/  IMAD.X R3, RZ, RZ, R3, P0 ;  /* 0x000000ffff037224 */ /* 0x000fce00000e0603 */
.L_x_88:
[----:B------:R-:W2:Y:S04]  /*5a70*/  LDG.E.64.CONSTANT R14, desc[UR8][R2.64+-0x3008] ;  /* 0xffcff808020e7981 */ /* 0x000ea8000c1e9b00 */
[----:B------:R-:W3:Y:S04]  /*5a80*/  LDG.E.64.CONSTANT R12, desc[UR8][R2.64+-0x3000] ;  /* 0xffd00008020c7981 */ /* 0x000ee8000c1e9b00 */
        /* <DEDUP_REMOVED lines=30> */
.L_x_81:
[----:B------:R-:W-:Y:S05]  /*5c70*/  BSYNC.RECONVERGENT B2 ;  /* 0x0000000000027941 */ /* 0x000fea0003800200 */
.L_x_80:
[----:B------:R-:W2:Y:S04]  /*5c80*/  LDG.E.64.CONSTANT R8, desc[UR8][R2.64+-0x2000] ;  /* 0xffe0000802087981 */ /* 0x000ea8000c1e9b00 */
        /* <DEDUP_REMOVED lines=11> */
[----:B------:R-:W-:Y:S02]  /*5d40*/  FSEL R16, R16, R6, !P0 ;  /* 0x0000000610107208 */ /* 0x000fe40004000000 */
[----:B------:R-:W-:-:S06]  /*5d50*/  FSEL R17, R17, R7, !P0 ;  /* 0x0000000711117208 */ /* 0x000fcc0004000000 */
[----:B------:R-:W-:Y:S01]  /*5d60*/  DSETP.GEU.AND P0, PT, R16, R14, PT ;  /* 0x0000000e1000722a */ /* 0x000fe20003f0e000 */
[----:B--2---:R-:W-:Y:S02]  /*5d70*/  IMAD.MOV.U32 R25, RZ, RZ, R8 ;  /* 0x000000ffff197224 */ /* 0x004fe400078e0008 */
[----:B------:R-:W-:-:S11]  /*5d80*/  IMAD.MOV.U32 R23, RZ, RZ, R9 ;  /* 0x000000ffff177224 */ /* 0x000fd600078e0009 */
        /* <DEDUP_REMOVED lines=15> */
.L_x_83:
[----:B------:R-:W-:Y:S05]  /*5e80*/  BSYNC.RECONVERGENT B2 ;  /* 0x0000000000027941 */ /* 0x000fea0003800200 */
.L_x_82:
[----:B------:R0:W5:Y:S04]  /*5e90*/  LDG.E.64.CONSTANT R6, desc[UR8][R2.64+-0x8] ;  /* 0xfffff80802067981 */ /* 0x000168000c1e9b00 */
[----:B------:R0:W5:Y:S01]  /*5ea0*/  LDG.E.64.CONSTANT R4, desc[UR8][R2.64] ;  /* 0x0000000802047981 */ /* 0x000162000c1e9b00 */
[----:B------:R-:W-:Y:S01]  /*5eb0*/  DADD R14, -RZ, -R10 ;  /* 0x00000000ff0e7229 */ /* 0x000fe2000000090a */
[----:B------:R-:W-:Y:S01]  /*5ec0*/  BSSY.RECONVERGENT B2, `(.L_x_84) ;  /* 0x000001c000027945 */ /* 0x000fe20003800200 */
[----:B------:R-:W-:Y:S01]  /*5ed0*/  DADD R8, -RZ, -R18 ;  /* 0x00000000ff087229 */ /* 0x000fe20000000912 */
[----:B------:R-:W-:Y:S01]  /*5ee0*/  IMAD.MOV.U32 R29, RZ, RZ, R12 ;  /* 0x000000ffff1d7224 */ /* 0x000fe200078e000c */
[----:B------:R-:W-:Y:S01]  /*5ef0*/  DSETP.GEU.AND P1, PT, R10, RZ, PT ;  /* 0x000000ff0a00722a */ /* 0x000fe20003f2e000 */
[----:B------:R-:W-:Y:S01]  /*5f00*/  IMAD.MOV.U32 R27, RZ, RZ, R13 ;  /* 0x000000ffff1b7224 */ /* 0x000fe200078e000d */
[----:B------:R-:W-:-:S04]  /*5f10*/  DSETP.GEU.AND P0, PT, R18, RZ, PT ;  /* 0x000000ff1200722a */ /* 0x000fc80003f0e000 */
[----:B------:R-:W-:Y:S01]  /*5f20*/  FSEL R16, R14, R10, !P1 ;  /* 0x0000000a0e107208 */ /* 0x000fe20004800000 */
[----:B------:R-:W-:Y:S01]  /*5f30*/  IMAD.MOV.U32 R14, RZ, RZ, R10 ;  /* 0x000000ffff0e7224 */ /* 0x000fe200078e000a */
[----:B------:R-:W-:Y:S01]  /*5f40*/  FSEL R17, R15, R11, !P1 ;  /* 0x0000000b0f117208 */ /* 0x000fe20004800000 */
[----:B------:R-:W-:Y:S01]  /*5f50*/  IMAD.MOV.U32 R15, RZ, RZ, R11 ;  /* 0x000000ffff0f7224 */ /* 0x000fe200078e000b */
        /* <DEDUP_REMOVED lines=18> */
.L_x_85:
[----:B------:R-:W-:Y:S05]  /*6080*/  BSYNC.RECONVERGENT B2 ;  /* 0x0000000000027941 */ /* 0x000fea0003800200 */
.L_x_84:
        /* <DEDUP_REMOVED lines=29> */
.L_x_87:
[----:B------:R-:W-:Y:S05]  /*6260*/  BSYNC.RECONVERGENT B2 ;  /* 0x0000000000027941 */ /* 0x000fea0003800200 */
.L_x_86:
[----:B------:R-:W-:Y:S01]  /*6270*/  VIADD R20, R20, 0x400 ;  /* 0x0000040014147836 */ /* 0x000fe20000000000 */
[----:B------:R-:W-:-:S04]  /*6280*/  IADD3 R2, P1, PT, R2, 0x4000, RZ ;  /* 0x0000400002027810 */ /* 0x000fc80007f3e0ff */
[----:B------:R-:W-:Y:S01]  /*6290*/  ISETP.GE.AND P0, PT, R20, R21, PT ;  /* 0x000000151400720c */ /* 0x000fe20003f06270 */
[----:B------:R-:W-:-:S12]  /*62a0*/  IMAD.X R3, RZ, RZ, R3, P1 ;  /* 0x000000ffff037224 */ /* 0x000fd800008e0603 */
[----:B------:R-:W-:Y:S05]  /*62b0*/  @!P0 BRA `(.L_x_88) ;  /* 0xfffffff400ec8947 */ /* 0x000fea000383ffff */
.L_x_74:
[----:B------:R-:W-:Y:S05]  /*62c0*/  BSYNC.RECONVERGENT B1 ;  /* 0x0000000000017941 */ /* 0x000fea0003800200 */
.L_x_73:
[----:B------:R-:W0:Y:S01]  /*62d0*/  S2R R14, SR_LANEID ;  /* 0x00000000000e7919 */ /* 0x000e220000000000 */
[----:B------:R-:W-:Y:S01]  /*62e0*/  IMAD.MOV.U32 R4, RZ, RZ, R10 ;  /* 0x000000ffff047224 */ /* 0x000fe200078e000a */
[----:B------:R-:W-:Y:S01]  /*62f0*/  BSSY.RECONVERGENT B1, `(.L_x_89) ;  /* 0x0000028000017945 */ /* 0x000fe20003800200 */
[----:B------:R-:W-:Y:S01]  /*6300*/  IMAD.MOV.U32 R5, RZ, RZ, R11 ;  /* 0x000000ffff057224 */ /* 0x000fe200078e000b */
[----:B------:R1:W2:Y:S01]  /*6310*/  SHFL.DOWN PT, R15, R10, 0x1, 0x1f ;  /* 0x08201f000a0f7f89 */ /* 0x0002a200000e0000 */
[----:B------:R-:W-:Y:S02]  /*6320*/  IMAD.MOV.U32 R6, RZ, RZ, R8 ;  /* 0x000000ffff067224 */ /* 0x000fe400078e0008 */
[----:B------:R-:W-:Y:S01]  /*6330*/  IMAD.MOV.U32 R7, RZ, RZ, R9 ;  /* 0x000000ffff077224 */ /* 0x000fe200078e0009 */
[----:B------:R1:W3:Y:S01]  /*6340*/  SHFL.DOWN PT, R19, R11, 0x1, 0x1f ;  /* 0x08201f000b137f89 */ /* 0x0002e200000e0000 */
[----:B------:R-:W-:Y:S02]  /*6350*/  IMAD.MOV.U32 R2, RZ, RZ, R4 ;  /* 0x000000ffff027224 */ /* 0x000fe400078e0004 */
[----:B------:R-:W-:Y:S01]  /*6360*/  IMAD.MOV.U32 R3, RZ, RZ, R5 ;  /* 0x000000ffff037224 */ /* 0x000fe200078e0005 */
[----:B------:R1:W4:Y:S04]  /*6370*/  SHFL.DOWN PT, R21, R8, 0x1, 0x1f ;  /* 0x08201f0008157f89 */ /* 0x00032800000e0000 */
[----:B------:R1:W1:Y:S01]  /*6380*/  SHFL.DOWN PT, R18, R9, 0x1, 0x1f ;  /* 0x08201f0009127f89 */ /* 0x00026200000e0000 */
[----:B0-----:R-:W-:-:S13]  /*6390*/  ISETP.GT.AND P0, PT, R14, 0x1e, PT ;  /* 0x0000001e0e00780c */ /* 0x001fda0003f04270 */
[----:B-1234-:R-:W-:Y:S05]  /*63a0*/  @P0 BRA `(.L_x_90) ;  /* 0x0000000000700947 */ /* 0x01efea0003800000 */
        /* <DEDUP_REMOVED lines=28> */
.L_x_90:
[----:B------:R-:W-:Y:S05]  /*6570*/  BSYNC.RECONVERGENT B1 ;  /* 0x0000000000017941 */ /* 0x000fea0003800200 */
.L_x_89:
        /* <DEDUP_REMOVED lines=17> */
[----:B------:R-:W-:Y:S01]  /*6690*/  FSEL R10, R8, R2, !P0 ;  /* 0x00000002080a7208 */ /* 0x000fe20004000000 */
[----:B---3--:R-:W-:Y:S01]  /*66a0*/  IMAD.MOV.U32 R8, RZ, RZ, R19 ;  /* 0x000000ffff087224 */ /* 0x008fe200078e0013 */
[----:B------:R-:W-:Y:S01]  /*66b0*/  FSEL R11, R9, R3, !P0 ;  /* 0x00000003090b7208 */ /* 0x000fe20004000000 */
[----:B----4-:R-:W-:-:S04]  /*66c0*/  IMAD.MOV.U32 R9, RZ, RZ, R16 ;  /* 0x000000ffff097224 */ /* 0x010fc800078e0010 */
        /* <DEDUP_REMOVED lines=18> */
.L_x_92:
[----:B------:R-:W-:Y:S05]  /*67f0*/  BSYNC.RECONVERGENT B1 ;  /* 0x0000000000017941 */ /* 0x000fea0003800200 */
.L_x_91:
        /* <DEDUP_REMOVED lines=39> */
.L_x_94:
[----:B------:R-:W-:Y:S05]  /*6a70*/  BSYNC.RECONVERGENT B1 ;  /* 0x0000000000017941 */ /* 0x000fea0003800200 */
.L_x_93:
        /* <DEDUP_REMOVED lines=39> */
.L_x_96:
[----:B------:R-:W-:Y:S05]  /*6cf0*/  BSYNC.RECONVERGENT B1 ;  /* 0x0000000000017941 */ /* 0x000fea0003800200 */
.L_x_95:
[----:B------:R-:W-:Y:S01]  /*6d00*/  ISETP.GT.AND P0, PT, R14, 0xf, PT ;  /* 0x0000000f0e00780c */ /* 0x000fe20003f04270 */
[----:B-1----:R1:W1:Y:S01]  /*6d10*/  SHFL.DOWN PT, R15, R4, 0x10, 0x1f ;  /* 0x0a001f00040f7f89 */ /* 0x00226200000e0000 */
[----:B------:R-:W-:Y:S01]  /*6d20*/  BSSY.RECONVERGENT B1, `(.L_x_97) ;  /* 0x0000025000017945 */ /* 0x000fe20003800200 */
[----:B------:R-:W-:Y:S02]  /*6d30*/  IMAD.MOV.U32 R12, RZ, RZ, R8 ;  /* 0x000000ffff0c7224 */ /* 0x000fe400078e0008 */
[----:B--2---:R2:W1:Y:S01]  /*6d40*/  SHFL.DOWN PT, R17, R5, 0x10, 0x1f ;  /* 0x0a001f0005117f89 */ /* 0x00446200000e0000 */
[----:B------:R-:W-:Y:S02]  /*6d50*/  IMAD.MOV.U32 R13, RZ, RZ, R9 ;  /* 0x000000ffff0d7224 */ /* 0x000fe400078e0009 */
[----:B------:R-:W-:Y:S01]  /*6d60*/  IMAD.MOV.U32 R2, RZ, RZ, R4 ;  /* 0x000000ffff027224 */ /* 0x000fe200078e0004 */
[----:B---3--:R2:W3:Y:S01]  /*6d70*/  SHFL.DOWN PT, R19, R8, 0x10, 0x1f ;  /* 0x0a001f0008137f89 */ /* 0x0084e200000e0000 */
[----:B0-----:R-:W-:-:S03]  /*6d80*/  IMAD.MOV.U32 R3, RZ, RZ, R5 ;  /* 0x000000ffff037224 */ /* 0x001fc600078e0005 */
[----:B----4-:R2:W0:Y:S01]  /*6d90*/  SHFL.DOWN PT, R16, R9, 0x10, 0x1f ;  /* 0x0a001f0009107f89 */ /* 0x01042200000e0000 */
[----:B------:R-:W-:Y:S05]  /*6da0*/  @P0 BRA `(.L_x_98) ;  /* 0x0000000000700947 */ /* 0x000fea0003800000 */
[----:B-1----:R-:W-:Y:S01]  /*6db0*/  IMAD.MOV.U32 R2, RZ, RZ, R15 ;  /* 0x000000ffff027224 */ /* 0x002fe200078e000f */
[----:B------:R-:W-:Y:S01]  /*6dc0*/  DADD R6, -RZ, -R4 ;  /* 0x00000000ff067229 */ /* 0x000fe20000000904 */
[----:B------:R-:W-:Y:S01]  /*6dd0*/  IMAD.MOV.U32 R3, RZ, RZ, R17 ;  /* 0x000000ffff037224 */ /* 0x000fe200078e0011 */
[----:B------:R-:W-:Y:S01]  /*6de0*/  DSETP.GEU.AND P0, PT, R4, RZ, PT ;  /* 0x000000ff0400722a */ /* 0x000fe20003f0e000 */
[----:B---3--:R-:W-:Y:S02]  /*6df0*/  IMAD.MOV.U32 R12, RZ, RZ, R19 ;  /* 0x000000ffff0c7224 */ /* 0x008fe400078e0013 */
[----:B0-----:R-:W-:Y:S02]  /*6e00*/  IMAD.MOV.U32 R13, RZ, RZ, R16 ;  /* 0x000000ffff0d7224 */ /* 0x001fe400078e0010 */
        /* <DEDUP_REMOVED lines=22> */
.L_x_98:
[----:B------:R-:W-:Y:S05]  /*6f70*/  BSYNC.RECONVERGENT B1 ;  /* 0x0000000000017941 */ /* 0x000fea0003800200 */
.L_x_97:
[----:B------:R-:W-:Y:S01]  /*6f80*/  ISETP.NE.AND P0, PT, R14, RZ, PT ;  /* 0x000000ff0e00720c */ /* 0x000fe20003f05270 */
[----:B------:R-:W-:-:S12]  /*6f90*/  BSSY.RECONVERGENT B1, `(.L_x_99) ;  /* 0x000000a000017945 */ /* 0x000fd80003800200 */
[----:B------:R-:W-:Y:S05]  /*6fa0*/  @P0 BRA `(.L_x_100) ;  /* 0x0000000000200947 */ /* 0x000fea0003800000 */
[----:B------:R-:W4:Y:S01]  /*6fb0*/  S2R R6, SR_CgaCtaId ;  /* 0x0000000000067919 */ /* 0x000f220000008800 */
[----:B--2---:R-:W-:Y:S02]  /*6fc0*/  MOV R5, 0x400 ;  /* 0x0000040000057802 */ /* 0x004fe40000000f00 */
[----:B-1----:R-:W-:-:S04]  /*6fd0*/  SHF.R.U32.HI R4, RZ, 0x1, R0 ;  /* 0x00000001ff047819 */ /* 0x002fc80000011600 */
[----:B------:R-:W-:Y:S02]  /*6fe0*/  LOP3.LUT R4, R4, 0x1f0, RZ, 0xc0, !PT ;  /* 0x000001f004047812 */ /* 0x000fe400078ec0ff */
[----:B----4-:R-:W-:-:S05]  /*6ff0*/  LEA R5, R6, R5, 0x18 ;  /* 0x0000000506057211 */ /* 0x010fca00078ec0ff */
[----:B------:R-:W-:-:S05]  /*7000*/  IMAD.IADD R5, R4, 0x1, R5 ;  /* 0x0000000104057824 */ /* 0x000fca00078e0205 */
[----:B------:R4:W-:Y:S04]  /*7010*/  STS.64 [R5+0x10], R12 ;  /* 0x0000100c05007388 */ /* 0x0009e80000000a00 */
[----:B------:R4:W-:Y:S02]  /*7020*/  STS.64 [R5+0x8], R2 ;  /* 0x0000080205007388 */ /* 0x0009e40000000a00 */
.L_x_100:
[----:B------:R-:W-:Y:S05]  /*7030*/  BSYNC.RECONVERGENT B1 ;  /* 0x0000000000017941 */ /* 0x000fea0003800200 */
.L_x_99:
[----:B------:R-:W-:Y:S01]  /*7040*/  BAR.SYNC.DEFER_BLOCKING 0x0 ;  /* 0x0000000000007b1d */ /* 0x000fe20000010000 */
[----:B------:R-:W-:-:S13]  /*7050*/  ISETP.NE.AND P1, PT, R0, RZ, PT ;  /* 0x000000ff0000720c */ /* 0x000fda0003f25270 */
[----:B------:R-:W-:Y:S05]  /*7060*/  @P1 BRA `(.L_x_34) ;  /* 0x0000000c006c1947 */ /* 0x000fea0003800000 */
[----:B--2-4-:R-:W2:Y:S01]  /*7070*/  S2R R5, SR_CgaCtaId ;  /* 0x0000000000057919 */ /* 0x014ea20000008800 */
[----:B------:R-:W-:Y:S01]  /*7080*/  MOV R0, 0x400 ;  /* 0x0000040000007802 */ /* 0x000fe20000000f00 */
[----:B-1----:R-:W-:Y:S01]  /*7090*/  DADD R14, -RZ, -R2 ;  /* 0x00000000ff0e7229 */ /* 0x002fe20000000902 */
[----:B------:R-:W-:Y:S01]  /*70a0*/  BSSY.RECONVERGENT B1, `(.L_x_101) ;  /* 0x0000020000017945 */ /* 0x000fe20003800200 */
[----:B------:R-:W-:-:S08]  /*70b0*/  DSETP.GEU.AND P2, PT, R2, RZ, PT ;  /* 0x000000ff0200722a */ /* 0x000fd00003f4e000 */
[----:B------:R-:W-:Y:S02]  /*70c0*/  FSEL R14, R14, R2, !P2 ;  /* 0x000000020e0e7208 */ /* 0x000fe40005000000 */
[----:B------:R-:W-:Y:S02]  /*70d0*/  FSEL R15, R15, R3, !P2 ;  /* 0x000000030f0f7208 */ /* 0x000fe40005000000 */
[----:B--2---:R-:W-:-:S05]  /*70e0*/  LEA R0, R5, R0, 0x18 ;  /* 0x0000000005007211 */ /* 0x004fca00078ec0ff */
[----:B------:R-:W0:Y:S04]  /*70f0*/  LDS.64 R22, [R0+0x18] ;  /* 0x0000180000167984 */ /* 0x000e280000000a00 */
[----:B------:R-:W1:Y:S04]  /*7100*/  LDS.128 R8, [R0+0x20] ;  /* 0x0000200000087984 */ /* 0x000e680000000c00 */
[----:B------:R2:W4:Y:S01]  /*7110*/  LDS.128 R4, [R0+0x30] ;  /* 0x0000300000047984 */ /* 0x0005220000000c00 */
[----:B0-----:R-:W-:Y:S02]  /*7120*/  DADD R16, -RZ, -R22 ;  /* 0x00000000ff107229 */ /* 0x001fe40000000916 */
[----:B------:R-:W-:Y:S01]  /*7130*/  DSETP.GEU.AND P0, PT, R22, RZ, PT ;  /* 0x000000ff1600722a */ /* 0x000fe20003f0e000 */
[----:B-1----:R-:W-:-:S02]  /*7140*/  IMAD.MOV.U32 R21, RZ, RZ, R8 ;  /* 0x000000ffff157224 */ /* 0x002fc400078e0008 */
[----:B---3--:R-:W-:-:S05]  /*7150*/  IMAD.MOV.U32 R19, RZ, RZ, R9 ;  /* 0x000000ffff137224 */ /* 0x008fca00078e0009 */
[----:B------:R-:W-:Y:S01]  /*7160*/  FSEL R24, R16, R22, !P0 ;  /* 0x0000001610187208 */ /* 0x000fe20004000000 */
[----:B------:R-:W-:Y:S01]  /*7170*/  IMAD.MOV.U32 R16, RZ, RZ, R22 ;  /* 0x000000ffff107224 */ /* 0x000fe200078e0016 */
[----:B------:R-:W-:Y:S01]  /*7180*/  FSEL R25, R17, R23, !P0 ;  /* 0x0000001711197208 */ /* 0x000fe20004000000 */
[----:B------:R-:W-:-:S05]  /*7190*/  IMAD.MOV.U32 R17, RZ, RZ, R23 ;  /* 0x000000ffff117224 */ /* 0x000fca00078e0017 */
[----:B------:R-:W-:-:S14]  /*71a0*/  DSETP.GEU.AND P0, PT, R14, R24, PT ;  /* 0x000000180e00722a */ /* 0x000fdc0003f0e000 */
[----:B--2-4-:R-:W-:Y:S05]  /*71b0*/  @!P0 BRA `(.L_x_102) ;  /* 0x0000000000388947 */ /* 0x014fea0003800000 */
        /* <DEDUP_REMOVED lines=14> */
.L_x_102:
[----:B------:R-:W-:Y:S05]  /*72a0*/  BSYNC.RECONVERGENT B1 ;  /* 0x0000000000017941 */ /* 0x000fea0003800200 */
.L_x_101:
        /* <DEDUP_REMOVED lines=30> */
.L_x_104:
[----:B------:R-:W-:Y:S05]  /*7490*/  BSYNC.RECONVERGENT B1 ;  /* 0x0000000000017941 */ /* 0x000fea0003800200 */
.L_x_103:
        /* <DEDUP_REMOVED lines=30> */
.L_x_106:
[----:B------:R-:W-:Y:S05]  /*7680*/  BSYNC.RECONVERGENT B1 ;  /* 0x0000000000017941 */ /* 0x000fea0003800200 */
.L_x_105:
        /* <DEDUP_REMOVED lines=30> */
.L_x_108:
[----:B------:R-:W-:Y:S05]  /*7870*/  BSYNC.RECONVERGENT B1 ;  /* 0x0000000000017941 */ /* 0x000fea0003800200 */
.L_x_107:
        /* <DEDUP_REMOVED lines=31> */
.L_x_110:
[----:B------:R-:W-:Y:S05]  /*7a70*/  BSYNC.RECONVERGENT B1 ;  /* 0x0000000000017941 */ /* 0x000fea0003800200 */
.L_x_109:
        /* <DEDUP_REMOVED lines=30> */
.L_x_112:
[----:B------:R-:W-:Y:S05]  /*7c60*/  BSYNC.RECONVERGENT B1 ;  /* 0x0000000000017941 */ /* 0x000fea0003800200 */
.L_x_111:
        /* <DEDUP_REMOVED lines=27> */
.L_x_34:
[----:B------:R-:W-:Y:S05]  /*7e20*/  BSYNC.RECONVERGENT B0 ;  /* 0x0000000000007941 */ /* 0x000fea0003800200 */
.L_x_1:
[----:B------:R-:W-:Y:S05]  /*7e30*/  @P1 EXIT ;  /* 0x000000000000194d */ /* 0x000fea0003800000 */
[----:B012-4-:R-:W0:Y:S02]  /*7e40*/  LDC.64 R4, c[0x0][0x388] ;  /* 0x0000e200ff047b82 */ /* 0x017e240000000a00 */
[----:B0-----:R-:W-:Y:S04]  /*7e50*/  STG.E.64 desc[UR8][R4.64], R2 ;  /* 0x0000000204007986 */ /* 0x001fe8000c101b08 */
[----:B------:R-:W-:Y:S01]  /*7e60*/  STG.E.64 desc[UR8][R4.64+0x8], R12 ;  /* 0x0000080c04007986 */ /* 0x000fe2000c101b08 */
[----:B------:R-:W-:Y:S05]  /*7e70*/  EXIT ;  /* 0x000000000000794d */ /* 0x000fea0003800000 */
.L_x_113:
        /* <DEDUP_REMOVED lines=16> */
.L_x_731:


//--------------------- .text._ZN6thrust24THRUST_300001_SM_1000_NS8cuda_cub4core6detail13_kernel_agentINS1_8__reduce10DrainAgentIlEEJN3cub18CUB_300001_SM_10009GridQueueIyEElEEEvDpT0_ --------------------------
	.section	.text._ZN6thrust24THRUST_300001_SM_1000_NS8cuda_cub4core6detail13_kernel_agentINS1_8__reduce10DrainAgentIlEEJN3cub18CUB_300001_SM_10009GridQueueIyEElEEEvDpT0_,"ax",@progbits
	.align	128
        .global         _ZN6thrust24THRUST_300001_SM_1000_NS8cuda_cub4core6detail13_kernel_agentINS1_8__reduce10DrainAgentIlEEJN3cub18CUB_300001_SM_10009GridQueueIyEElEEEvDpT0_
        .type           _ZN6thrust24THRUST_300001_SM_1000_NS8cuda_cub4core6detail13_kernel_agentINS1_8__reduce10DrainAgentIlEEJN3cub18CUB_300001_SM_10009GridQueueIyEElEEEvDpT0_,@function
        .size           _ZN6thrust24THRUST_300001_SM_1000_NS8cuda_cub4core6detail13_kernel_agentINS1_8__reduce10DrainAgentIlEEJN3cub18CUB_300001_SM_10009GridQueueIyEElEEEvDpT0_,(.L_x_732 - _ZN6thrust24THRUST_300001_SM_1000_NS8cuda_cub4core6detail13_kernel_agentINS1_8__reduce10DrainAgentIlEEJN3cub18CUB_300001_SM_10009GridQueueIyEElEEEvDpT0_)
        .other          _ZN6thrust24THRUST_300001_SM_1000_NS8cuda_cub4core6detail13_kernel_agentINS1_8__reduce10DrainAgentIlEEJN3cub18CUB_300001_SM_10009GridQueueIyEElEEEvDpT0_,@"STO_CUDA_ENTRY STV_DEFAULT"
_ZN6thrust24THRUST_300001_SM_1000_NS8cuda_cub4core6detail13_kernel_agentINS1_8__reduce10DrainAgentIlEEJN3cub18CUB_300001_SM_10009GridQueueIyEElEEEvDpT0_:
.text._ZN6thrust24THRUST_300001_SM_1000_NS8cuda_cub4core6detail13_kernel_agentINS1_8__reduce10DrainAgentIlEEJN3cub18CUB_300001_SM_10009GridQueueIyEElEEEvDpT0_:
[----:B------:R-:W-:Y:S08]  /*0000*/  LDC R1, c[0x0][0x37c] ;  /* 0x0000df00ff017b82 */ /* 0x000ff00000000800 */
[----:B------:R-:W0:Y:S01]  /*0010*/  LDC.64 R2, c[0x0][0x380] ;  /* 0x0000e000ff027b82 */ /* 0x000e220000000a00 */
[----:B------:R-:W0:Y:S07]  /*0020*/  LDCU.64 UR4, c[0x0][0x358] ;  /* 0x00006b00ff0477ac */ /* 0x000e2e0008000a00 */
[----:B------:R-:W1:Y:S01]  /*0030*/  LDC.64 R4, c[0x0][0x388] ;  /* 0x0000e200ff047b82 */ /* 0x000e620000000a00 */
[----:B0-----:R-:W-:Y:S04]  /*0040*/  STG.E.64 desc[UR4][R2.64+0x8], RZ ;  /* 0x000008ff02007986 */ /* 0x001fe8000c101b04 */
[----:B-1----:R-:W-:Y:S01]  /*0050*/  STG.E.64 desc[UR4][R2.64], R4 ;  /* 0x0000000402007986 */ /* 0x002fe2000c101b04 */
[----:B------:R-:W-:Y:S05]  /*0060*/  EXIT ;  /* 0x000000000000794d */ /* 0x000fea0003800000 */
.L_x_114:
        /* <DEDUP_REMOVED lines=9> */
.L_x_732:


//--------------------- .text._ZN6thrust24THRUST_300001_SM_1000_NS8cuda_cub4core6detail13_kernel_agentINS1_8__reduce11ReduceAgentINS0_12zip_iteratorIN4cuda3std3__45tupleIJNS0_10device_ptrIdEENS0_17counting_iteratorIlNS0_11use_defaultESF_SF_EEEEEEEPNSB_IJdlEEESJ_lNS1_9__extrema9arg_max_fIdl17compare_abs_valueEEEEJSI_SK_lN3cub18CUB_300001_SM_100013GridEvenShareIlEENSR_9GridQueueIyEESO_EEEvDpT0_ --------------------------
	.section	.text._ZN6thrust24THRUST_300001_SM_1000_NS8cuda_cub4core6detail13_kernel_agentINS1_8__reduce11ReduceAgentINS0_12zip_iteratorIN4cuda3std3__45tupleIJNS0_10device_ptrIdEENS0_17counting_iteratorIlNS0_11use_defaultESF_SF_EEEEEEEPNSB_IJdlEEESJ_lNS1_9__extrema9arg_max_fIdl17compare_abs_valueEEEEJSI_SK_lN3cub18CUB_300001_SM_100013GridEvenShareIlEENSR_9GridQueueIyEESO_EEEvDpT0_,"ax",@progbits
	.align	128
        .global         _ZN6thrust24THRUST_300001_SM_1000_NS8cuda_cub4core6detail13_kernel_agentINS1_8__reduce11ReduceAgentINS0_12zip_iteratorIN4cuda3std3__45tupleIJNS0_10device_ptrIdEENS0_17counting_iteratorIlNS0_11use_defaultESF_SF_EEEEEEEPNSB_IJdlEEESJ_lNS1_9__extrema9arg_max_fIdl17compare_abs_valueEEEEJSI_SK_lN3cub18CUB_300001_SM_100013GridEvenShareIlEENSR_9GridQueueIyEESO_EEEvDpT0_
        .type           _ZN6thrust24THRUST_300001_SM_1000_NS8cuda_cub4core6detail13_kernel_agentINS1_8__reduce11ReduceAgentINS0_12zip_iteratorIN4cuda3std3__45tupleIJNS0_10device_ptrIdEENS0_17counting_iteratorIlNS0_11use_defaultESF_SF_EEEEEEEPNSB_IJdlEEESJ_lNS1_9__extrema9arg_max_fIdl17compare_abs_valueEEEEJSI_SK_lN3cub18CUB_300001_SM_100013GridEvenShareIlEENSR_9GridQueueIyEESO_EEEvDpT0_,@function
        .size           _ZN6thrust24THRUST_300001_SM_1000_NS8cuda_cub4core6detail13_kernel_agentINS1_8__reduce11ReduceAgentINS0_12zip_iteratorIN4cuda3std3__45tupleIJNS0_10device_ptrIdEENS0_17counting_iteratorIlNS0_11use_defaultESF_SF_EEEEEEEPNSB_IJdlEEESJ_lNS1_9__extrema9arg_max_fIdl17compare_abs_valueEEEEJSI_SK_lN3cub18CUB_300001_SM_100013GridEvenShareIlEENSR_9GridQueueIyEESO_EEEvDpT0_,(.L_x_733 - _ZN6thrust24THRUST_300001_SM_1000_NS8cuda_cub4core6detail13_kernel_agentINS1_8__reduce11ReduceAgentINS0_12zip_iteratorIN4cuda3std3__45tupleIJNS0_10device_ptrIdEENS0_17counting_iteratorIlNS0_11use_defaultESF_SF_EEEEEEEPNSB_IJdlEEESJ_lNS1_9__extrema9arg_max_fIdl17compare_abs_valueEEEEJSI_SK_lN3cub18CUB_300001_SM_100013GridEvenShareIlEENSR_9GridQueueIyEESO_EEEvDpT0_)
        .other          _ZN6thrust24THRUST_300001_SM_1000_NS8cuda_cub4core6detail13_kernel_agentINS1_8__reduce11ReduceAgentINS0_12zip_iteratorIN4cuda3std3__45tupleIJNS0_10device_ptrIdEENS0_17counting_iteratorIlNS0_11use_defaultESF_SF_EEEEEEEPNSB_IJdlEEESJ_lNS1_9__extrema9arg_max_fIdl17compare_abs_valueEEEEJSI_SK_lN3cub18CUB_300001_SM_100013GridEvenShareIlEENSR_9GridQueueIyEESO_EEEvDpT0_,@"STO_CUDA_ENTRY STV_DEFAULT"
_ZN6thrust24THRUST_300001_SM_1000_NS8cuda_cub4core6detail13_kernel_agentINS1_8__reduce11ReduceAgentINS0_12zip_iteratorIN4cuda3std3__45tupleIJNS0_10device_ptrIdEENS0_17counting_iteratorIlNS0_11use_defaultESF_SF_EEEEEEEPNSB_IJdlEEESJ_lNS1_9__extrema9arg_max_fIdl17compare_abs_valueEEEEJSI_SK_lN3cub18CUB_300001_SM_100013GridEvenShareIlEENSR_9GridQueueIyEESO_EEEvDpT0_:
.text._ZN6thrust24THRUST_300001_SM_1000_NS8cuda_cub4core6detail13_kernel_agentINS1_8__reduce11ReduceAgentINS0_12zip_iteratorIN4cuda3std3__45tupleIJNS0_10device_ptrIdEENS0_17counting_iteratorIlNS0_11use_defaultESF_SF_EEEEEEEPNSB_IJdlEEESJ_lNS1_9__extrema9arg_max_fIdl17compare_abs_valueEEEEJSI_SK_lN3cub18CUB_300001_SM_100013GridEvenShareIlEENSR_9GridQueueIyEESO_EEEvDpT0_:
[----:B------:R-:W-:Y:S01]  /*0000*/  LDC R1, c[0x0][0x37c] ;  /* 0x0000df00ff017b82 */ /* 0x000fe20000000800 */
[----:B------:R-:W0:Y:S01]  /*0010*/  S2R R0, SR_CTAID.X ;  /* 0x0000000000007919 */ /* 0x000e220000002500 */
[----:B------:R-:W1:Y:S01]  /*0020*/  LDCU.64 UR4, c[0x0][0x398] ;  /* 0x00007300ff0477ac */ /* 0x000e620008000a00 */
[----:B------:R-:W-:Y:S01]  /*0030*/  BSSY.RECONVERGENT B0, `(.L_x_115) ;  /* 0x000083b000007945 */ /* 0x000fe20003800200 */
[----:B------:R-:W2:Y:S01]  /*0040*/  LDCU UR6, c[0x0][0x370] ;  /* 0x00006e00ff0677ac */ /* 0x000ea20008000800 */
[----:B------:R-:W3:Y:S01]  /*0050*/  LDCU.64 UR10, c[0x0][0x358] ;  /* 0x00006b00ff0a77ac */ /* 0x000ee20008000a00 */
[----:B-1----:R-:W-:Y:S02]  /*0060*/  IMAD.U32 R25, RZ, RZ, UR4 ;  /* 0x00000004ff197e24 */ /* 0x002fe4000f8e00ff */
[----:B------:R-:W-:Y:S01]  /*0070*/  IMAD.U32 R18, RZ, RZ, UR5 ;  /* 0x00000005ff127e24 */ /* 0x000fe2000f8e00ff */
[----:B--2---:R-:W-:Y:S01]  /*0080*/  UIMAD UR6, UR6, 0x500, URZ ;  /* 0x00000500060678a4 */ /* 0x004fe2000f8e02ff */
[----:B0-----:R-:W-:-:S05]  /*0090*/  IMAD R7, R0, 0x500, RZ ;  /* 0x0000050000077824 */ /* 0x001fca00078e02ff */
[----:B------:R-:W-:-:S04]  /*00a0*/  IADD3 R2, P1, PT, R7, 0x500, RZ ;  /* 0x0000050007027810 */ /* 0x000fc80007f3e0ff */
[----:B------:R-:W-:Y:S01]  /*00b0*/  ISETP.GT.U32.AND P0, PT, R2, R25, PT ;  /* 0x000000190200720c */ /* 0x000fe20003f04070 */
[----:B------:R-:W-:-:S05]  /*00c0*/  IMAD.X R3, RZ, RZ, RZ, P1 ;  /* 0x000000ffff037224 */ /* 0x000fca00008e06ff */
[----:B------:R-:W-:-:S13]  /*00d0*/  ISETP.GT.AND.EX P0, PT, R3, R18, PT, P0 ;  /* 0x000000120300720c */ /* 0x000fda0003f04300 */
[----:B---3--:R-:W-:Y:S05]  /*00e0*/  @!P0 BRA `(.L_x_116) ;  /* 0x0000004800848947 */ /* 0x008fea0003800000 */
[----:B------:R-:W0:Y:S01]  /*00f0*/  S2R R24, SR_TID.X ;  /* 0x0000000000187919 */ /* 0x000e220000002100 */
[----:B------:R-:W-:Y:S01]  /*0100*/  IMAD.IADD R6, R25, 0x1, -R7 ;  /* 0x0000000119067824 */ /* 0x000fe200078e0a07 */
[----:B------:R-:W-:Y:S01]  /*0110*/  BSSY.RECONVERGENT B1, `(.L_x_117) ;  /* 0x000000f000017945 */ /* 0x000fe20003800200 */
[----:B------:R-:W-:Y:S02]  /*0120*/  CS2R R28, SRZ ;  /* 0x00000000001c7805 */ /* 0x000fe4000001ff00 */
[----:B------:R-:W-:Y:S02]  /*0130*/  CS2R R2, SRZ ;  /* 0x0000000000027805 */ /* 0x000fe4000001ff00 */
[----:B0-----:R-:W-:Y:S01]  /*0140*/  ISETP.GE.AND P0, PT, R24, R6, PT ;  /* 0x000000061800720c */ /* 0x001fe20003f06270 */
[----:B------:R-:W-:-:S12]  /*0150*/  IMAD.MOV.U32 R12, RZ, RZ, R24 ;  /* 0x000000ffff0c7224 */ /* 0x000fd800078e0018 */
[----:B------:R-:W-:Y:S05]  /*0160*/  @P0 BRA `(.L_x_118) ;  /* 0x0000000000240947 */ /* 0x000fea0003800000 */
[----:B------:R-:W0:Y:S01]  /*0170*/  LDCU.128 UR4, c[0x0][0x380] ;  /* 0x00007000ff0477ac */ /* 0x000e220008000c00 */
[----:B------:R-:W-:-:S05]  /*0180*/  IADD3 R29, P0, PT, R7, R24, RZ ;  /* 0x00000018071d7210 */ /* 0x000fca0007f1e0ff */
[----:B------:R-:W-:Y:S01]  /*0190*/  IMAD.X R28, RZ, RZ, RZ, P0 ;  /* 0x000000ffff1c7224 */ /* 0x000fe200000e06ff */
[----:B0-----:R-:W-:-:S04]  /*01a0*/  LEA R2, P1, R29, UR4, 0x3 ;  /* 0x000000041d027c11 */ /* 0x001fc8000f8218ff */
[----:B------:R-:W-:-:S06]  /*01b0*/  LEA.HI.X R3, R29, UR5, R28, 0x3, P1 ;  /* 0x000000051d037c11 */ /* 0x000fcc00088f1c1c */
[----:B------:R-:W5:Y:S01]  /*01c0*/  LDG.E.64 R2, desc[UR10][R2.64] ;  /* 0x0000000a02027981 */ /* 0x000f62000c1e1b00 */
[----:B------:R-:W-:Y:S01]  /*01d0*/  IADD3 R29, P0, PT, R29, UR6, RZ ;  /* 0x000000061d1d7c10 */ /* 0x000fe2000ff1e0ff */
[----:B------:R-:W-:-:S03]  /*01e0*/  VIADD R12, R24, 0x100 ;  /* 0x00000100180c7836 */ /* 0x000fc60000000000 */
[----:B------:R-:W-:-:S09]  /*01f0*/  IADD3.X R28, PT, PT, R28, UR7, RZ, P0, !PT ;  /* 0x000000071c1c7c10 */ /* 0x000fd200087fe4ff */
.L_x_118:
[----:B------:R-:W-:Y:S05]  /*0200*/  BSYNC.RECONVERGENT B1 ;  /* 0x0000000000017941 */ /* 0x000fea0003800200 */
.L_x_117:
[----:B------:R-:W-:Y:S01]  /*0210*/  ISETP.GE.AND P0, PT, R12, R6, PT ;  /* 0x000000060c00720c */ /* 0x000fe20003f06270 */
[----:B------:R-:W-:-:S12]  /*0220*/  BSSY.RECONVERGENT B1, `(.L_x_119) ;  /* 0x00000d7000017945 */ /* 0x000fd80003800200 */
[----:B------:R-:W-:Y:S05]  /*0230*/  @P0 BRA `(.L_x_120) ;  /* 0x0000000c00540947 */ /* 0x000fea0003800000 */
[----:B------:R-:W-:Y:S01]  /*0240*/  LOP3.LUT R4, RZ, R12, RZ, 0x33, !PT ;  /* 0x0000000cff047212 */ /* 0x000fe200078e33ff */
[----:B------:R-:W-:Y:S03]  /*0250*/  BSSY.RECONVERGENT B2, `(.L_x_121) ;  /* 0x000003c000027945 */ /* 0x000fe60003800200 */
[----:B------:R-:W-:-:S04]  /*0260*/  IADD3 R25, PT, PT, -R7, R25, R4 ;  /* 0x0000001907197210 */ /* 0x000fc80007ffe104 */
[----:B------:R-:W-:-:S04]  /*0270*/  LOP3.LUT R4, R25, 0x300, RZ, 0xc0, !PT ;  /* 0x0000030019047812 */ /* 0x000fc800078ec0ff */
[----:B------:R-:W-:-:S13]  /*0280*/  ISETP.NE.AND P0, PT, R4, 0x300, PT ;  /* 0x000003000400780c */ /* 0x000fda0003f05270 */
[----:B------:R-:W-:Y:S05]  /*0290*/  @!P0 BRA `(.L_x_122) ;  /* 0x0000000000dc8947 */ /* 0x000fea0003800000 */
[----:B------:R-:W0:Y:S01]  /*02a0*/  LDCU.128 UR4, c[0x0][0x380] ;  /* 0x00007000ff0477ac */ /* 0x000e220008000c00 */
[----:B------:R-:W-:Y:S02]  /*02b0*/  IADD3 R17, P0, PT, R7, R12, RZ ;  /* 0x0000000c07117210 */ /* 0x000fe40007f1e0ff */
[----:B------:R-:W-:-:S03]  /*02c0*/  LEA.HI R4, R25, 0x1, RZ, 0x18 ;  /* 0x0000000119047811 */ /* 0x000fc600078fc0ff */
[----:B------:R-:W-:Y:S01]  /*02d0*/  IMAD.X R8, RZ, RZ, RZ, P0 ;  /* 0x000000ffff087224 */ /* 0x000fe200000e06ff */
[----:B------:R-:W-:-:S05]  /*02e0*/  LOP3.LUT R4, R4, 0x3, RZ, 0xc0, !PT ;  /* 0x0000000304047812 */ /* 0x000fca00078ec0ff */
[----:B------:R-:W-:Y:S01]  /*02f0*/  IMAD.MOV R13, RZ, RZ, -R4 ;  /* 0x000000ffff0d7224 */ /* 0x000fe200078e0a04 */
[C---:B0-----:R-:W-:Y:S02]  /*0300*/  IADD3 R18, P1, PT, R17.reuse, UR6, RZ ;  /* 0x0000000611127c10 */ /* 0x041fe4000ff3e0ff */
[C---:B------:R-:W-:Y:S02]  /*0310*/  LEA R16, P2, R17.reuse, UR4, 0x3 ;  /* 0x0000000411107c11 */ /* 0x040fe4000f8418ff */
[----:B------:R-:W-:Y:S02]  /*0320*/  IADD3.X R19, PT, PT, R8, UR7, RZ, P1, !PT ;  /* 0x0000000708137c10 */ /* 0x000fe40008ffe4ff */
[----:B------:R-:W-:-:S09]  /*0330*/  LEA.HI.X R17, R17, UR5, R8, 0x3, P2 ;  /* 0x0000000511117c11 */ /* 0x000fd200090f1c08 */
.L_x_125:
[----:B------:R-:W-:Y:S02]  /*0340*/  IMAD.MOV.U32 R4, RZ, RZ, R16 ;  /* 0x000000ffff047224 */ /* 0x000fe400078e0010 */
[----:B------:R-:W-:-:S06]  /*0350*/  IMAD.MOV.U32 R5, RZ, RZ, R17 ;  /* 0x000000ffff057224 */ /* 0x000fcc00078e0011 */
[----:B------:R-:W2:Y:S01]  /*0360*/  LDG.E.64 R4, desc[UR10][R4.64] ;  /* 0x0000000a04047981 */ /* 0x000ea2000c1e1b00 */
[----:B-----5:R-:W-:Y:S01]  /*0370*/  DADD R8, -RZ, -R2 ;  /* 0x00000000ff087229 */ /* 0x020fe20000000902 */
[----:B------:R-:W-:Y:S01]  /*0380*/  VIADD R13, R13, 0x1 ;  /* 0x000000010d0d7836 */ /* 0x000fe20000000000 */
[----:B------:R-:W-:Y:S01]  /*0390*/  DSETP.GEU.AND P0, PT, R2, RZ, PT ;  /* 0x000000ff0200722a */ /* 0x000fe20003f0e000 */
[----:B------:R-:W-:Y:S01]  /*03a0*/  BSSY.RECONVERGENT B3, `(.L_x_123) ;  /* 0x0000021000037945 */ /* 0x000fe20003800200 */
[----:B------:R-:W-:Y:S01]  /*03b0*/  IMAD.MOV.U32 R21, RZ, RZ, R29 ;  /* 0x000000ffff157224 */ /* 0x000fe200078e001d */
[----:B------:R-:W-:Y:S01]  /*03c0*/  IADD3 R16, P3, PT, R16, 0x800, RZ ;  /* 0x0000080010107810 */ /* 0x000fe20007f7e0ff */
[----:B------:R-:W-:Y:S01]  /*03d0*/  IMAD.MOV.U32 R20, RZ, RZ, R28 ;  /* 0x000000ffff147224 */ /* 0x000fe200078e001c */
[----:B------:R-:W-:Y:S01]  /*03e0*/  ISETP.NE.AND P2, PT, R13, RZ, PT ;  /* 0x000000ff0d00720c */ /* 0x000fe20003f45270 */
[----:B------:R-:W-:Y:S02]  /*03f0*/  IMAD.MOV.U32 R29, RZ, RZ, R18 ;  /* 0x000000ffff1d7224 */ /* 0x000fe400078e0012 */
[----:B------:R-:W-:Y:S01]  /*0400*/  FSEL R8, R8, R2, !P0 ;  /* 0x0000000208087208 */ /* 0x000fe20004000000 */
[----:B------:R-:W-:Y:S01]  /*0410*/  IMAD.MOV.U32 R28, RZ, RZ, R19 ;  /* 0x000000ffff1c7224 */ /* 0x000fe200078e0013 */
[----:B------:R-:W-:Y:S01]  /*0420*/  FSEL R9, R9, R3, !P0 ;  /* 0x0000000309097208 */ /* 0x000fe20004000000 */
[----:B--2---:R-:W-:-:S02]  /*0430*/  DADD R10, -RZ, -R4 ;  /* 0x00000000ff0a7229 */ /* 0x004fc40000000904 */
[----:B------:R-:W-:-:S08]  /*0440*/  DSETP.GEU.AND P1, PT, R4, RZ, PT ;  /* 0x000000ff0400722a */ /* 0x000fd00003f2e000 */
[----:B------:R-:W-:Y:S01]  /*0450*/  FSEL R14, R10, R4, !P1 ;  /* 0x000000040a0e7208 */ /* 0x000fe20004800000 */
[----:B------:R-:W-:Y:S01]  /*0460*/  IMAD.MOV.U32 R10, RZ, RZ, R2 ;  /* 0x000000ffff0a7224 */ /* 0x000fe200078e0002 */
[----:B------:R-:W-:Y:S01]  /*0470*/  FSEL R15, R11, R5, !P1 ;  /* 0x000000050b0f7208 */ /* 0x000fe20004800000 */
[----:B------:R-:W-:Y:S02]  /*0480*/  IMAD.MOV.U32 R11, RZ, RZ, R3 ;  /* 0x000000ffff0b7224 */ /* 0x000fe400078e0003 */
[----:B------:R-:W-:Y:S02]  /*0490*/  IMAD.MOV.U32 R2, RZ, RZ, R4 ;  /* 0x000000ffff027224 */ /* 0x000fe400078e0004 */
[----:B------:R-:W-:Y:S01]  /*04a0*/  IMAD.MOV.U32 R3, RZ, RZ, R5 ;  /* 0x000000ffff037224 */ /* 0x000fe200078e0005 */
        /* <DEDUP_REMOVED lines=16> */
.L_x_124:
[----:B------:R-:W-:Y:S05]  /*05b0*/  BSYNC.RECONVERGENT B3 ;  /* 0x0000000000037941 */ /* 0x000fea0003800200 */
.L_x_123:
[----:B------:R-:W-:Y:S01]  /*05c0*/  IADD3 R18, P0, PT, R18, 0x100, RZ ;  /* 0x0000010012127810 */ /* 0x000fe20007f1e0ff */
[----:B------:R-:W-:Y:S02]  /*05d0*/  VIADD R12, R12, 0x100 ;  /* 0x000001000c0c7836 */ /* 0x000fe40000000000 */
[----:B------:R-:W-:Y:S02]  /*05e0*/  IMAD.X R17, RZ, RZ, R17, P3 ;  /* 0x000000ffff117224 */ /* 0x000fe400018e0611 */
[----:B------:R-:W-:Y:S01]  /*05f0*/  IMAD.X R19, RZ, RZ, R19, P0 ;  /* 0x000000ffff137224 */ /* 0x000fe200000e0613 */
[----:B------:R-:W-:Y:S07]  /*0600*/  @P2 BRA `(.L_x_125) ;  /* 0xfffffffc004c2947 */ /* 0x000fee000383ffff */
.L_x_122:
[----:B------:R-:W-:Y:S05]  /*0610*/  BSYNC.RECONVERGENT B2 ;  /* 0x0000000000027941 */ /* 0x000fea0003800200 */
.L_x_121:
[----:B------:R-:W-:-:S13]  /*0620*/  ISETP.GE.U32.AND P0, PT, R25, 0x300, PT ;  /* 0x000003001900780c */ /* 0x000fda0003f06070 */
[----:B------:R-:W-:Y:S05]  /*0630*/  @!P0 BRA `(.L_x_120) ;  /* 0x0000000800548947 */ /* 0x000fea0003800000 */
[----:B------:R-:W-:-:S07]  /*0640*/  VIADD R25, R12, 0x200 ;  /* 0x000002000c197836 */ /* 0x000fce0000000000 */
.L_x_134:
[----:B------:R-:W0:Y:S01]  /*0650*/  LDC.64 R22, c[0x0][0x380] ;  /* 0x0000e000ff167b82 */ /* 0x000e220000000a00 */
[----:B------:R-:W-:-:S05]  /*0660*/  VIADD R4, R25, 0xfffffe00 ;  /* 0xfffffe0019047836 */ /* 0x000fca0000000000 */
[----:B------:R-:W-:Y:S02]  /*0670*/  IADD3 R27, P0, PT, R7, R4, RZ ;  /* 0x00000004071b7210 */ /* 0x000fe40007f1e0ff */
[----:B------:R-:W1:Y:S02]  /*0680*/  LDC.64 R12, c[0x0][0x388] ;  /* 0x0000e200ff0c7b82 */ /* 0x000e640000000a00 */
[----:B------:R-:W-:Y:S02]  /*0690*/  LEA.HI.X.SX32 R26, R4, RZ, 0x1, P0 ;  /* 0x000000ff041a7211 */ /* 0x000fe400000f0eff */
[----:B0-----:R-:W-:-:S04]  /*06a0*/  LEA R22, P0, R27, R22, 0x3 ;  /* 0x000000161b167211 */ /* 0x001fc800078018ff */
[----:B------:R-:W-:-:S05]  /*06b0*/  LEA.HI.X R23, R27, R23, R26, 0x3, P0 ;  /* 0x000000171b177211 */ /* 0x000fca00000f1c1a */
[----:B------:R-:W2:Y:S04]  /*06c0*/  LDG.E.64 R16, desc[UR10][R22.64] ;  /* 0x0000000a16107981 */ /* 0x000ea8000c1e1b00 */
[----:B------:R-:W3:Y:S01]  /*06d0*/  LDG.E.64 R4, desc[UR10][R22.64+0x800] ;  /* 0x0008000a16047981 */ /* 0x000ee2000c1e1b00 */
[----:B-----5:R-:W-:Y:S02]  /*06e0*/  DADD R14, -RZ, -R2 ;  /* 0x00000000ff0e7229 */ /* 0x020fe40000000902 */
[----:B------:R-:W-:Y:S01]  /*06f0*/  DSETP.GEU.AND P0, PT, R2, RZ, PT ;  /* 0x000000ff0200722a */ /* 0x000fe20003f0e000 */
[----:B------:R-:W5:Y:S01]  /*0700*/  LDG.E.64 R8, desc[UR10][R22.64+0x1000] ;  /* 0x0010000a16087981 */ /* 0x000f62000c1e1b00 */
[----:B------:R-:W-:Y:S03]  /*0710*/  BSSY.RECONVERGENT B2, `(.L_x_126) ;  /* 0x000001f000027945 */ /* 0x000fe60003800200 */
[----:B------:R3:W5:Y:S03]  /*0720*/  LDG.E.64 R10, desc[UR10][R22.64+0x1800] ;  /* 0x0018000a160a7981 */ /* 0x000766000c1e1b00 */
[----:B------:R-:W-:-:S02]  /*0730*/  FSEL R18, R14, R2, !P0 ;  /* 0x000000020e127208 */ /* 0x000fc40004000000 */
[----:B------:R-:W-:Y:S01]  /*0740*/  FSEL R19, R15, R3, !P0 ;  /* 0x000000030f137208 */ /* 0x000fe20004000000 */
[----:B--2---:R-:W-:Y:S01]  /*0750*/  DADD R20, -RZ, -R16 ;  /* 0x00000000ff147229 */ /* 0x004fe20000000910 */
[----:B------:R-:W-:Y:S01]  /*0760*/  IMAD.MOV.U32 R14, RZ, RZ, R16 ;  /* 0x000000ffff0e7224 */ /* 0x000fe200078e0010 */
[----:B------:R-:W-:Y:S01]  /*0770*/  DSETP.GEU.AND P1, PT, R16, RZ, PT ;  /* 0x000000ff1000722a */ /* 0x000fe20003f2e000 */
[----:B------:R-:W-:Y:S01]  /*0780*/  IMAD.MOV.U32 R15, RZ, RZ, R17 ;  /* 0x000000ffff0f7224 */ /* 0x000fe200078e0011 */
[----:B---3--:R-:W-:-:S06]  /*0790*/  DADD R22, -RZ, -R4 ;  /* 0x00000000ff167229 */ /* 0x008fcc0000000904 */
[----:B------:R-:W-:Y:S02]  /*07a0*/  FSEL R20, R20, R16, !P1 ;  /* 0x0000001014147208 */ /* 0x000fe40004800000 */
[----:B------:R-:W-:Y:S02]  /*07b0*/  FSEL R21, R21, R17, !P1 ;  /* 0x0000001115157208 */ /* 0x000fe40004800000 */
[----:B-1----:R-:W-:-:S04]  /*07c0*/  IADD3 R30, P1, PT, R27, R12, RZ ;  /* 0x0000000c1b1e7210 */ /* 0x002fc80007f3e0ff */
[----:B------:R-:W-:Y:S01]  /*07d0*/  DSETP.GEU.AND P0, PT, R18, R20, PT ;  /* 0x000000141200722a */ /* 0x000fe20003f0e000 */
[----:B------:R-:W-:Y:S02]  /*07e0*/  IMAD.X R31, R26, 0x1, R13, P1 ;  /* 0x000000011a1f7824 */ /* 0x000fe400008e060d */
[----:B------:R-:W-:Y:S02]  /*07f0*/  IMAD.MOV.U32 R27, RZ, RZ, R30 ;  /* 0x000000ffff1b7224 */ /* 0x000fe400078e001e */
[----:B------:R-:W-:-:S09]  /*0800*/  IMAD.MOV.U32 R26, RZ, RZ, R31 ;  /* 0x000000ffff1a7224 */ /* 0x000fd200078e001f */
        /* <DEDUP_REMOVED lines=15> */
.L_x_127:
[----:B------:R-:W-:Y:S05]  /*0900*/  BSYNC.RECONVERGENT B2 ;  /* 0x0000000000027941 */ /* 0x000fea0003800200 */
.L_x_126:
[----:B------:R-:W-:Y:S01]  /*0910*/  DADD R2, -RZ, -R14 ;  /* 0x00000000ff027229 */ /* 0x000fe2000000090e */
[----:B------:R-:W-:Y:S01]  /*0920*/  VIADD R18, R25, 0xffffff00 ;  /* 0xffffff0019127836 */ /* 0x000fe20000000000 */
[----:B------:R-:W-:Y:S01]  /*0930*/  DSETP.GEU.AND P1, PT, R4, RZ, PT ;  /* 0x000000ff0400722a */ /* 0x000fe20003f2e000 */
[----:B------:R-:W-:Y:S01]  /*0940*/  BSSY.RECONVERGENT B2, `(.L_x_128) ;  /* 0x000001e000027945 */ /* 0x000fe20003800200 */
[----:B------:R-:W-:Y:S02]  /*0950*/  DSETP.GEU.AND P0, PT, R14, RZ, PT ;  /* 0x000000ff0e00722a */ /* 0x000fe40003f0e000 */
[----:B-----5:R-:W-:Y:S02]  /*0960*/  DADD R20, -RZ, -R8 ;  /* 0x00000000ff147229 */ /* 0x020fe40000000908 */
[----:B------:R-:W-:Y:S02]  /*0970*/  FSEL R16, R22, R4, !P1 ;  /* 0x0000000416107208 */ /* 0x000fe40004800000 */
[----:B------:R-:W-:-:S02]  /*0980*/  FSEL R17, R23, R5, !P1 ;  /* 0x0000000517117208 */ /* 0x000fc40004800000 */
[----:B------:R-:W-:Y:S02]  /*0990*/  FSEL R22, R2, R14, !P0 ;  /* 0x0000000e02167208 */ /* 0x000fe40004000000 */
[----:B------:R-:W-:Y:S01]  /*09a0*/  FSEL R23, R3, R15, !P0 ;  /* 0x0000000f03177208 */ /* 0x000fe20004000000 */
[----:B------:R-:W-:Y:S01]  /*09b0*/  IMAD.MOV.U32 R3, RZ, RZ, R5 ;  /* 0x000000ffff037224 */ /* 0x000fe200078e0005 */
[----:B------:R-:W-:Y:S02]  /*09c0*/  SHF.R.S32.HI R2, RZ, 0x1f, R18 ;  /* 0x0000001fff027819 */ /* 0x000fe40000011412 */
[----:B------:R-:W-:Y:S02]  /*09d0*/  IADD3 R28, P1, P2, R18, R12, R7 ;  /* 0x0000000c121c7210 */ /* 0x000fe40007a3e007 */
[----:B------:R-:W-:Y:S02]  /*09e0*/  DSETP.GEU.AND P0, PT, R22, R16, PT ;  /* 0x000000101600722a */ /* 0x000fe40003f0e000 */
[----:B------:R-:W-:Y:S01]  /*09f0*/  IADD3.X R29, PT, PT, R2, R13, RZ, P1, P2 ;  /* 0x0000000d021d7210 */ /* 0x000fe20000fe44ff */
[----:B------:R-:W-:-:S02]  /*0a00*/  IMAD.MOV.U32 R18, RZ, RZ, R28 ;  /* 0x000000ffff127224 */ /* 0x000fc400078e001c */
[----:B------:R-:W-:Y:S02]  /*0a10*/  IMAD.MOV.U32 R2, RZ, RZ, R4 ;  /* 0x000000ffff027224 */ /* 0x000fe400078e0004 */
[----:B------:R-:W-:-:S07]  /*0a20*/  IMAD.MOV.U32 R19, RZ, RZ, R29 ;  /* 0x000000ffff137224 */ /* 0x000fce00078e001d */
        /* <DEDUP_REMOVED lines=15> */
.L_x_129:
[----:B------:R-:W-:Y:S05]  /*0b20*/  BSYNC.RECONVERGENT B2 ;  /* 0x0000000000027941 */ /* 0x000fea0003800200 */
.L_x_128:
[----:B------:R-:W-:Y:S01]  /*0b30*/  DADD R4, -RZ, -R2 ;  /* 0x00000000ff047229 */ /* 0x000fe20000000902 */
[----:B------:R-:W-:Y:S01]  /*0b40*/  BSSY.RECONVERGENT B2, `(.L_x_130) ;  /* 0x000001f000027945 */ /* 0x000fe20003800200 */
[----:B------:R-:W-:Y:S02]  /*0b50*/  DSETP.GEU.AND P1, PT, R8, RZ, PT ;  /* 0x000000ff0800722a */ /* 0x000fe40003f2e000 */
[----:B------:R-:W-:Y:S02]  /*0b60*/  DSETP.GEU.AND P0, PT, R2, RZ, PT ;  /* 0x000000ff0200722a */ /* 0x000fe40003f0e000 */
[----:B------:R-:W-:Y:S02]  /*0b70*/  DADD R22, -RZ, -R10 ;  /* 0x00000000ff167229 */ /* 0x000fe4000000090a */
        /* <DEDUP_REMOVED lines=27> */
.L_x_131:
[----:B------:R-:W-:Y:S05]  /*0d30*/  BSYNC.RECONVERGENT B2 ;  /* 0x0000000000027941 */ /* 0x000fea0003800200 */
.L_x_130:
[----:B------:R-:W-:Y:S01]  /*0d40*/  DADD R2, -RZ, -R4 ;  /* 0x00000000ff027229 */ /* 0x000fe20000000904 */
[----:B------:R-:W-:Y:S01]  /*0d50*/  VIADD R18, R25, 0x100 ;  /* 0x0000010019127836 */ /* 0x000fe20000000000 */
[----:B------:R-:W-:Y:S01]  /*0d60*/  DSETP.GEU.AND P1, PT, R10, RZ, PT ;  /* 0x000000ff0a00722a */ /* 0x000fe20003f2e000 */
[----:B------:R-:W-:Y:S01]  /*0d70*/  BSSY.RECONVERGENT B2, `(.L_x_132) ;  /* 0x000001d000027945 */ /* 0x000fe20003800200 */
[----:B------:R-:W-:-:S04]  /*0d80*/  DSETP.GEU.AND P0, PT, R4, RZ, PT ;  /* 0x000000ff0400722a */ /* 0x000fc80003f0e000 */
[----:B------:R-:W-:Y:S02]  /*0d90*/  FSEL R8, R22, R10, !P1 ;  /* 0x0000000a16087208 */ /* 0x000fe40004800000 */
[----:B------:R-:W-:Y:S02]  /*0da0*/  FSEL R9, R23, R11, !P1 ;  /* 0x0000000b17097208 */ /* 0x000fe40004800000 */
[----:B------:R-:W-:Y:S01]  /*0db0*/  FSEL R14, R2, R4, !P0 ;  /* 0x00000004020e7208 */ /* 0x000fe20004000000 */
[----:B------:R-:W-:Y:S01]  /*0dc0*/  IMAD.MOV.U32 R2, RZ, RZ, R10 ;  /* 0x000000ffff027224 */ /* 0x000fe200078e000a */
[----:B------:R-:W-:Y:S01]  /*0dd0*/  FSEL R15, R3, R5, !P0 ;  /* 0x00000005030f7208 */ /* 0x000fe20004000000 */
[----:B------:R-:W-:Y:S01]  /*0de0*/  IMAD.MOV.U32 R3, RZ, RZ, R11 ;  /* 0x000000ffff037224 */ /* 0x000fe200078e000b */
[----:B------:R-:W-:Y:S02]  /*0df0*/  IADD3 R12, P1, P2, R18, R12, R7 ;  /* 0x0000000c120c7210 */ /* 0x000fe40007a3e007 */
[----:B------:R-:W-:-:S02]  /*0e00*/  SHF.R.S32.HI R18, RZ, 0x1f, R18 ;  /* 0x0000001fff127819 */ /* 0x000fc40000011412 */
[----:B------:R-:W-:Y:S01]  /*0e10*/  DSETP.GEU.AND P0, PT, R14, R8, PT ;  /* 0x000000080e00722a */ /* 0x000fe20003f0e000 */
[----:B------:R-:W-:Y:S01]  /*0e20*/  IMAD.MOV.U32 R29, RZ, RZ, R12 ;  /* 0x000000ffff1d7224 */ /* 0x000fe200078e000c */
[----:B------:R-:W-:-:S05]  /*0e30*/  IADD3.X R13, PT, PT, R18, R13, RZ, P1, P2 ;  /* 0x0000000d120d7210 */ /* 0x000fca0000fe44ff */
        /* <DEDUP_REMOVED lines=16> */
.L_x_133:
[----:B------:R-:W-:Y:S05]  /*0f40*/  BSYNC.RECONVERGENT B2 ;  /* 0x0000000000027941 */ /* 0x000fea0003800200 */
.L_x_132:
[C---:B------:R-:W-:Y:S02]  /*0f50*/  VIADD R5, R25.reuse, 0x200 ;  /* 0x0000020019057836 */ /* 0x040fe40000000000 */
[----:B------:R-:W-:-:S03]  /*0f60*/  VIADD R25, R25, 0x400 ;  /* 0x0000040019197836 */ /* 0x000fc60000000000 */
[----:B------:R-:W-:-:S13]  /*0f70*/  ISETP.GE.AND P0, PT, R5, R6, PT ;  /* 0x000000060500720c */ /* 0x000fda0003f06270 */
[----:B------:R-:W-:Y:S05]  /*0f80*/  @!P0 BRA `(.L_x_134) ;  /* 0xfffffff400b08947 */ /* 0x000fea000383ffff */
.L_x_120:
[----:B------:R-:W-:Y:S05]  /*0f90*/  BSYNC.RECONVERGENT B1 ;  /* 0x0000000000017941 */ /* 0x000fea0003800200 */
.L_x_119:
[----:B------:R-:W-:-:S13]  /*0fa0*/  ISETP.GE.AND P0, PT, R6, 0x100, PT ;  /* 0x000001000600780c */ /* 0x000fda0003f06270 */
[----:B------:R-:W-:Y:S05]  /*0fb0*/  @!P0 BRA `(.L_x_135) ;  /* 0x0000001800d08947 */ /* 0x000fea0003800000 */
[----:B------:R-:W0:Y:S01]  /*0fc0*/  S2R R10, SR_LANEID ;  /* 0x00000000000a7919 */ /* 0x000e220000000000 */
[----:B------:R-:W-:Y:S01]  /*0fd0*/  BSSY.RECONVERGENT B1, `(.L_x_136) ;  /* 0x0000027000017945 */ /* 0x000fe20003800200 */
[----:B------:R-:W-:Y:S01]  /*0fe0*/  IMAD.MOV.U32 R13, RZ, RZ, R29 ;  /* 0x000000ffff0d7224 */ /* 0x000fe200078e001d */
[----:B-----5:R1:W2:Y:S01]  /*0ff0*/  SHFL.DOWN PT, R11, R2, 0x1, 0x1f ;  /* 0x08201f00020b7f89 */ /* 0x0202a200000e0000 */
[----:B------:R-:W-:Y:S02]  /*1000*/  IMAD.MOV.U32 R14, RZ, RZ, R28 ;  /* 0x000000ffff0e7224 */ /* 0x000fe400078e001c */
[----:B------:R-:W-:Y:S01]  /*1010*/  IMAD.MOV.U32 R4, RZ, RZ, R2 ;  /* 0x000000ffff047224 */ /* 0x000fe200078e0002 */
[----:B------:R1:W3:Y:S01]  /*1020*/  SHFL.DOWN PT, R15, R3, 0x1, 0x1f ;  /* 0x08201f00030f7f89 */ /* 0x0002e200000e0000 */
[----:B------:R-:W-:-:S03]  /*1030*/  IMAD.MOV.U32 R5, RZ, RZ, R3 ;  /* 0x000000ffff057224 */ /* 0x000fc600078e0003 */
[----:B------:R1:W4:Y:S04]  /*1040*/  SHFL.DOWN PT, R12, R29, 0x1, 0x1f ;  /* 0x08201f001d0c7f89 */ /* 0x00032800000e0000 */
[----:B------:R1:W1:Y:S01]  /*1050*/  SHFL.DOWN PT, R17, R28, 0x1, 0x1f ;  /* 0x08201f001c117f89 */ /* 0x00026200000e0000 */
[----:B0-----:R-:W-:-:S13]  /*1060*/  ISETP.GT.AND P0, PT, R10, 0x1e, PT ;  /* 0x0000001e0a00780c */ /* 0x001fda0003f04270 */
[----:B-1234-:R-:W-:Y:S05]  /*1070*/  @P0 BRA `(.L_x_137) ;  /* 0x0000000000700947 */ /* 0x01efea0003800000 */
[----:B------:R-:W-:Y:S01]  /*1080*/  IMAD.MOV.U32 R4, RZ, RZ, R11 ;  /* 0x000000ffff047224 */ /* 0x000fe200078e000b */
[----:B------:R-:W-:Y:S01]  /*1090*/  DADD R6, -RZ, -R2 ;  /* 0x00000000ff067229 */ /* 0x000fe20000000902 */
[----:B------:R-:W-:Y:S01]  /*10a0*/  IMAD.MOV.U32 R5, RZ, RZ, R15 ;  /* 0x000000ffff057224 */ /* 0x000fe200078e000f */
[----:B------:R-:W-:Y:S01]  /*10b0*/  DSETP.GEU.AND P0, PT, R2, RZ, PT ;  /* 0x000000ff0200722a */ /* 0x000fe20003f0e000 */
[----:B------:R-:W-:Y:S02]  /*10c0*/  IMAD.MOV.U32 R13, RZ, RZ, R12 ;  /* 0x000000ffff0d7224 */ /* 0x000fe400078e000c */
[----:B------:R-:W-:Y:S02]  /*10d0*/  IMAD.MOV.U32 R14, RZ, RZ, R17 ;  /* 0x000000ffff0e7224 */ /* 0x000fe400078e0011 */
        /* <DEDUP_REMOVED lines=22> */
.L_x_137:
[----:B------:R-:W-:Y:S05]  /*1240*/  BSYNC.RECONVERGENT B1 ;  /* 0x0000000000017941 */ /* 0x000fea0003800200 */
.L_x_136:
        /* <DEDUP_REMOVED lines=39> */
.L_x_139:
[----:B------:R-:W-:Y:S05]  /*14c0*/  BSYNC.RECONVERGENT B1 ;  /* 0x0000000000017941 */ /* 0x000fea0003800200 */
.L_x_138:
        /* <DEDUP_REMOVED lines=39> */
.L_x_141:
[----:B------:R-:W-:Y:S05]  /*1740*/  BSYNC.RECONVERGENT B1 ;  /* 0x0000000000017941 */ /* 0x000fea0003800200 */
.L_x_140:
        /* <DEDUP_REMOVED lines=39> */
.L_x_143:
[----:B------:R-:W-:Y:S05]  /*19c0*/  BSYNC.RECONVERGENT B1 ;  /* 0x0000000000017941 */ /* 0x000fea0003800200 */
.L_x_142:
[----:B------:R-:W-:Y:S01]  /*19d0*/  ISETP.GT.AND P0, PT, R10, 0xf, PT ;  /* 0x0000000f0a00780c */ /* 0x000fe20003f04270 */
[----:B0-----:R0:W0:Y:S01]  /*19e0*/  SHFL.DOWN PT, R13, R2, 0x10, 0x1f ;  /* 0x0a001f00020d7f89 */ /* 0x00102200000e0000 */
[----:B------:R-:W-:Y:S01]  /*19f0*/  BSSY.RECONVERGENT B1, `(.L_x_144) ;  /* 0x0000025000017945 */ /* 0x000fe20003800200 */
[----:B---3--:R-:W-:Y:S02]  /*1a00*/  IMAD.MOV.U32 R16, RZ, RZ, R11 ;  /* 0x000000ffff107224 */ /* 0x008fe400078e000b */
[----:B-1----:R1:W3:Y:S01]  /*1a10*/  SHFL.DOWN PT, R15, R3, 0x10, 0x1f ;  /* 0x0a001f00030f7f89 */ /* 0x0022e200000e0000 */
[----:B--2---:R-:W-:Y:S02]  /*1a20*/  IMAD.MOV.U32 R17, RZ, RZ, R12 ;  /* 0x000000ffff117224 */ /* 0x004fe400078e000c */
[----:B------:R-:W-:Y:S01]  /*1a30*/  IMAD.MOV.U32 R4, RZ, RZ, R2 ;  /* 0x000000ffff047224 */ /* 0x000fe200078e0002 */
[----:B------:R1:W2:Y:S01]  /*1a40*/  SHFL.DOWN PT, R14, R11, 0x10, 0x1f ;  /* 0x0a001f000b0e7f89 */ /* 0x0002a200000e0000 */
[----:B------:R-:W-:-:S03]  /*1a50*/  IMAD.MOV.U32 R5, RZ, RZ, R3 ;  /* 0x000000ffff057224 */ /* 0x000fc600078e0003 */
[----:B----4-:R1:W4:Y:S01]  /*1a60*/  SHFL.DOWN PT, R19, R12, 0x10, 0x1f ;  /* 0x0a001f000c137f89 */ /* 0x01032200000e0000 */
[----:B------:R-:W-:Y:S05]  /*1a70*/  @P0 BRA `(.L_x_145) ;  /* 0x0000000000700947 */ /* 0x000fea0003800000 */
[----:B0-----:R-:W-:Y:S01]  /*1a80*/  IMAD.MOV.U32 R4, RZ, RZ, R13 ;  /* 0x000000ffff047224 */ /* 0x001fe200078e000d */
[----:B------:R-:W-:Y:S01]  /*1a90*/  DADD R6, -RZ, -R2 ;  /* 0x00000000ff067229 */ /* 0x000fe20000000902 */
[----:B---3--:R-:W-:Y:S01]  /*1aa0*/  IMAD.MOV.U32 R5, RZ, RZ, R15 ;  /* 0x000000ffff057224 */ /* 0x008fe200078e000f */
[----:B------:R-:W-:Y:S01]  /*1ab0*/  DSETP.GEU.AND P0, PT, R2, RZ, PT ;  /* 0x000000ff0200722a */ /* 0x000fe20003f0e000 */
[----:B--2---:R-:W-:Y:S02]  /*1ac0*/  IMAD.MOV.U32 R16, RZ, RZ, R14 ;  /* 0x000000ffff107224 */ /* 0x004fe400078e000e */
        /* <DEDUP_REMOVED lines=23> */
.L_x_145:
[----:B------:R-:W-:Y:S05]  /*1c40*/  BSYNC.RECONVERGENT B1 ;  /* 0x0000000000017941 */ /* 0x000fea0003800200 */
.L_x_144:
[----:B------:R-:W-:Y:S01]  /*1c50*/  ISETP.NE.AND P0, PT, R10, RZ, PT ;  /* 0x000000ff0a00720c */ /* 0x000fe20003f05270 */
[----:B------:R-:W-:-:S12]  /*1c60*/  BSSY.RECONVERGENT B1, `(.L_x_146) ;  /* 0x000000a000017945 */ /* 0x000fd80003800200 */
[----:B------:R-:W-:Y:S05]  /*1c70*/  @P0 BRA `(.L_x_147) ;  /* 0x0000000000200947 */ /* 0x000fea0003800000 */
[----:B------:R-:W5:Y:S01]  /*1c80*/  S2R R6, SR_CgaCtaId ;  /* 0x0000000000067919 */ /* 0x000f620000008800 */
[----:B-1----:R-:W-:Y:S02]  /*1c90*/  MOV R3, 0x400 ;  /* 0x0000040000037802 */ /* 0x002fe40000000f00 */
[----:B0-----:R-:W-:-:S04]  /*1ca0*/  SHF.R.U32.HI R2, RZ, 0x1, R24 ;  /* 0x00000001ff027819 */ /* 0x001fc80000011618 */
[----:B------:R-:W-:Y:S02]  /*1cb0*/  LOP3.LUT R2, R2, 0x1f0, RZ, 0xc0, !PT ;  /* 0x000001f002027812 */ /* 0x000fe400078ec0ff */
[----:B-----5:R-:W-:-:S05]  /*1cc0*/  LEA R3, R6, R3, 0x18 ;  /* 0x0000000306037211 */ /* 0x020fca00078ec0ff */
[----:B------:R-:W-:-:S05]  /*1cd0*/  IMAD.IADD R3, R2, 0x1, R3 ;  /* 0x0000000102037824 */ /* 0x000fca00078e0203 */
[----:B------:R0:W-:Y:S04]  /*1ce0*/  STS.64 [R3+0x10], R16 ;  /* 0x0000101003007388 */ /* 0x0001e80000000a00 */
[----:B------:R0:W-:Y:S02]  /*1cf0*/  STS.64 [R3+0x8], R4 ;  /* 0x0000080403007388 */ /* 0x0001e40000000a00 */
.L_x_147:
[----:B------:R-:W-:Y:S05]  /*1d00*/  BSYNC.RECONVERGENT B1 ;  /* 0x0000000000017941 */ /* 0x000fea0003800200 */
.L_x_146:
[----:B------:R-:W-:Y:S01]  /*1d10*/  BAR.SYNC.DEFER_BLOCKING 0x0 ;  /* 0x0000000000007b1d */ /* 0x000fe20000010000 */
[----:B------:R-:W-:-:S13]  /*1d20*/  ISETP.NE.AND P1, PT, R24, RZ, PT ;  /* 0x000000ff1800720c */ /* 0x000fda0003f25270 */
[----:B------:R-:W-:Y:S05]  /*1d30*/  @P1 BRA `(.L_x_148) ;  /* 0x0000006400a81947 */ /* 0x000fea0003800000 */
[----:B01----:R-:W0:Y:S01]  /*1d40*/  S2R R3, SR_CgaCtaId ;  /* 0x0000000000037919 */ /* 0x003e220000008800 */
[----:B------:R-:W-:Y:S01]  /*1d50*/  MOV R28, 0x400 ;  /* 0x00000400001c7802 */ /* 0x000fe20000000f00 */
[----:B------:R-:W-:Y:S01]  /*1d60*/  DADD R6, -RZ, -R4 ;  /* 0x00000000ff067229 */ /* 0x000fe20000000904 */
[----:B------:R-:W-:Y:S01]  /*1d70*/  BSSY.RECONVERGENT B1, `(.L_x_149) ;  /* 0x0000022000017945 */ /* 0x000fe20003800200 */
[----:B------:R-:W-:-:S08]  /*1d80*/  DSETP.GEU.AND P0, PT, R4, RZ, PT ;  /* 0x000000ff0400722a */ /* 0x000fd00003f0e000 */
[----:B------:R-:W-:Y:S02]  /*1d90*/  FSEL R30, R6, R4, !P0 ;  /* 0x00000004061e7208 */ /* 0x000fe40004000000 */
[----:B------:R-:W-:Y:S02]  /*1da0*/  FSEL R31, R7, R5, !P0 ;  /* 0x00000005071f7208 */ /* 0x000fe40004000000 */
[----:B0-----:R-:W-:-:S05]  /*1db0*/  LEA R28, R3, R28, 0x18 ;  /* 0x0000001c031c7211 */ /* 0x001fca00078ec0ff */
[----:B------:R-:W4:Y:S04]  /*1dc0*/  LDS.64 R24, [R28+0x18] ;  /* 0x000018001c187984 */ /* 0x000f280000000a00 */
[----:B------:R-:W0:Y:S04]  /*1dd0*/  LDS.128 R20, [R28+0x20] ;  /* 0x000020001c147984 */ /* 0x000e280000000c00 */
[----:B------:R1:W0:Y:S04]  /*1de0*/  LDS.64 R2, [R28+0x80] ;  /* 0x000080001c027984 */ /* 0x0002280000000a00 */
[----:B------:R1:W1:Y:S04]  /*1df0*/  LDS.128 R8, [R28+0x30] ;  /* 0x000030001c087984 */ /* 0x0002680000000c00 */
[----:B--23--:R2:W3:Y:S01]  /*1e00*/  LDS.128 R12, [R28+0x40] ;  /* 0x000040001c0c7984 */ /* 0x00c4e20000000c00 */
[----:B----4-:R-:W-:Y:S01]  /*1e10*/  DADD R18, -RZ, -R24 ;  /* 0x00000000ff127229 */ /* 0x010fe20000000918 */
[----:B------:R-:W-:Y:S01]  /*1e20*/  IMAD.MOV.U32 R6, RZ, RZ, R24 ;  /* 0x000000ffff067224 */ /* 0x000fe200078e0018 */
[----:B------:R-:W-:Y:S01]  /*1e30*/  DSETP.GEU.AND P2, PT, R24, RZ, PT ;  /* 0x000000ff1800722a */ /* 0x000fe20003f4e000 */
[----:B------:R-:W-:-:S07]  /*1e40*/  IMAD.MOV.U32 R7, RZ, RZ, R25 ;  /* 0x000000ffff077224 */ /* 0x000fce00078e0019 */
[----:B------:R-:W-:Y:S01]  /*1e50*/  FSEL R26, R18, R24, !P2 ;  /* 0x00000018121a7208 */ /* 0x000fe20005000000 */
[----:B0-----:R-:W-:Y:S01]  /*1e60*/  IMAD.MOV.U32 R18, RZ, RZ, R20 ;  /* 0x000000ffff127224 */ /* 0x001fe200078e0014 */
[----:B------:R-:W-:Y:S01]  /*1e70*/  FSEL R27, R19, R25, !P2 ;  /* 0x00000019131b7208 */ /* 0x000fe20005000000 */
[----:B------:R-:W-:-:S05]  /*1e80*/  IMAD.MOV.U32 R19, RZ, RZ, R21 ;  /* 0x000000ffff137224 */ /* 0x000fca00078e0015 */
[----:B------:R-:W-:-:S14]  /*1e90*/  DSETP.GEU.AND P0, PT, R30, R26, PT ;  /* 0x0000001a1e00722a */ /* 0x000fdc0003f0e000 */
[----:B-123--:R-:W-:Y:S05]  /*1ea0*/  @!P0 BRA `(.L_x_150) ;  /* 0x0000000000388947 */ /* 0x00efea0003800000 */
        /* <DEDUP_REMOVED lines=14> */
.L_x_150:
[----:B------:R-:W-:Y:S05]  /*1f90*/  BSYNC.RECONVERGENT B1 ;  /* 0x0000000000017941 */ /* 0x000fea0003800200 */
.L_x_149:
[----:B------:R-:W-:Y:S01]  /*1fa0*/  DADD R4, -RZ, -R22 ;  /* 0x00000000ff047229 */ /* 0x000fe20000000916 */
[----:B------:R-:W-:Y:S01]  /*1fb0*/  BSSY.RECONVERGENT B1, `(.L_x_151) ;  /* 0x000001c000017945 */ /* 0x000fe20003800200 */
[----:B------:R-:W-:Y:S01]  /*1fc0*/  DADD R16, -RZ, -R6 ;  /* 0x00000000ff107229 */ /* 0x000fe20000000906 */
[----:B------:R-:W-:Y:S01]  /*1fd0*/  IMAD.MOV.U32 R24, RZ, RZ, R22 ;  /* 0x000000ffff187224 */ /* 0x000fe200078e0016 */
[----:B------:R-:W-:Y:S01]  /*1fe0*/  DSETP.GEU.AND P2, PT, R22, RZ, PT ;  /* 0x000000ff1600722a */ /* 0x000fe20003f4e000 */
[----:B------:R-:W-:Y:S01]  /*1ff0*/  IMAD.MOV.U32 R25, RZ, RZ, R23 ;  /* 0x000000ffff197224 */ /* 0x000fe200078e0017 */
[----:B------:R-:W-:Y:S01]  /*2000*/  DSETP.GEU.AND P0, PT, R6, RZ, PT ;  /* 0x000000ff0600722a */ /* 0x000fe20003f0e000 */
[----:B------:R-:W-:Y:S02]  /*2010*/  IMAD.MOV.U32 R31, RZ, RZ, R8 ;  /* 0x000000ffff1f7224 */ /* 0x000fe400078e0008 */
[----:B------:R-:W-:Y:S01]  /*2020*/  IMAD.MOV.U32 R29, RZ, RZ, R9 ;  /* 0x000000ffff1d7224 */ /* 0x000fe200078e0009 */
[----:B------:R-:W-:-:S02]  /*2030*/  FSEL R4, R4, R22, !P2 ;  /* 0x0000001604047208 */ /* 0x000fc40005000000 */
[----:B------:R-:W-:Y:S02]  /*2040*/  FSEL R5, R5, R23, !P2 ;  /* 0x0000001705057208 */ /* 0x000fe40005000000 */
        /* <DEDUP_REMOVED lines=18> */
.L_x_152:
[----:B------:R-:W-:Y:S05]  /*2170*/  BSYNC.RECONVERGENT B1 ;  /* 0x0000000000017941 */ /* 0x000fea0003800200 */
.L_x_151:
[----:B------:R0:W1:Y:S01]  /*2180*/  LDS.128 R20, [R28+0x50] ;  /* 0x000050001c147984 */ /* 0x0000620000000c00 */
[----:B------:R-:W-:Y:S01]  /*2190*/  DADD R26, -RZ, -R10 ;  /* 0x00000000ff1a7229 */ /* 0x000fe2000000090a */
[----:B------:R-:W-:Y:S01]  /*21a0*/  BSSY.RECONVERGENT B1, `(.L_x_153) ;  /* 0x000001e000017945 */ /* 0x000fe20003800200 */
[----:B------:R-:W-:Y:S01]  /*21b0*/  DADD R8, -RZ, -R24 ;  /* 0x00000000ff087229 */ /* 0x000fe20000000918 */
[----:B------:R0:W2:Y:S01]  /*21c0*/  LDS.128 R16, [R28+0x60] ;  /* 0x000060001c107984 */ /* 0x0000a20000000c00 */
[----:B------:R-:W-:Y:S01]  /*21d0*/  DSETP.GEU.AND P2, PT, R10, RZ, PT ;  /* 0x000000ff0a00722a */ /* 0x000fe20003f4e000 */
[----:B------:R-:W-:Y:S01]  /*21e0*/  IMAD.MOV.U32 R37, RZ, RZ, R12 ;  /* 0x000000ffff257224 */ /* 0x000fe200078e000c */
[----:B------:R-:W-:Y:S01]  /*21f0*/  DSETP.GEU.AND P0, PT, R24, RZ, PT ;  /* 0x000000ff1800722a */ /* 0x000fe20003f0e000 */
[----:B------:R0:W3:Y:S01]  /*2200*/  LDS.128 R4, [R28+0x70] ;  /* 0x000070001c047984 */ /* 0x0000e20000000c00 */
[----:B------:R-:W-:Y:S02]  /*2210*/  IMAD.MOV.U32 R35, RZ, RZ, R13 ;  /* 0x000000ffff237224 */ /* 0x000fe400078e000d */
[----:B------:R-:W-:Y:S01]  /*2220*/  FSEL R26, R26, R10, !P2 ;  /* 0x0000000a1a1a7208 */ /* 0x000fe20005000000 */
[----:B------:R-:W-:Y:S01]  /*2230*/  IMAD.MOV.U32 R32, RZ, RZ, R10 ;  /* 0x000000ffff207224 */ /* 0x000fe200078e000a */
[----:B------:R-:W-:Y:S01]  /*2240*/  FSEL R27, R27, R11, !P2 ;  /* 0x0000000b1b1b7208 */ /* 0x000fe20005000000 */
[----:B------:R-:W-:Y:S01]  /*2250*/  IMAD.MOV.U32 R33, RZ, RZ, R11 ;  /* 0x000000ffff217224 */ /* 0x000fe200078e000b */
[----:B------:R-:W-:-:S02]  /*2260*/  FSEL R8, R8, R24, !P0 ;  /* 0x0000001808087208 */ /* 0x000fc40004000000 */
        /* <DEDUP_REMOVED lines=17> */
.L_x_154:
[----:B------:R-:W-:Y:S05]  /*2380*/  BSYNC.RECONVERGENT B1 ;  /* 0x0000000000017941 */ /* 0x000fea0003800200 */
.L_x_153:
[----:B------:R-:W-:Y:S01]  /*2390*/  DADD R10, -RZ, -R14 ;  /* 0x00000000ff0a7229 */ /* 0x000fe2000000090e */
[----:B------:R-:W-:Y:S01]  /*23a0*/  BSSY.RECONVERGENT B1, `(.L_x_155) ;  /* 0x000001d000017945 */ /* 0x000fe20003800200 */
[----:B------:R-:W-:Y:S01]  /*23b0*/  DADD R8, -RZ, -R32 ;  /* 0x00000000ff087229 */ /* 0x000fe20000000920 */
[----:B-1----:R-:W-:Y:S01]  /*23c0*/  IMAD.MOV.U32 R13, RZ, RZ, R20 ;  /* 0x000000ffff0d7224 */ /* 0x002fe200078e0014 */
[----:B------:R-:W-:Y:S02]  /*23d0*/  DSETP.GEU.AND P2, PT, R14, RZ, PT ;  /* 0x000000ff0e00722a */ /* 0x000fe40003f4e000 */
[----:B------:R-:W-:Y:S02]  /*23e0*/  DSETP.GEU.AND P0, PT, R32, RZ, PT ;  /* 0x000000ff2000722a */ /* 0x000fe40003f0e000 */
[----:B------:R-:W-:Y:S02]  /*23f0*/  DADD R26, -RZ, -R22 ;  /* 0x00000000ff1a7229 */ /* 0x000fe40000000916 */
[----:B------:R-:W-:-:S02]  /*2400*/  FSEL R24, R10, R14, !P2 ;  /* 0x0000000e0a187208 */ /* 0x000fc40005000000 */
        /* <DEDUP_REMOVED lines=22> */
.L_x_156:
[----:B------:R-:W-:Y:S05]  /*2570*/  BSYNC.RECONVERGENT B1 ;  /* 0x0000000000017941 */ /* 0x000fea0003800200 */
.L_x_155:
[----:B------:R-:W-:Y:S01]  /*2580*/  DADD R14, -RZ, -R8 ;  /* 0x00000000ff0e7229 */ /* 0x000fe20000000908 */
[----:B------:R-:W-:Y:S01]  /*2590*/  BSSY.RECONVERGENT B1, `(.L_x_157) ;  /* 0x000001c000017945 */ /* 0x000fe20003800200 */
[----:B------:R-:W-:Y:S01]  /*25a0*/  DSETP.GEU.AND P2, PT, R22, RZ, PT ;  /* 0x000000ff1600722a */ /* 0x000fe20003f4e000 */
[----:B--2---:R-:W-:Y:S01]  /*25b0*/  IMAD.MOV.U32 R25, RZ, RZ, R16 ;  /* 0x000000ffff197224 */ /* 0x004fe200078e0010 */
[----:B------:R-:W-:Y:S01]  /*25c0*/  DSETP.GEU.AND P0, PT, R8, RZ, PT ;  /* 0x000000ff0800722a */ /* 0x000fe20003f0e000 */
[----:B------:R-:W-:Y:S01]  /*25d0*/  IMAD.MOV.U32 R21, RZ, RZ, R17 ;  /* 0x000000ffff157224 */ /* 0x000fe200078e0011 */
[----:B------:R-:W-:Y:S02]  /*25e0*/  DADD R28, -RZ, -R18 ;  /* 0x00000000ff1c7229 */ /* 0x000fe40000000912 */
[----:B------:R-:W-:Y:S02]  /*25f0*/  FSEL R26, R26, R22, !P2 ;  /* 0x000000161a1a7208 */ /* 0x000fe40005000000 */
[----:B------:R-:W-:-:S02]  /*2600*/  FSEL R27, R27, R23, !P2 ;  /* 0x000000171b1b7208 */ /* 0x000fc40005000000 */
        /* <DEDUP_REMOVED lines=20> */
.L_x_158:
[----:B------:R-:W-:Y:S05]  /*2750*/  BSYNC.RECONVERGENT B1 ;  /* 0x0000000000017941 */ /* 0x000fea0003800200 */
.L_x_157:
[----:B------:R-:W-:Y:S01]  /*2760*/  DADD R8, -RZ, -R14 ;  /* 0x00000000ff087229 */ /* 0x000fe2000000090e */
[----:B------:R-:W-:Y:S01]  /*2770*/  BSSY.RECONVERGENT B1, `(.L_x_159) ;  /* 0x000001c000017945 */ /* 0x000fe20003800200 */
[----:B------:R-:W-:Y:S01]  /*2780*/  DSETP.GEU.AND P2, PT, R18, RZ, PT ;  /* 0x000000ff1200722a */ /* 0x000fe20003f4e000 */
[----:B---3--:R-:W-:Y:S01]  /*2790*/  IMAD.MOV.U32 R23, RZ, RZ, R4 ;  /* 0x000000ffff177224 */ /* 0x008fe200078e0004 */
        /* <DEDUP_REMOVED lines=25> */
.L_x_160:
[----:B------:R-:W-:Y:S05]  /*2930*/  BSYNC.RECONVERGENT B1 ;  /* 0x0000000000017941 */ /* 0x000fea0003800200 */
.L_x_159:
        /* <DEDUP_REMOVED lines=28> */
.L_x_135:
[----:B------:R-:W0:Y:S01]  /*2b00*/  S2R R7, SR_LANEID ;  /* 0x0000000000077919 */ /* 0x000e220000000000 */
[----:B------:R-:W-:Y:S01]  /*2b10*/  LOP3.LUT R4, R24, 0x3e0, RZ, 0xc0, !PT ;  /* 0x000003e018047812 */ /* 0x000fe200078ec0ff */
[----:B------:R-:W-:Y:S01]  /*2b20*/  BSSY.RECONVERGENT B1, `(.L_x_161) ;  /* 0x000002c000017945 */ /* 0x000fe20003800200 */
[----:B------:R-:W-:Y:S02]  /*2b30*/  IMAD.MOV.U32 R10, RZ, RZ, R29 ;  /* 0x000000ffff0a7224 */ /* 0x000fe400078e001d */
[----:B------:R-:W-:Y:S01]  /*2b40*/  LOP3.LUT R9, RZ, R4, RZ, 0x33, !PT ;  /* 0x00000004ff097212 */ /* 0x000fe200078e33ff */
[----:B------:R-:W-:Y:S02]  /*2b50*/  VIADD R5, R4, 0x20 ;  /* 0x0000002004057836 */ /* 0x000fe40000000000 */
[----:B------:R-:W-:Y:S02]  /*2b60*/  IMAD.MOV.U32 R8, RZ, RZ, R28 ;  /* 0x000000ffff087224 */ /* 0x000fe400078e001c */
[----:B------:R-:W-:Y:S01]  /*2b70*/  IMAD.IADD R9, R6, 0x1, R9 ;  /* 0x0000000106097824 */ /* 0x000fe200078e0209 */
[----:B------:R-:W-:Y:S01]  /*2b80*/  ISETP.GT.AND P0, PT, R5, R6, PT ;  /* 0x000000060500720c */ /* 0x000fe20003f04270 */
[----:B-----5:R-:W-:-:S02]  /*2b90*/  IMAD.MOV.U32 R4, RZ, RZ, R2 ;  /* 0x000000ffff047224 */ /* 0x020fc400078e0002 */
[----:B------:R-:W-:Y:S01]  /*2ba0*/  IMAD.MOV.U32 R5, RZ, RZ, R3 ;  /* 0x000000ffff057224 */ /* 0x000fe200078e0003 */
[----:B------:R-:W-:-:S05]  /*2bb0*/  SEL R9, R9, 0x1f, P0 ;  /* 0x0000001f09097807 */ /* 0x000fca0000000000 */
[----:B------:R1:W2:Y:S04]  /*2bc0*/  SHFL.DOWN PT, R17, R2, 0x1, R9 ;  /* 0x0820000002117989 */ /* 0x0002a800000e0009 */
[----:B------:R1:W3:Y:S04]  /*2bd0*/  SHFL.DOWN PT, R19, R3, 0x1, R9 ;  /* 0x0820000003137989 */ /* 0x0002e800000e0009 */
[----:B------:R1:W4:Y:S01]  /*2be0*/  SHFL.DOWN PT, R16, R29, 0x1, R9 ;  /* 0x082000001d107989 */ /* 0x00032200000e0009 */
[----:B0-----:R-:W-:-:S03]  /*2bf0*/  ISETP.GE.AND P0, PT, R7, R9, PT ;  /* 0x000000090700720c */ /* 0x001fc60003f06270 */
[----:B------:R1:W0:Y:S10]  /*2c00*/  SHFL.DOWN PT, R21, R28, 0x1, R9 ;  /* 0x082000001c157989 */ /* 0x00023400000e0009 */
[----:B-12---:R-:W-:Y:S05]  /*2c10*/  @P0 BRA `(.L_x_162) ;  /* 0x0000000000700947 */ /* 0x006fea0003800000 */
[----:B------:R-:W-:Y:S01]  /*2c20*/  IMAD.MOV.U32 R4, RZ, RZ, R17 ;  /* 0x000000ffff047224 */ /* 0x000fe200078e0011 */
[----:B------:R-:W-:Y:S01]  /*2c30*/  DADD R12, -RZ, -R2 ;  /* 0x00000000ff0c7229 */ /* 0x000fe20000000902 */
[----:B---3--:R-:W-:Y:S01]  /*2c40*/  IMAD.MOV.U32 R5, RZ, RZ, R19 ;  /* 0x000000ffff057224 */ /* 0x008fe200078e0013 */
[----:B------:R-:W-:Y:S01]  /*2c50*/  DSETP.GEU.AND P1, PT, R2, RZ, PT ;  /* 0x000000ff0200722a */ /* 0x000fe20003f2e000 */
[----:B0-----:R-:W-:-:S04]  /*2c60*/  IMAD.MOV.U32 R8, RZ, RZ, R21 ;  /* 0x000000ffff087224 */ /* 0x001fc800078e0015 */
[----:B------:R-:W-:Y:S02]  /*2c70*/  DADD R10, -RZ, -R4 ;  /* 0x00000000ff0a7229 */ /* 0x000fe40000000904 */
[----:B------:R-:W-:Y:S01]  /*2c80*/  DSETP.GEU.AND P0, PT, R4, RZ, PT ;  /* 0x000000ff0400722a */ /* 0x000fe20003f0e000 */
[----:B------:R-:W-:Y:S02]  /*2c90*/  FSEL R14, R12, R2, !P1 ;  /* 0x000000020c0e7208 */ /* 0x000fe40004800000 */
        /* <DEDUP_REMOVED lines=20> */
.L_x_162:
[----:B------:R-:W-:Y:S05]  /*2de0*/  BSYNC.RECONVERGENT B1 ;  /* 0x0000000000017941 */ /* 0x000fea0003800200 */
.L_x_161:
[----:B------:R-:W-:Y:S01]  /*2df0*/  VIADD R2, R7, 0x2 ;  /* 0x0000000207027836 */ /* 0x000fe20000000000 */
[----:B------:R1:W2:Y:S01]  /*2e00*/  SHFL.DOWN PT, R11, R4, 0x2, R9 ;  /* 0x08400000040b7989 */ /* 0x0002a200000e0009 */
[----:B------:R-:W-:Y:S01]  /*2e10*/  BSSY.RECONVERGENT B1, `(.L_x_163) ;  /* 0x0000026000017945 */ /* 0x000fe20003800200 */
[----:B------:R-:W-:Y:S02]  /*2e20*/  IMAD.MOV.U32 R14, RZ, RZ, R10 ;  /* 0x000000ffff0e7224 */ /* 0x000fe400078e000a */
[----:B------:R-:W-:Y:S01]  /*2e30*/  ISETP.GT.AND P0, PT, R2, R9, PT ;  /* 0x000000090200720c */ /* 0x000fe20003f04270 */
[----:B0-----:R1:W0:Y:S01]  /*2e40*/  SHFL.DOWN PT, R21, R5, 0x2, R9 ;  /* 0x0840000005157989 */ /* 0x00122200000e0009 */
[----:B------:R-:W-:Y:S02]  /*2e50*/  IMAD.MOV.U32 R12, RZ, RZ, R8 ;  /* 0x000000ffff0c7224 */ /* 0x000fe400078e0008 */
[----:B------:R-:W-:Y:S01]  /*2e60*/  IMAD.MOV.U32 R2, RZ, RZ, R4 ;  /* 0x000000ffff027224 */ /* 0x000fe200078e0004 */
[----:B------:R1:W0:Y:S01]  /*2e70*/  SHFL.DOWN PT, R23, R10, 0x2, R9 ;  /* 0x084000000a177989 */ /* 0x00022200000e0009 */
[----:B------:R-:W-:-:S03]  /*2e80*/  IMAD.MOV.U32 R3, RZ, RZ, R5 ;  /* 0x000000ffff037224 */ /* 0x000fc600078e0005 */
[----:B------:R1:W0:Y:S04]  /*2e90*/  SHFL.DOWN PT, R25, R8, 0x2, R9 ;  /* 0x0840000008197989 */ /* 0x00022800000e0009 */
[----:B------:R-:W-:Y:S05]  /*2ea0*/  @P0 BRA `(.L_x_164) ;  /* 0x0000000000700947 */ /* 0x000fea0003800000 */
[----:B--2---:R-:W-:Y:S01]  /*2eb0*/  IMAD.MOV.U32 R2, RZ, RZ, R11 ;  /* 0x000000ffff027224 */ /* 0x004fe200078e000b */
[----:B------:R-:W-:Y:S01]  /*2ec0*/  DADD R12, -RZ, -R4 ;  /* 0x00000000ff0c7229 */ /* 0x000fe20000000904 */
[----:B0-----:R-:W-:Y:S01]  /*2ed0*/  IMAD.MOV.U32 R3, RZ, RZ, R21 ;  /* 0x000000ffff037224 */ /* 0x001fe200078e0015 */
[----:B------:R-:W-:-:S05]  /*2ee0*/  DSETP.GEU.AND P0, PT, R4, RZ, PT ;  /* 0x000000ff0400722a */ /* 0x000fca0003f0e000 */
[----:B------:R-:W-:Y:S02]  /*2ef0*/  DADD R14, -RZ, -R2 ;  /* 0x00000000ff0e7229 */ /* 0x000fe40000000902 */
[----:B------:R-:W-:Y:S01]  /*2f00*/  DSETP.GEU.AND P1, PT, R2, RZ, PT ;  /* 0x000000ff0200722a */ /* 0x000fe20003f2e000 */
[----:B----4-:R-:W-:Y:S01]  /*2f10*/  FSEL R16, R12, R4, !P0 ;  /* 0x000000040c107208 */ /* 0x010fe20004000000 */
[----:B------:R-:W-:Y:S01]  /*2f20*/  IMAD.MOV.U32 R12, RZ, RZ, R25 ;  /* 0x000000ffff0c7224 */ /* 0x000fe200078e0019 */
[----:B------:R-:W-:-:S05]  /*2f30*/  FSEL R17, R13, R5, !P0 ;  /* 0x000000050d117208 */ /* 0x000fca0004000000 */
[----:B------:R-:W-:Y:S01]  /*2f40*/  FSEL R18, R14, R11, !P1 ;  /* 0x0000000b0e127208 */ /* 0x000fe20004800000 */
[----:B------:R-:W-:Y:S01]  /*2f50*/  IMAD.MOV.U32 R14, RZ, RZ, R23 ;  /* 0x000000ffff0e7224 */ /* 0x000fe200078e0017 */
[----:B---3--:R-:W-:-:S06]  /*2f60*/  FSEL R19, R15, R21, !P1 ;  /* 0x000000150f137208 */ /* 0x008fcc0004800000 */
        /* <DEDUP_REMOVED lines=16> */
.L_x_164:
[----:B------:R-:W-:Y:S05]  /*3070*/  BSYNC.RECONVERGENT B1 ;  /* 0x0000000000017941 */ /* 0x000fea0003800200 */
.L_x_163:
[----:B-1----:R-:W-:Y:S01]  /*3080*/  VIADD R4, R7, 0x4 ;  /* 0x0000000407047836 */ /* 0x002fe20000000000 */
[----:B------:R1:W1:Y:S01]  /*3090*/  SHFL.DOWN PT, R13, R2, 0x4, R9 ;  /* 0x08800000020d7989 */ /* 0x00026200000e0009 */
[----:B------:R-:W-:Y:S01]  /*30a0*/  BSSY.RECONVERGENT B1, `(.L_x_165) ;  /* 0x0000026000017945 */ /* 0x000fe20003800200 */
[----:B------:R-:W-:Y:S02]  /*30b0*/  IMAD.MOV.U32 R10, RZ, RZ, R14 ;  /* 0x000000ffff0a7224 */ /* 0x000fe400078e000e */
[----:B------:R-:W-:Y:S01]  /*30c0*/  ISETP.GT.AND P0, PT, R4, R9, PT ;  /* 0x000000090400720c */ /* 0x000fe20003f04270 */
[----:B------:R1:W1:Y:S01]  /*30d0*/  SHFL.DOWN PT, R15, R3, 0x4, R9 ;  /* 0x08800000030f7989 */ /* 0x00026200000e0009 */
[----:B------:R-:W-:Y:S02]  /*30e0*/  IMAD.MOV.U32 R8, RZ, RZ, R12 ;  /* 0x000000ffff087224 */ /* 0x000fe400078e000c */
[----:B------:R-:W-:Y:S01]  /*30f0*/  IMAD.MOV.U32 R4, RZ, RZ, R2 ;  /* 0x000000ffff047224 */ /* 0x000fe200078e0002 */
[----:B0-----:R0:W0:Y:S01]  /*3100*/  SHFL.DOWN PT, R21, R14, 0x4, R9 ;  /* 0x088000000e157989 */ /* 0x00102200000e0009 */
[----:B------:R-:W-:-:S03]  /*3110*/  IMAD.MOV.U32 R5, RZ, RZ, R3 ;  /* 0x000000ffff057224 */ /* 0x000fc600078e0003 */
[----:B------:R0:W0:Y:S04]  /*3120*/  SHFL.DOWN PT, R23, R12, 0x4, R9 ;  /* 0x088000000c177989 */ /* 0x00002800000e0009 */
[----:B------:R-:W-:Y:S05]  /*3130*/  @P0 BRA `(.L_x_166) ;  /* 0x0000000000700947 */ /* 0x000fea0003800000 */
[----:B-1----:R-:W-:Y:S01]  /*3140*/  IMAD.MOV.U32 R4, RZ, RZ, R13 ;  /* 0x000000ffff047224 */ /* 0x002fe200078e000d */
[----:B--2---:R-:W-:Y:S01]  /*3150*/  DADD R10, -RZ, -R2 ;  /* 0x00000000ff0a7229 */ /* 0x004fe20000000902 */
[----:B------:R-:W-:Y:S01]  /*3160*/  IMAD.MOV.U32 R5, RZ, RZ, R15 ;  /* 0x000000ffff057224 */ /* 0x000fe200078e000f */
[----:B------:R-:W-:Y:S01]  /*3170*/  DSETP.GEU.AND P0, PT, R2, RZ, PT ;  /* 0x000000ff0200722a */ /* 0x000fe20003f0e000 */
[----:B0-----:R-:W-:-:S04]  /*3180*/  IMAD.MOV.U32 R8, RZ, RZ, R23 ;  /* 0x000000ffff087224 */ /* 0x001fc800078e0017 */
[----:B----4-:R-:W-:Y:S02]  /*3190*/  DADD R16, -RZ, -R4 ;  /* 0x00000000ff107229 */ /* 0x010fe40000000904 */
[----:B------:R-:W-:Y:S01]  /*31a0*/  DSETP.GEU.AND P1, PT, R4, RZ, PT ;  /* 0x000000ff0400722a */ /* 0x000fe20003f2e000 */
[----:B------:R-:W-:Y:S01]  /*31b0*/  FSEL R18, R10, R2, !P0 ;  /* 0x000000020a127208 */ /* 0x000fe20004000000 */
[----:B------:R-:W-:Y:S01]  /*31c0*/  IMAD.MOV.U32 R10, RZ, RZ, R21 ;  /* 0x000000ffff0a7224 */ /* 0x000fe200078e0015 */
[----:B---3--:R-:W-:-:S05]  /*31d0*/  FSEL R19, R11, R3, !P0 ;  /* 0x000000030b137208 */ /* 0x008fca0004000000 */
        /* <DEDUP_REMOVED lines=18> */
.L_x_166:
[----:B------:R-:W-:Y:S05]  /*3300*/  BSYNC.RECONVERGENT B1 ;  /* 0x0000000000017941 */ /* 0x000fea0003800200 */
.L_x_165:
[----:B-1----:R-:W-:Y:S01]  /*3310*/  VIADD R2, R7, 0x8 ;  /* 0x0000000807027836 */ /* 0x002fe20000000000 */
[----:B--2---:R1:W2:Y:S01]  /*3320*/  SHFL.DOWN PT, R11, R4, 0x8, R9 ;  /* 0x09000000040b7989 */ /* 0x0042a200000e0009 */
[----:B------:R-:W-:Y:S01]  /*3330*/  BSSY.RECONVERGENT B1, `(.L_x_167) ;  /* 0x0000026000017945 */ /* 0x000fe20003800200 */
[----:B0-----:R-:W-:Y:S02]  /*3340*/  IMAD.MOV.U32 R14, RZ, RZ, R10 ;  /* 0x000000ffff0e7224 */ /* 0x001fe400078e000a */
[----:B------:R-:W-:Y:S01]  /*3350*/  ISETP.GT.AND P0, PT, R2, R9, PT ;  /* 0x000000090200720c */ /* 0x000fe20003f04270 */
[----:B------:R1:W0:Y:S01]  /*3360*/  SHFL.DOWN PT, R21, R5, 0x8, R9 ;  /* 0x0900000005157989 */ /* 0x00022200000e0009 */
        /* <DEDUP_REMOVED lines=34> */
.L_x_168:
[----:B------:R-:W-:Y:S05]  /*3590*/  BSYNC.RECONVERGENT B1 ;  /* 0x0000000000017941 */ /* 0x000fea0003800200 */
.L_x_167:
[----:B-1----:R-:W-:Y:S01]  /*35a0*/  VIADD R4, R7, 0x10 ;  /* 0x0000001007047836 */ /* 0x002fe20000000000 */
[----:B------:R1:W1:Y:S01]  /*35b0*/  SHFL.DOWN PT, R13, R2, 0x10, R9 ;  /* 0x0a000000020d7989 */ /* 0x00026200000e0009 */
[----:B------:R-:W-:Y:S01]  /*35c0*/  BSSY.RECONVERGENT B1, `(.L_x_169) ;  /* 0x0000026000017945 */ /* 0x000fe20003800200 */
[----:B----4-:R-:W-:Y:S02]  /*35d0*/  IMAD.MOV.U32 R16, RZ, RZ, R14 ;  /* 0x000000ffff107224 */ /* 0x010fe400078e000e */
[----:B------:R-:W-:Y:S01]  /*35e0*/  ISETP.GT.AND P0, PT, R4, R9, PT ;  /* 0x000000090400720c */ /* 0x000fe20003f04270 */
[----:B------:R4:W1:Y:S01]  /*35f0*/  SHFL.DOWN PT, R15, R3, 0x10, R9 ;  /* 0x0a000000030f7989 */ /* 0x00086200000e0009 */
[----:B------:R-:W-:Y:S02]  /*3600*/  IMAD.MOV.U32 R17, RZ, RZ, R12 ;  /* 0x000000ffff117224 */ /* 0x000fe400078e000c */
[----:B------:R-:W-:Y:S01]  /*3610*/  IMAD.MOV.U32 R4, RZ, RZ, R2 ;  /* 0x000000ffff047224 */ /* 0x000fe200078e0002 */
[----:B---3--:R4:W3:Y:S01]  /*3620*/  SHFL.DOWN PT, R19, R14, 0x10, R9 ;  /* 0x0a0000000e137989 */ /* 0x0088e200000e0009 */
[----:B------:R-:W-:-:S03]  /*3630*/  IMAD.MOV.U32 R5, RZ, RZ, R3 ;  /* 0x000000ffff057224 */ /* 0x000fc600078e0003 */
[----:B0-----:R4:W0:Y:S04]  /*3640*/  SHFL.DOWN PT, R21, R12, 0x10, R9 ;  /* 0x0a0000000c157989 */ /* 0x00182800000e0009 */
[----:B------:R-:W-:Y:S05]  /*3650*/  @P0 BRA `(.L_x_170) ;  /* 0x0000000000700947 */ /* 0x000fea0003800000 */
[----:B-1----:R-:W-:Y:S01]  /*3660*/  IMAD.MOV.U32 R4, RZ, RZ, R13 ;  /* 0x000000ffff047224 */ /* 0x002fe200078e000d */
[----:B----4-:R-:W-:Y:S01]  /*3670*/  DADD R8, -RZ, -R2 ;  /* 0x00000000ff087229 */ /* 0x010fe20000000902 */
[----:B------:R-:W-:Y:S01]  /*3680*/  IMAD.MOV.U32 R5, RZ, RZ, R15 ;  /* 0x000000ffff057224 */ /* 0x000fe200078e000f */
[----:B------:R-:W-:Y:S01]  /*3690*/  DSETP.GEU.AND P0, PT, R2, RZ, PT ;  /* 0x000000ff0200722a */ /* 0x000fe20003f0e000 */
[----:B---3--:R-:W-:Y:S02]  /*36a0*/  IMAD.MOV.U32 R16, RZ, RZ, R19 ;  /* 0x000000ffff107224 */ /* 0x008fe400078e0013 */
[----:B0-----:R-:W-:Y:S02]  /*36b0*/  IMAD.MOV.U32 R17, RZ, RZ, R21 ;  /* 0x000000ffff117224 */ /* 0x001fe400078e0015 */
[----:B--2---:R-:W-:Y:S02]  /*36c0*/  DADD R10, -RZ, -R4 ;  /* 0x00000000ff0a7229 */ /* 0x004fe40000000904 */
        /* <DEDUP_REMOVED lines=21> */
.L_x_170:
[----:B------:R-:W-:Y:S05]  /*3820*/  BSYNC.RECONVERGENT B1 ;  /* 0x0000000000017941 */ /* 0x000fea0003800200 */
.L_x_169:
[----:B------:R-:W-:Y:S01]  /*3830*/  ISETP.NE.AND P0, PT, R7, RZ, PT ;  /* 0x000000ff0700720c */ /* 0x000fe20003f05270 */
[----:B------:R-:W-:-:S12]  /*3840*/  BSSY.RECONVERGENT B1, `(.L_x_171) ;  /* 0x000000a000017945 */ /* 0x000fd80003800200 */
[----:B------:R-:W-:Y:S05]  /*3850*/  @P0 BRA `(.L_x_172) ;  /* 0x0000000000200947 */ /* 0x000fea0003800000 */
[----:B------:R-:W5:Y:S01]  /*3860*/  S2R R8, SR_CgaCtaId ;  /* 0x0000000000087919 */ /* 0x000f620000008800 */
[----:B----4-:R-:W-:Y:S02]  /*3870*/  MOV R3, 0x400 ;  /* 0x0000040000037802 */ /* 0x010fe40000000f00 */
[----:B-1----:R-:W-:-:S04]  /*3880*/  SHF.R.U32.HI R2, RZ, 0x1, R24 ;  /* 0x00000001ff027819 */ /* 0x002fc80000011618 */
[----:B------:R-:W-:Y:S02]  /*3890*/  LOP3.LUT R2, R2, 0x1f0, RZ, 0xc0, !PT ;  /* 0x000001f002027812 */ /* 0x000fe400078ec0ff */
[----:B-----5:R-:W-:-:S05]  /*38a0*/  LEA R3, R8, R3, 0x18 ;  /* 0x0000000308037211 */ /* 0x020fca00078ec0ff */
[----:B------:R-:W-:-:S05]  /*38b0*/  IMAD.IADD R3, R2, 0x1, R3 ;  /* 0x0000000102037824 */ /* 0x000fca00078e0203 */
[----:B------:R1:W-:Y:S04]  /*38c0*/  STS.64 [R3+0x10], R16 ;  /* 0x0000101003007388 */ /* 0x0003e80000000a00 */
[----:B------:R1:W-:Y:S02]  /*38d0*/  STS.64 [R3+0x8], R4 ;  /* 0x0000080403007388 */ /* 0x0003e40000000a00 */
.L_x_172:
[----:B------:R-:W-:Y:S05]  /*38e0*/  BSYNC.RECONVERGENT B1 ;  /* 0x0000000000017941 */ /* 0x000fea0003800200 */
.L_x_171:
[----:B------:R-:W-:Y:S01]  /*38f0*/  BAR.SYNC.DEFER_BLOCKING 0x0 ;  /* 0x0000000000007b1d */ /* 0x000fe20000010000 */
[----:B------:R-:W-:-:S13]  /*3900*/  ISETP.NE.AND P1, PT, R24, RZ, PT ;  /* 0x000000ff1800720c */ /* 0x000fda0003f25270 */
[----:B------:R-:W-:Y:S05]  /*3910*/  @P1 BRA `(.L_x_148) ;  /* 0x0000004800b01947 */ /* 0x000fea0003800000 */
[----:B------:R-:W-:Y:S01]  /*3920*/  ISETP.GE.AND P0, PT, R6, 0x21, PT ;  /* 0x000000210600780c */ /* 0x000fe20003f06270 */
[----:B------:R-:W-:Y:S02]  /*3930*/  IMAD.MOV.U32 R7, RZ, RZ, R16 ;  /* 0x000000ffff077224 */ /* 0x000fe400078e0010 */
[----:B------:R-:W-:Y:S02]  /*3940*/  IMAD.MOV.U32 R18, RZ, RZ, R17 ;  /* 0x000000ffff127224 */ /* 0x000fe400078e0011 */
[----:B-1----:R-:W-:Y:S02]  /*3950*/  IMAD.MOV.U32 R2, RZ, RZ, R4 ;  /* 0x000000ffff027224 */ /* 0x002fe400078e0004 */
[----:B----4-:R-:W-:-:S06]  /*3960*/  IMAD.MOV.U32 R3, RZ, RZ, R5 ;  /* 0x000000ffff037224 */ /* 0x010fcc00078e0005 */
[----:B------:R-:W-:Y:S05]  /*3970*/  @!P0 BRA `(.L_x_173) ;  /* 0x00000000008c8947 */ /* 0x000fea0003800000 */
[----:B------:R-:W1:Y:S01]  /*3980*/  S2UR UR5, SR_CgaCtaId ;  /* 0x00000000000579c3 */ /* 0x000e620000008800 */
[----:B------:R-:W-:Y:S01]  /*3990*/  UMOV UR4, 0x400 ;  /* 0x0000040000047882 */ /* 0x000fe20000000000 */
[----:B--2---:R-:W-:Y:S01]  /*39a0*/  DADD R10, -RZ, -R4 ;  /* 0x00000000ff0a7229 */ /* 0x004fe20000000904 */
[----:B------:R-:W-:Y:S01]  /*39b0*/  BSSY.RECONVERGENT B1, `(.L_x_173) ;  /* 0x000001f000017945 */ /* 0x000fe20003800200 */
[----:B------:R-:W-:-:S08]  /*39c0*/  DSETP.GEU.AND P2, PT, R4, RZ, PT ;  /* 0x000000ff0400722a */ /* 0x000fd00003f4e000 */
[----:B------:R-:W-:Y:S02]  /*39d0*/  FSEL R12, R10, R4, !P2 ;  /* 0x000000040a0c7208 */ /* 0x000fe40005000000 */
[----:B------:R-:W-:Y:S01]  /*39e0*/  FSEL R13, R11, R5, !P2 ;  /* 0x000000050b0d7208 */ /* 0x000fe20005000000 */
[----:B-1----:R-:W-:-:S09]  /*39f0*/  ULEA UR4, UR5, UR4, 0x18 ;  /* 0x0000000405047291 */ /* 0x002fd2000f8ec0ff */
[----:B------:R-:W1:Y:S04]  /*3a00*/  LDS.64 R8, [UR4+0x18] ;  /* 0x00001804ff087984 */ /* 0x000e680008000a00 */
[----:B------:R-:W2:Y:S01]  /*3a10*/  LDS.64 R14, [UR4+0x20] ;  /* 0x00002004ff0e7984 */ /* 0x000ea20008000a00 */
[----:B-1----:R-:W-:Y:S02]  /*3a20*/  DADD R2, -RZ, -R8 ;  /* 0x00000000ff027229 */ /* 0x002fe40000000908 */
[----:B------:R-:W-:Y:S01]  /*3a30*/  DSETP.GEU.AND P0, PT, R8, RZ, PT ;  /* 0x000000ff0800722a */ /* 0x000fe20003f0e000 */
[----:B--2---:R-:W-:Y:S02]  /*3a40*/  IMAD.MOV.U32 R7, RZ, RZ, R14 ;  /* 0x000000ffff077224 */ /* 0x004fe400078e000e */
        /* <DEDUP_REMOVED lines=21> */
.L_x_174:
[----:B------:R-:W-:Y:S05]  /*3ba0*/  BSYNC.RECONVERGENT B1 ;  /* 0x0000000000017941 */ /* 0x000fea0003800200 */
.L_x_173:
[----:B------:R-:W-:Y:S01]  /*3bb0*/  ISETP.GE.AND P0, PT, R6, 0x41, PT ;  /* 0x000000410600780c */ /* 0x000fe20003f06270 */
[----:B------:R-:W-:Y:S02]  /*3bc0*/  IMAD.MOV.U32 R15, RZ, RZ, R7 ;  /* 0x000000ffff0f7224 */ /* 0x000fe400078e0007 */
[----:B------:R-:W-:Y:S02]  /*3bd0*/  IMAD.MOV.U32 R14, RZ, RZ, R18 ;  /* 0x000000ffff0e7224 */ /* 0x000fe400078e0012 */
[----:B------:R-:W-:Y:S02]  /*3be0*/  IMAD.MOV.U32 R8, RZ, RZ, R2 ;  /* 0x000000ffff087224 */ /* 0x000fe400078e0002 */
[----:B------:R-:W-:-:S06]  /*3bf0*/  IMAD.MOV.U32 R9, RZ, RZ, R3 ;  /* 0x000000ffff097224 */ /* 0x000fcc00078e0003 */
[----:B------:R-:W-:Y:S05]  /*3c00*/  @!P0 BRA `(.L_x_175) ;  /* 0x00000000008c8947 */ /* 0x000fea0003800000 */
[----:B------:R-:W1:Y:S01]  /*3c10*/  S2UR UR5, SR_CgaCtaId ;  /* 0x00000000000579c3 */ /* 0x000e620000008800 */
[----:B------:R-:W-:Y:S01]  /*3c20*/  UMOV UR4, 0x400 ;  /* 0x0000040000047882 */ /* 0x000fe20000000000 */
[----:B------:R-:W-:Y:S01]  /*3c30*/  DADD R4, -RZ, -R2 ;  /* 0x00000000ff047229 */ /* 0x000fe20000000902 */
[----:B------:R-:W-:Y:S01]  /*3c40*/  BSSY.RECONVERGENT B1, `(.L_x_175) ;  /* 0x000001f000017945 */ /* 0x000fe20003800200 */
[----:B------:R-:W-:-:S08]  /*3c50*/  DSETP.GEU.AND P0, PT, R2, RZ, PT ;  /* 0x000000ff0200722a */ /* 0x000fd00003f0e000 */
[----:B------:R-:W-:Y:S02]  /*3c60*/  FSEL R12, R4, R2, !P0 ;  /* 0x00000002040c7208 */ /* 0x000fe40004000000 */
[----:B------:R-:W-:Y:S01]  /*3c70*/  FSEL R13, R5, R3, !P0 ;  /* 0x00000003050d7208 */ /* 0x000fe20004000000 */
[----:B-1----:R-:W-:-:S09]  /*3c80*/  ULEA UR4, UR5, UR4, 0x18 ;  /* 0x0000000405047291 */ /* 0x002fd2000f8ec0ff */
[----:B--2---:R-:W1:Y:S04]  /*3c90*/  LDS.64 R10, [UR4+0x28] ;  /* 0x00002804ff0a7984 */ /* 0x004e680008000a00 */
        /* <DEDUP_REMOVED lines=25> */
.L_x_176:
[----:B------:R-:W-:Y:S05]  /*3e30*/  BSYNC.RECONVERGENT B1 ;  /* 0x0000000000017941 */ /* 0x000fea0003800200 */
.L_x_175:
        /* <DEDUP_REMOVED lines=15> */
[----:B---3--:R-:W2:Y:S01]  /*3f30*/  LDS.64 R18, [UR4+0x40] ;  /* 0x00004004ff127984 */ /* 0x008ea20008000a00 */
        /* <DEDUP_REMOVED lines=24> */
.L_x_178:
[----:B------:R-:W-:Y:S05]  /*40c0*/  BSYNC.RECONVERGENT B1 ;  /* 0x0000000000017941 */ /* 0x000fea0003800200 */
.L_x_177:
        /* <DEDUP_REMOVED lines=16> */
[----:B-1----:R-:W-:Y:S01]  /*41d0*/  DADD R8, -RZ, -R10 ;  /* 0x00000000ff087229 */ /* 0x002fe2000000090a */
[----:B------:R-:W-:Y:S01]  /*41e0*/  IMAD.MOV.U32 R2, RZ, RZ, R10 ;  /* 0x000000ffff027224 */ /* 0x000fe200078e000a */
[----:B------:R-:W-:Y:S01]  /*41f0*/  DSETP.GEU.AND P2, PT, R10, RZ, PT ;  /* 0x000000ff0a00722a */ /* 0x000fe20003f4e000 */
[----:B------:R-:W-:Y:S02]  /*4200*/  IMAD.MOV.U32 R3, RZ, RZ, R11 ;  /* 0x000000ffff037224 */ /* 0x000fe400078e000b */
[----:B--2---:R-:W-:-:S02]  /*4210*/  IMAD.MOV.U32 R15, RZ, RZ, R18 ;  /* 0x000000ffff0f7224 */ /* 0x004fc400078e0012 */
        /* <DEDUP_REMOVED lines=19> */
.L_x_180:
[----:B------:R-:W-:Y:S05]  /*4350*/  BSYNC.RECONVERGENT B1 ;  /* 0x0000000000017941 */ /* 0x000fea0003800200 */
.L_x_179:
        /* <DEDUP_REMOVED lines=40> */
.L_x_182:
[----:B------:R-:W-:Y:S05]  /*45e0*/  BSYNC.RECONVERGENT B1 ;  /* 0x0000000000017941 */ /* 0x000fea0003800200 */
.L_x_181:
        /* <DEDUP_REMOVED lines=40> */
.L_x_184:
[----:B------:R-:W-:Y:S05]  /*4870*/  BSYNC.RECONVERGENT B1 ;  /* 0x0000000000017941 */ /* 0x000fea0003800200 */
.L_x_183:
        /* <DEDUP_REMOVED lines=8> */
[----:B------:R-:W-:Y:S02]  /*4900*/  DADD R4, -RZ, -R2 ;  /* 0x00000000ff047229 */ /* 0x000fe40000000902 */
[----:B------:R-:W-:-:S08]  /*4910*/  DSETP.GEU.AND P0, PT, R2, RZ, PT ;  /* 0x000000ff0200722a */ /* 0x000fd00003f0e000 */
[----:B------:R-:W-:Y:S02]  /*4920*/  FSEL R10, R4, R2, !P0 ;  /* 0x00000002040a7208 */ /* 0x000fe40004000000 */
[----:B--2---:R-:W-:Y:S01]  /*4930*/  FSEL R11, R5, R3, !P0 ;  /* 0x00000003050b7208 */ /* 0x004fe20004000000 */
[----:B-1----:R-:W-:-:S09]  /*4940*/  ULEA UR4, UR5, UR4, 0x18 ;  /* 0x0000000405047291 */ /* 0x002fd2000f8ec0ff */
[----:B------:R-:W1:Y:S04]  /*4950*/  LDS.64 R8, [UR4+0x78] ;  /* 0x00007804ff087984 */ /* 0x000e680008000a00 */
[----:B------:R-:W2:Y:S01]  /*4960*/  LDS.64 R12, [UR4+0x80] ;  /* 0x00008004ff0c7984 */ /* 0x000ea20008000a00 */
        /* <DEDUP_REMOVED lines=25> */
.L_x_116:
[----:B------:R-:W0:Y:S01]  /*4b00*/  S2R R3, SR_TID.X ;  /* 0x0000000000037919 */ /* 0x000e220000002100 */
[----:B------:R-:W1:Y:S02]  /*4b10*/  LDCU.128 UR12, c[0x0][0x380] ;  /* 0x00007000ff0c77ac */ /* 0x000e640008000c00 */
[----:B-1----:R-:W-:Y:S02]  /*4b20*/  IMAD.U32 R2, RZ, RZ, UR12 ;  /* 0x0000000cff027e24 */ /* 0x002fe4000f8e00ff */
[----:B------:R-:W-:Y:S01]  /*4b30*/  IMAD.U32 R4, RZ, RZ, UR13 ;  /* 0x0000000dff047e24 */ /* 0x000fe2000f8e00ff */
[----:B0-----:R-:W-:-:S05]  /*4b40*/  IADD3 R5, P0, PT, R7, R3, RZ ;  /* 0x0000000307057210 */ /* 0x001fca0007f1e0ff */
[----:B------:R-:W-:Y:S01]  /*4b50*/  IMAD.X R6, RZ, RZ, RZ, P0 ;  /* 0x000000ffff067224 */ /* 0x000fe200000e06ff */
[----:B------:R-:W-:-:S04]  /*4b60*/  LEA R26, P0, R5, R2, 0x3 ;  /* 0x00000002051a7211 */ /* 0x000fc800078018ff */
[----:B------:R-:W-:-:S05]  /*4b70*/  LEA.HI.X R27, R5, R4, R6, 0x3, P0 ;  /* 0x00000004051b7211 */ /* 0x000fca00000f1c06 */
[----:B------:R-:W2:Y:S04]  /*4b80*/  LDG.E.64 R12, desc[UR10][R26.64] ;  /* 0x0000000a1a0c7981 */ /* 0x000ea8000c1e1b00 */
[----:B------:R-:W3:Y:S04]  /*4b90*/  LDG.E.64 R16, desc[UR10][R26.64+0x800] ;  /* 0x0008000a1a107981 */ /* 0x000ee8000c1e1b00 */
[----:B------:R-:W4:Y:S04]  /*4ba0*/  LDG.E.64 R10, desc[UR10][R26.64+0x1000] ;  /* 0x0010000a1a0a7981 */ /* 0x000f28000c1e1b00 */
[----:B------:R-:W5:Y:S04]  /*4bb0*/  LDG.E.64 R8, desc[UR10][R26.64+0x1800] ;  /* 0x0018000a1a087981 */ /* 0x000f68000c1e1b00 */
[----:B------:R-:W5:Y:S01]  /*4bc0*/  LDG.E.64 R14, desc[UR10][R26.64+0x2000] ;  /* 0x0020000a1a0e7981 */ /* 0x000f62000c1e1b00 */
[----:B------:R-:W-:Y:S01]  /*4bd0*/  IMAD.U32 R5, RZ, RZ, UR14 ;  /* 0x0000000eff057e24 */ /* 0x000fe2000f8e00ff */
[----:B------:R-:W-:Y:S01]  /*4be0*/  BSSY.RECONVERGENT B1, `(.L_x_185) ;  /* 0x0000041000017945 */ /* 0x000fe20003800200 */
[----:B------:R-:W-:-:S03]  /*4bf0*/  IMAD.U32 R6, RZ, RZ, UR15 ;  /* 0x0000000fff067e24 */ /* 0x000fc6000f8e00ff */
[----:B------:R-:W-:Y:S01]  /*4c00*/  IADD3 R19, P5, PT, R7, R5, RZ ;  /* 0x0000000507137210 */ /* 0x000fe20007fbe0ff */
[----:B--2---:R-:W-:Y:S02]  /*4c10*/  DADD R20, -RZ, -R12 ;  /* 0x00000000ff147229 */ /* 0x004fe4000000090c */
[----:B------:R-:W-:Y:S02]  /*4c20*/  DSETP.GEU.AND P0, PT, R12, RZ, PT ;  /* 0x000000ff0c00722a */ /* 0x000fe40003f0e000 */
[----:B---3--:R-:W-:Y:S02]  /*4c30*/  DADD R22, -RZ, -R16 ;  /* 0x00000000ff167229 */ /* 0x008fe40000000910 */
[----:B------:R-:W-:Y:S02]  /*4c40*/  DSETP.GEU.AND P1, PT, R16, RZ, PT ;  /* 0x000000ff1000722a */ /* 0x000fe40003f2e000 */
[----:B----4-:R-:W-:Y:S02]  /*4c50*/  DSETP.GEU.AND P2, PT, R10, RZ, PT ;  /* 0x000000ff0a00722a */ /* 0x010fe40003f4e000 */
[----:B------:R-:W-:-:S02]  /*4c60*/  FSEL R20, R20, R12, !P0 ;  /* 0x0000000c14147208 */ /* 0x000fc40004000000 */
[----:B------:R-:W-:Y:S01]  /*4c70*/  FSEL R21, R21, R13, !P0 ;  /* 0x0000000d15157208 */ /* 0x000fe20004000000 */
[----:B-----5:R-:W-:Y:S01]  /*4c80*/  DSETP.GEU.AND P3, PT, R8, RZ, PT ;  /* 0x000000ff0800722a */ /* 0x020fe20003f6e000 */
[----:B------:R-:W-:Y:S02]  /*4c90*/  FSEL R22, R22, R16, !P1 ;  /* 0x0000001016167208 */ /* 0x000fe40004800000 */
[----:B------:R-:W-:Y:S01]  /*4ca0*/  FSEL R23, R23, R17, !P1 ;  /* 0x0000001117177208 */ /* 0x000fe20004800000 */
[----:B------:R-:W-:-:S05]  /*4cb0*/  DSETP.GEU.AND P4, PT, R14, RZ, PT ;  /* 0x000000ff0e00722a */ /* 0x000fca0003f8e000 */
[----:B------:R-:W-:Y:S02]  /*4cc0*/  DSETP.GEU.AND P1, PT, R20, R22, PT ;  /* 0x000000161400722a */ /* 0x000fe40003f2e000 */
[----:B------:R-:W-:-:S04]  /*4cd0*/  DADD R20, -RZ, -R10 ;  /* 0x00000000ff147229 */ /* 0x000fc8000000090a */
[----:B------:R-:W-:Y:S02]  /*4ce0*/  FSEL R12, R12, R16, P1 ;  /* 0x000000100c0c7208 */ /* 0x000fe40000800000 */
[----:B------:R-:W-:-:S04]  /*4cf0*/  FSEL R13, R13, R17, P1 ;  /* 0x000000110d0d7208 */ /* 0x000fc80000800000 */
[----:B------:R-:W-:Y:S02]  /*4d00*/  FSEL R20, R20, R10, !P2 ;  /* 0x0000000a14147208 */ /* 0x000fe40005000000 */
[----:B------:R-:W-:Y:S01]  /*4d10*/  DADD R16, -RZ, -R12 ;  /* 0x00000000ff107229 */ /* 0x000fe2000000090c */
[----:B------:R-:W-:Y:S01]  /*4d20*/  FSEL R21, R21, R11, !P2 ;  /* 0x0000000b15157208 */ /* 0x000fe20005000000 */
[----:B------:R-:W-:-:S08]  /*4d30*/  DSETP.GEU.AND P0, PT, R12, RZ, PT ;  /* 0x000000ff0c00722a */ /* 0x000fd00003f0e000 */
[----:B------:R-:W-:Y:S02]  /*4d40*/  FSEL R16, R16, R12, !P0 ;  /* 0x0000000c10107208 */ /* 0x000fe40004000000 */
[----:B------:R-:W-:-:S06]  /*4d50*/  FSEL R17, R17, R13, !P0 ;  /* 0x0000000d11117208 */ /* 0x000fcc0004000000 */
[----:B------:R-:W-:Y:S02]  /*4d60*/  DSETP.GEU.AND P2, PT, R16, R20, PT ;  /* 0x000000141000722a */ /* 0x000fe40003f4e000 */
[----:B------:R-:W-:Y:S01]  /*4d70*/  DADD R16, -RZ, -R8 ;  /* 0x00000000ff107229 */ /* 0x000fe20000000908 */
[----:B------:R-:W-:Y:S02]  /*4d80*/  IMAD.X R21, RZ, RZ, R6, P5 ;  /* 0x000000ffff157224 */ /* 0x000fe400028e0606 */
[----:B------:R-:W-:Y:S01]  /*4d90*/  VIADD R20, R3, 0x200 ;  /* 0x0000020003147836 */ /* 0x000fe20000000000 */
        /* <DEDUP_REMOVED lines=16> */
[----:B------:R-:W-:Y:S01]  /*4ea0*/  FSEL R12, R8, R10, !P0 ;  /* 0x0000000a080c7208 */ /* 0x000fe20004000000 */
[----:B------:R-:W-:Y:S01]  /*4eb0*/  VIADD R8, R3, 0x100 ;  /* 0x0000010003087836 */ /* 0x000fe20000000000 */
[----:B------:R-:W-:Y:S02]  /*4ec0*/  FSEL R13, R9, R11, !P0 ;  /* 0x0000000b090d7208 */ /* 0x000fe40004000000 */
[----:B------:R-:W-:Y:S02]  /*4ed0*/  LOP3.LUT R9, R3, 0x400, RZ, 0xfc, !PT ;  /* 0x0000040003097812 */ /* 0x000fe400078efcff */
[----:B------:R-:W-:Y:S02]  /*4ee0*/  ISETP.LE.U32.AND P0, PT, R25, UR6, PT ;  /* 0x0000000619007c0c */ /* 0x000fe4000bf03070 */
[----:B------:R-:W-:Y:S01]  /*4ef0*/  DSETP.GEU.AND P4, PT, R12, R16, PT ;  /* 0x000000100c00722a */ /* 0x000fe20003f8e000 */
[----:B------:R-:W-:Y:S02]  /*4f00*/  IADD3 R7, P5, PT, R9, R19, RZ ;  /* 0x0000001309077210 */ /* 0x000fe40007fbe0ff */
[C---:B------:R-:W-:Y:S01]  /*4f10*/  @P2 SEL R20, R3.reuse, R8, P1 ;  /* 0x0000000803142207 */ /* 0x040fe20000800000 */
[----:B------:R-:W-:Y:S01]  /*4f20*/  @!P3 VIADD R20, R3, 0x300 ;  /* 0x000003000314b836 */ /* 0x000fe20000000000 */
[----:B------:R-:W-:Y:S01]  /*4f30*/  ISETP.GE.U32.AND.EX P0, PT, RZ, R18, PT, P0 ;  /* 0x00000012ff00720c */ /* 0x000fe20003f06100 */
[----:B------:R-:W-:-:S08]  /*4f40*/  IMAD.X R8, RZ, RZ, R21, P5 ;  /* 0x000000ffff087224 */ /* 0x000fd000028e0615 */
[----:B------:R-:W-:Y:S05]  /*4f50*/  @!P4 BRA `(.L_x_186) ;  /* 0x000000000024c947 */ /* 0x000fea0003800000 */
[----:B------:R-:W-:-:S04]  /*4f60*/  ISETP.GE.U32.AND P1, PT, R20, R9, PT ;  /* 0x000000091400720c */ /* 0x000fc80003f26070 */
[----:B------:R-:W-:-:S13]  /*4f70*/  ISETP.GE.U32.AND.EX P1, PT, RZ, RZ, PT, P1 ;  /* 0x000000ffff00720c */ /* 0x000fda0003f26110 */
[----:B------:R-:W-:Y:S01]  /*4f80*/  DSETP.LT.OR P1, PT, R16, R12, !P1 ;  /* 0x0000000c1000722a */ /* 0x000fe20004f21400 */
[----:B------:R-:W-:-:S05]  /*4f90*/  IADD3 R12, P2, PT, R20, R19, RZ ;  /* 0x00000013140c7210 */ /* 0x000fca0007f5e0ff */
[----:B------:R-:W-:Y:S01]  /*4fa0*/  FSEL R14, R10, R14, P1 ;  /* 0x0000000e0a0e7208 */ /* 0x000fe20000800000 */
[----:B------:R-:W-:Y:S01]  /*4fb0*/  IMAD.X R9, RZ, RZ, R21, P2 ;  /* 0x000000ffff097224 */ /* 0x000fe200010e0615 */
[----:B------:R-:W-:Y:S02]  /*4fc0*/  FSEL R15, R11, R15, P1 ;  /* 0x0000000f0b0f7208 */ /* 0x000fe40000800000 */
[----:B------:R-:W-:Y:S02]  /*4fd0*/  SEL R7, R12, R7, P1 ;  /* 0x000000070c077207 */ /* 0x000fe40000800000 */
[----:B------:R-:W-:-:S07]  /*4fe0*/  SEL R8, R9, R8, P1 ;  /* 0x0000000809087207 */ /* 0x000fce0000800000 */
.L_x_186:
[----:B------:R-:W-:Y:S05]  /*4ff0*/  BSYNC.RECONVERGENT B1 ;  /* 0x0000000000017941 */ /* 0x000fea0003800200 */
.L_x_185:
[----:B------:R-:W-:Y:S05]  /*5000*/  @P0 BRA `(.L_x_187) ;  /* 0x0000001800280947 */ /* 0x000fea0003800000 */
[----:B------:R-:W0:Y:S01]  /*5010*/  LDCU.64 UR8, c[0x0][0x3e8] ;  /* 0x00007d00ff0877ac */ /* 0x000e220008000a00 */
[----:B------:R-:W-:Y:S01]  /*5020*/  ISETP.NE.AND P0, PT, R3, RZ, PT ;  /* 0x000000ff0300720c */ /* 0x000fe20003f05270 */
[----:B------:R-:W-:Y:S01]  /*5030*/  BSSY.RECONVERGENT B1, `(.L_x_188) ;  /* 0x0000012000017945 */ /* 0x000fe20003800200 */
[----:B------:R-:W-:Y:S01]  /*5040*/  UMOV UR4, 0x8 ;  /* 0x0000000800047882 */ /* 0x000fe20000000000 */
[----:B------:R-:W-:Y:S02]  /*5050*/  UMOV UR5, 0x0 ;  /* 0x0000000000057882 */ /* 0x000fe40000000000 */
[----:B0-----:R-:W-:-:S04]  /*5060*/  UIMAD.WIDE.U32 UR4, UR8, 0x1, UR4 ;  /* 0x00000001080478a5 */ /* 0x001fc8000f8e0004 */
[----:B------:R-:W-:Y:S02]  /*5070*/  UIADD3 UR7, UPT, UPT, UR5, UR9, URZ ;  /* 0x0000000905077290 */ /* 0x000fe4000fffe0ff */
[----:B------:R-:W-:Y:S02]  /*5080*/  IMAD.U32 R13, RZ, RZ, UR5 ;  /* 0x00000005ff0d7e24 */ /* 0x000fe4000f8e00ff */
[----:B------:R-:W-:Y:S02]  /*5090*/  IMAD.U32 R12, RZ, RZ, UR4 ;  /* 0x00000004ff0c7e24 */ /* 0x000fe4000f8e00ff */
[----:B------:R-:W-:Y:S01]  /*50a0*/  IMAD.U32 R13, RZ, RZ, UR7 ;  /* 0x00000007ff0d7e24 */ /* 0x000fe2000f8e00ff */
[----:B------:R-:W-:Y:S06]  /*50b0*/  @P0 BRA `(.L_x_189) ;  /* 0x0000000000240947 */ /* 0x000fec0003800000 */
[----:B------:R-:W-:Y:S02]  /*50c0*/  IMAD.MOV.U32 R16, RZ, RZ, 0x500 ;  /* 0x00000500ff107424 */ /* 0x000fe400078e00ff */
[----:B------:R-:W-:-:S05]  /*50d0*/  IMAD.MOV.U32 R17, RZ, RZ, 0x0 ;  /* 0x00000000ff117424 */ /* 0x000fca00078e00ff */
[----:B------:R-:W2:Y:S01]  /*50e0*/  ATOMG.E.ADD.64.STRONG.GPU PT, R10, desc[UR10][R12.64], R16 ;  /* 0x800000100c0a79a8 */ /* 0x000ea200081ef50a */
[----:B------:R-:W0:Y:S01]  /*50f0*/  S2UR UR5, SR_CgaCtaId ;  /* 0x00000000000579c3 */ /* 0x000e220000008800 */
[----:B------:R-:W-:Y:S02]  /*5100*/  UMOV UR4, 0x400 ;  /* 0x0000040000047882 */ /* 0x000fe40000000000 */
[----:B0-----:R-:W-:Y:S01]  /*5110*/  ULEA UR4, UR5, UR4, 0x18 ;  /* 0x0000000405047291 */ /* 0x001fe2000f8ec0ff */
[----:B--2---:R-:W-:-:S05]  /*5120*/  IADD3 R10, P0, PT, R10, UR6, RZ ;  /* 0x000000060a0a7c10 */ /* 0x004fca000ff1e0ff */
[----:B------:R-:W-:-:S05]  /*5130*/  IMAD.X R11, RZ, RZ, R11, P0 ;  /* 0x000000ffff0b7224 */ /* 0x000fca00000e060b */
[----:B------:R0:W-:Y:S03]  /*5140*/  STS.64 [UR4+0x98], R10 ;  /* 0x0000980aff007988 */ /* 0x0001e60008000a04 */
.L_x_189:
[----:B------:R-:W-:Y:S05]  /*5150*/  BSYNC.RECONVERGENT B1 ;  /* 0x0000000000017941 */ /* 0x000fea0003800200 */
.L_x_188:
[----:B------:R-:W1:Y:S08]  /*5160*/  S2UR UR5, SR_CgaCtaId ;  /* 0x00000000000579c3 */ /* 0x000e700000008800 */
[----:B------:R-:W-:Y:S06]  /*5170*/  BAR.SYNC.DEFER_BLOCKING 0x0 ;  /* 0x0000000000007b1d */ /* 0x000fec0000010000 */
[----:B------:R-:W-:-:S02]  /*5180*/  UMOV UR4, 0x400 ;  /* 0x0000040000047882 */ /* 0x000fc40000000000 */
[----:B-1----:R-:W-:-:S06]  /*5190*/  ULEA UR4, UR5, UR4, 0x18 ;  /* 0x0000000405047291 */ /* 0x002fcc000f8ec0ff */
[----:B------:R-:W-:-:S05]  /*51a0*/  IMAD.U32 R9, RZ, RZ, UR4 ;  /* 0x00000004ff097e24 */ /* 0x000fca000f8e00ff */
[----:B------:R-:W0:Y:S02]  /*51b0*/  LDS.64 R16, [R9+0x98] ;  /* 0x0000980009107984 */ /* 0x000e240000000a00 */
[----:B0-----:R-:W-:-:S04]  /*51c0*/  IADD3 R10, P1, PT, R16, 0x500, RZ ;  /* 0x00000500100a7810 */ /* 0x001fc80007f3e0ff */
[----:B------:R-:W-:Y:S01]  /*51d0*/  ISETP.GT.U32.AND P0, PT, R10, R25, PT ;  /* 0x000000190a00720c */ /* 0x000fe20003f04070 */
[----:B------:R-:W-:-:S05]  /*51e0*/  IMAD.X R11, RZ, RZ, R17, P1 ;  /* 0x000000ffff0b7224 */ /* 0x000fca00008e0611 */
[----:B------:R-:W-:-:S13]  /*51f0*/  ISETP.GT.AND.EX P0, PT, R11, R18, PT, P0 ;  /* 0x000000120b00720c */ /* 0x000fda0003f04300 */
[----:B------:R-:W-:Y:S05]  /*5200*/  @P0 BRA `(.L_x_190) ;  /* 0x00000008003c0947 */ /* 0x000fea0003800000 */
[----:B------:R-:W-:Y:S01]  /*5210*/  BSSY.RECONVERGENT B1, `(.L_x_190) ;  /* 0x000008e000017945 */ /* 0x000fe20003800200 */
[----:B------:R-:W-:Y:S01]  /*5220*/  IMAD.MOV.U32 R10, RZ, RZ, R14 ;  /* 0x000000ffff0a7224 */ /* 0x000fe200078e000e */
[----:B------:R-:W0:Y:S01]  /*5230*/  LDCU.64 UR8, c[0x0][0x398] ;  /* 0x00007300ff0877ac */ /* 0x000e220008000a00 */
[----:B------:R-:W-:Y:S02]  /*5240*/  IMAD.MOV.U32 R11, RZ, RZ, R15 ;  /* 0x000000ffff0b7224 */ /* 0x000fe400078e000f */
[----:B------:R-:W-:Y:S01]  /*5250*/  IMAD.MOV.U32 R29, RZ, RZ, R7 ;  /* 0x000000ffff1d7224 */ /* 0x000fe200078e0007 */
[----:B------:R-:W1:Y:S01]  /*5260*/  LDCU.128 UR12, c[0x0][0x380] ;  /* 0x00007000ff0c77ac */ /* 0x000e620008000c00 */
[----:B------:R-:W-:-:S07]  /*5270*/  IMAD.MOV.U32 R35, RZ, RZ, R8 ;  /* 0x000000ffff237224 */ /* 0x000fce00078e0008 */
.L_x_193:
[----:B------:R-:W-:Y:S01]  /*5280*/  IADD3 R33, P0, PT, R3, R16, RZ ;  /* 0x0000001003217210 */ /* 0x000fe20007f1e0ff */
[----:B-1----:R-:W-:Y:S02]  /*5290*/  IMAD.U32 R2, RZ, RZ, UR12 ;  /* 0x0000000cff027e24 */ /* 0x002fe4000f8e00ff */
[----:B------:R-:W-:Y:S02]  /*52a0*/  IMAD.U32 R4, RZ, RZ, UR13 ;  /* 0x0000000dff047e24 */ /* 0x000fe4000f8e00ff */
[----:B------:R-:W-:Y:S01]  /*52b0*/  IMAD.X R37, RZ, RZ, R17, P0 ;  /* 0x000000ffff257224 */ /* 0x000fe200000e0611 */
[----:B------:R-:W-:-:S04]  /*52c0*/  LEA R30, P0, R33, R2, 0x3 ;  /* 0x00000002211e7211 */ /* 0x000fc800078018ff */
[----:B------:R-:W-:-:S05]  /*52d0*/  LEA.HI.X R31, R33, R4, R37, 0x3, P0 ;  /* 0x00000004211f7211 */ /* 0x000fca00000f1c25 */
[----:B------:R-:W2:Y:S04]  /*52e0*/  LDG.E.64 R16, desc[UR10][R30.64] ;  /* 0x0000000a1e107981 */ /* 0x000ea8000c1e1b00 */
[----:B------:R-:W3:Y:S04]  /*52f0*/  LDG.E.64 R18, desc[UR10][R30.64+0x800] ;  /* 0x0008000a1e127981 */ /* 0x000ee8000c1e1b00 */
[----:B------:R-:W4:Y:S04]  /*5300*/  LDG.E.64 R20, desc[UR10][R30.64+0x1000] ;  /* 0x0010000a1e147981 */ /* 0x000f28000c1e1b00 */
[----:B------:R-:W5:Y:S04]  /*5310*/  LDG.E.64 R22, desc[UR10][R30.64+0x1800] ;  /* 0x0018000a1e167981 */ /* 0x000f68000c1e1b00 */
[----:B------:R1:W5:Y:S01]  /*5320*/  LDG.E.64 R14, desc[UR10][R30.64+0x2000] ;  /* 0x0020000a1e0e7981 */ /* 0x000362000c1e1b00 */
[----:B------:R-:W-:Y:S01]  /*5330*/  DADD R24, -RZ, -R10 ;  /* 0x00000000ff187229 */ /* 0x000fe2000000090a */
[----:B------:R-:W-:Y:S01]  /*5340*/  IMAD.U32 R5, RZ, RZ, UR14 ;  /* 0x0000000eff057e24 */ /* 0x000fe2000f8e00ff */
[----:B------:R-:W-:Y:S06]  /*5350*/  BAR.SYNC.DEFER_BLOCKING 0x0 ;  /* 0x0000000000007b1d */ /* 0x000fec0000010000 */
[----:B------:R-:W-:Y:S01]  /*5360*/  DSETP.GEU.AND P0, PT, R10, RZ, PT ;  /* 0x000000ff0a00722a */ /* 0x000fe20003f0e000 */
[----:B------:R-:W-:Y:S05]  /*5370*/  BSSY.RECONVERGENT B2, `(.L_x_191) ;  /* 0x000005c000027945 */ /* 0x000fea0003800200 */
[----:B------:R-:W-:-:S02]  /*5380*/  FSEL R26, R24, R10, !P0 ;  /* 0x0000000a181a7208 */ /* 0x000fc40004000000 */
[----:B------:R-:W-:Y:S02]  /*5390*/  FSEL R27, R25, R11, !P0 ;  /* 0x0000000b191b7208 */ /* 0x000fe40004000000 */
[----:B------:R-:W-:Y:S01]  /*53a0*/  IADD3 R32, P0, PT, R33, R5, RZ ;  /* 0x0000000521207210 */ /* 0x000fe20007f1e0ff */
[----:B--2---:R-:W-:Y:S02]  /*53b0*/  DADD R6, -RZ, -R16 ;  /* 0x00000000ff067229 */ /* 0x004fe40000000910 */
[----:B------:R-:W-:Y:S02]  /*53c0*/  DSETP.GEU.AND P1, PT, R16, RZ, PT ;  /* 0x000000ff1000722a */ /* 0x000fe40003f2e000 */
[----:B---3--:R-:W-:-:S06]  /*53d0*/  DSETP.GEU.AND P3, PT, R18, RZ, PT ;  /* 0x000000ff1200722a */ /* 0x008fcc0003f6e000 */
[----:B------:R-:W-:Y:S01]  /*53e0*/  FSEL R24, R6, R16, !P1 ;  /* 0x0000001006187208 */ /* 0x000fe20004800000 */
[----:B------:R-:W-:Y:S01]  /*53f0*/  IMAD.U32 R6, RZ, RZ, UR15 ;  /* 0x0000000fff067e24 */ /* 0x000fe2000f8e00ff */
[----:B------:R-:W-:-:S03]  /*5400*/  FSEL R25, R7, R17, !P1 ;  /* 0x0000001107197208 */ /* 0x000fc60004800000 */
[----:B-1----:R-:W-:-:S03]  /*5410*/  IMAD.X R30, R37, 0x1, R6, P0 ;  /* 0x00000001251e7824 */ /* 0x002fc600000e0606 */
[----:B------:R-:W-:-:S14]  /*5420*/  DSETP.GEU.AND P2, PT, R26, R24, PT ;  /* 0x000000181a00722a */ /* 0x000fdc0003f4e000 */
[----:B------:R-:W-:-:S04]  /*5430*/  @P2 ISETP.GE.U32.AND P0, PT, R29, R32, PT ;  /* 0x000000201d00220c */ /* 0x000fc80003f06070 */
[----:B------:R-:W-:-:S13]  /*5440*/  @P2 ISETP.GE.AND.EX P0, PT, R35, R30, PT, P0 ;  /* 0x0000001e2300220c */ /* 0x000fda0003f06300 */
[----:B------:R-:W-:Y:S02]  /*5450*/  @P2 DSETP.LT.OR P0, PT, R24, R26, !P0 ;  /* 0x0000001a1800222a */ /* 0x000fe40004701400 */
[----:B------:R-:W-:-:S04]  /*5460*/  DADD R24, -RZ, -R18 ;  /* 0x00000000ff187229 */ /* 0x000fc80000000912 */
[----:B------:R-:W-:Y:S02]  /*5470*/  @P2 FSEL R7, R10, R16, P0 ;  /* 0x000000100a072208 */ /* 0x000fe40000000000 */
[----:B------:R-:W-:-:S03]  /*5480*/  @P2 FSEL R8, R11, R17, P0 ;  /* 0x000000110b082208 */ /* 0x000fc60000000000 */
[----:B------:R-:W-:Y:S01]  /*5490*/  @P2 IMAD.MOV.U32 R16, RZ, RZ, R7 ;  /* 0x000000ffff102224 */ /* 0x000fe200078e0007 */
[----:B------:R-:W-:Y:S01]  /*54a0*/  FSEL R24, R24, R18, !P3 ;  /* 0x0000001218187208 */ /* 0x000fe20005800000 */
[----:B------:R-:W-:Y:S01]  /*54b0*/  @P2 IMAD.MOV.U32 R17, RZ, RZ, R8 ;  /* 0x000000ffff112224 */ /* 0x000fe200078e0008 */
[----:B------:R-:W-:Y:S02]  /*54c0*/  FSEL R25, R25, R19, !P3 ;  /* 0x0000001319197208 */ /* 0x000fe40005800000 */
[C---:B------:R-:W-:Y:S02]  /*54d0*/  IADD3 R31, P3, PT, R32.reuse, 0x100, RZ ;  /* 0x00000100201f7810 */ /* 0x040fe40007f7e0ff */
[----:B------:R-:W-:Y:S01]  /*54e0*/  IADD3 R7, P6, PT, R32, 0x400, RZ ;  /* 0x0000040020077810 */ /* 0x000fe20007fde0ff */
[----:B------:R-:W-:Y:S02]  /*54f0*/  DADD R10, -RZ, -R16 ;  /* 0x00000000ff0a7229 */ /* 0x000fe40000000910 */
[----:B------:R-:W-:Y:S01]  /*5500*/  DSETP.GEU.AND P1, PT, R16, RZ, PT ;  /* 0x000000ff1000722a */ /* 0x000fe20003f2e000 */
[--C-:B------:R-:W-:Y:S01]  /*5510*/  IMAD.X R33, RZ, RZ, R30.reuse, P3 ;  /* 0x000000ffff217224 */ /* 0x100fe200018e061e */
[----:B----4-:R-:W-:Y:S01]  /*5520*/  DSETP.GEU.AND P3, PT, R20, RZ, PT ;  /* 0x000000ff1400722a */ /* 0x010fe20003f6e000 */
[----:B------:R-:W-:-:S05]  /*5530*/  IMAD.X R8, RZ, RZ, R30, P6 ;  /* 0x000000ffff087224 */ /* 0x000fca00030e061e */
[----:B------:R-:W-:Y:S02]  /*5540*/  FSEL R26, R10, R16, !P1 ;  /* 0x000000100a1a7208 */ /* 0x000fe40004800000 */
[----:B------:R-:W-:Y:S02]  /*5550*/  FSEL R27, R11, R17, !P1 ;  /* 0x000000110b1b7208 */ /* 0x000fe40004800000 */
[C---:B------:R-:W-:Y:S02]  /*5560*/  IADD3 R10, P4, PT, R32.reuse, 0x200, RZ ;  /* 0x00000200200a7810 */ /* 0x040fe40007f9e0ff */
[----:B------:R-:W-:Y:S02]  /*5570*/  IADD3 R11, P5, PT, R32, 0x300, RZ ;  /* 0x00000300200b7810 */ /* 0x000fe40007fbe0ff */
[----:B------:R-:W-:Y:S01]  /*5580*/  DSETP.GEU.AND P1, PT, R26, R24, PT ;  /* 0x000000181a00722a */ /* 0x000fe20003f2e000 */
[----:B------:R-:W-:Y:S01]  /*5590*/  @P2 SEL R32, R29, R32, P0 ;  /* 0x000000201d202207 */ /* 0x000fe20000000000 */
[--C-:B------:R-:W-:Y:S01]  /*55a0*/  IMAD.X R28, RZ, RZ, R30.reuse, P4 ;  /* 0x000000ffff1c7224 */ /* 0x100fe200020e061e */
[----:B------:R-:W-:Y:S01]  /*55b0*/  ISETP.NE.AND P4, PT, R3, RZ, PT ;  /* 0x000000ff0300720c */ /* 0x000fe20003f85270 */
[----:B------:R-:W-:Y:S01]  /*55c0*/  IMAD.X R29, RZ, RZ, R30, P5 ;  /* 0x000000ffff1d7224 */ /* 0x000fe200028e061e */
[----:B------:R-:W-:-:S09]  /*55d0*/  @P2 SEL R30, R35, R30, P0 ;  /* 0x0000001e231e2207 */ /* 0x000fd20000000000 */
[----:B------:R-:W-:-:S04]  /*55e0*/  @P1 ISETP.GE.U32.AND P0, PT, R32, R31, PT ;  /* 0x0000001f2000120c */ /* 0x000fc80003f06070 */
[----:B------:R-:W-:-:S13]  /*55f0*/  @P1 ISETP.GE.AND.EX P0, PT, R30, R33, PT, P0 ;  /* 0x000000211e00120c */ /* 0x000fda0003f06300 */
[----:B------:R-:W-:-:S06]  /*5600*/  @P1 DSETP.LT.OR P0, PT, R24, R26, !P0 ;  /* 0x0000001a1800122a */ /* 0x000fcc0004701400 */
[----:B------:R-:W-:Y:S02]  /*5610*/  @P1 FSEL R18, R16, R18, P0 ;  /* 0x0000001210121208 */ /* 0x000fe40000000000 */
[----:B------:R-:W-:Y:S01]  /*5620*/  @P1 FSEL R19, R17, R19, P0 ;  /* 0x0000001311131208 */ /* 0x000fe20000000000 */
[----:B------:R-:W-:Y:S01]  /*5630*/  DADD R16, -RZ, -R20 ;  /* 0x00000000ff107229 */ /* 0x000fe20000000914 */
[----:B------:R-:W-:Y:S02]  /*5640*/  @P1 SEL R31, R32, R31, P0 ;  /* 0x0000001f201f1207 */ /* 0x000fe40000000000 */
[----:B------:R-:W-:Y:S02]  /*5650*/  @P1 SEL R33, R30, R33, P0 ;  /* 0x000000211e211207 */ /* 0x000fe40000000000 */
[----:B------:R-:W-:Y:S02]  /*5660*/  DADD R24, -RZ, -R18 ;  /* 0x00000000ff187229 */ /* 0x000fe40000000912 */
[----:B------:R-:W-:-:S03]  /*5670*/  DSETP.GEU.AND P2, PT, R18, RZ, PT ;  /* 0x000000ff1200722a */ /* 0x000fc60003f4e000 */
[----:B------:R-:W-:Y:S02]  /*5680*/  FSEL R16, R16, R20, !P3 ;  /* 0x0000001410107208 */ /* 0x000fe40005800000 */
[----:B------:R-:W-:Y:S01]  /*5690*/  FSEL R17, R17, R21, !P3 ;  /* 0x0000001511117208 */ /* 0x000fe20005800000 */
[----:B-----5:R-:W-:Y:S02]  /*56a0*/  DSETP.GEU.AND P3, PT, R22, RZ, PT ;  /* 0x000000ff1600722a */ /* 0x020fe40003f6e000 */
        /* <DEDUP_REMOVED lines=24> */
[----:B------:R-:W-:-:S04]  /*5830*/  @P1 FSEL R23, R21, R23, P0 ;  /* 0x0000001715171208 */ /* 0x000fc80000000000 */
[----:B------:R-:W-:Y:S02]  /*5840*/  FSEL R18, R16, R14, !P3 ;  /* 0x0000000e10127208 */ /* 0x000fe40005800000 */
[----:B------:R-:W-:Y:S01]  /*5850*/  DSETP.GEU.AND P2, PT, R22, RZ, PT ;  /* 0x000000ff1600722a */ /* 0x000fe20003f4e000 */
[----:B------:R-:W-:Y:S01]  /*5860*/  FSEL R19, R17, R15, !P3 ;  /* 0x0000000f11137208 */ /* 0x000fe20005800000 */
[----:B------:R-:W-:Y:S01]  /*5870*/  DADD R20, -RZ, -R22 ;  /* 0x00000000ff147229 */ /* 0x000fe20000000916 */
[----:B------:R-:W-:Y:S11]  /*5880*/  @P4 BRA `(.L_x_192) ;  /* 0x0000000000284947 */ /* 0x000ff60003800000 */
[----:B------:R-:W-:Y:S02]  /*5890*/  IMAD.MOV.U32 R24, RZ, RZ, 0x500 ;  /* 0x00000500ff187424 */ /* 0x000fe400078e00ff */
[----:B------:R-:W-:-:S05]  /*58a0*/  IMAD.MOV.U32 R25, RZ, RZ, 0x0 ;  /* 0x00000000ff197424 */ /* 0x000fca00078e00ff */
[----:B------:R-:W2:Y:S01]  /*58b0*/  ATOMG.E.ADD.64.STRONG.GPU PT, R16, desc[UR10][R12.64], R24 ;  /* 0x800000180c1079a8 */ /* 0x000ea200081ef50a */
[----:B------:R-:W1:Y:S01]  /*58c0*/  S2UR UR5, SR_CgaCtaId ;  /* 0x00000000000579c3 */ /* 0x000e620000008800 */
[----:B------:R-:W-:Y:S02]  /*58d0*/  UMOV UR4, 0x400 ;  /* 0x0000040000047882 */ /* 0x000fe40000000000 */
[----:B-1----:R-:W-:-:S06]  /*58e0*/  ULEA UR4, UR5, UR4, 0x18 ;  /* 0x0000000405047291 */ /* 0x002fcc000f8ec0ff */
[----:B------:R-:W-:Y:S01]  /*58f0*/  IMAD.U32 R9, RZ, RZ, UR4 ;  /* 0x00000004ff097e24 */ /* 0x000fe2000f8e00ff */
[----:B--2---:R-:W-:-:S05]  /*5900*/  IADD3 R16, P3, PT, R16, UR6, RZ ;  /* 0x0000000610107c10 */ /* 0x004fca000ff7e0ff */
[----:B------:R-:W-:-:S05]  /*5910*/  IMAD.X R17, RZ, RZ, R17, P3 ;  /* 0x000000ffff117224 */ /* 0x000fca00018e0611 */
[----:B------:R1:W-:Y:S03]  /*5920*/  STS.64 [R9+0x98], R16 ;  /* 0x0000981009007388 */ /* 0x0003e60000000a00 */
.L_x_192:
[----:B0-----:R-:W-:Y:S05]  /*5930*/  BSYNC.RECONVERGENT B2 ;  /* 0x0000000000027941 */ /* 0x001fea0003800200 */
.L_x_191:
[----:B------:R-:W-:Y:S01]  /*5940*/  BAR.SYNC.DEFER_BLOCKING 0x0 ;  /* 0x0000000000007b1d */ /* 0x000fe20000010000 */
[----:B------:R-:W-:Y:S01]  /*5950*/  FSEL R20, R20, R22, !P2 ;  /* 0x0000001614147208 */ /* 0x000fe20005000000 */
[----:B------:R-:W-:Y:S01]  /*5960*/  IMAD.U32 R25, RZ, RZ, UR8 ;  /* 0x00000008ff197e24 */ /* 0x000fe2000f8e00ff */
[----:B------:R-:W-:Y:S02]  /*5970*/  FSEL R21, R21, R23, !P2 ;  /* 0x0000001715157208 */ /* 0x000fe40005000000 */
[----:B------:R-:W-:Y:S02]  /*5980*/  @P1 SEL R11, R10, R11, P0 ;  /* 0x0000000b0a0b1207 */ /* 0x000fe40000000000 */
[----:B------:R-:W-:Y:S02]  /*5990*/  @P1 SEL R29, R28, R29, P0 ;  /* 0x0000001d1c1d1207 */ /* 0x000fe40000000000 */
[----:B------:R-:W-:-:S14]  /*59a0*/  DSETP.GEU.AND P2, PT, R20, R18, PT ;  /* 0x000000121400722a */ /* 0x000fdc0003f4e000 */
[----:B------:R-:W-:Y:S01]  /*59b0*/  @P2 ISETP.GE.U32.AND P0, PT, R11, R7, PT ;  /* 0x000000070b00220c */ /* 0x000fe20003f06070 */
[----:B-1----:R-:W0:Y:S03]  /*59c0*/  LDS.64 R16, [R9+0x98] ;  /* 0x0000980009107984 */ /* 0x002e260000000a00 */
[----:B------:R-:W-:-:S13]  /*59d0*/  @P2 ISETP.GE.AND.EX P0, PT, R29, R8, PT, P0 ;  /* 0x000000081d00220c */ /* 0x000fda0003f06300 */
[----:B------:R-:W-:Y:S01]  /*59e0*/  @P2 DSETP.LT.OR P0, PT, R18, R20, !P0 ;  /* 0x000000141200222a */ /* 0x000fe20004701400 */
[----:B------:R-:W-:-:S05]  /*59f0*/  IMAD.U32 R18, RZ, RZ, UR9 ;  /* 0x00000009ff127e24 */ /* 0x000fca000f8e00ff */
[----:B------:R-:W-:Y:S02]  /*5a00*/  @P2 FSEL R23, R23, R15, P0 ;  /* 0x0000000f17172208 */ /* 0x000fe40000000000 */
[----:B------:R-:W-:Y:S02]  /*5a10*/  @P2 SEL R7, R11, R7, P0 ;  /* 0x000000070b072207 */ /* 0x000fe40000000000 */
[----:B------:R-:W-:Y:S01]  /*5a20*/  @P2 SEL R8, R29, R8, P0 ;  /* 0x000000081d082207 */ /* 0x000fe20000000000 */
[----:B------:R-:W-:Y:S02]  /*5a30*/  @P2 IMAD.MOV.U32 R15, RZ, RZ, R23 ;  /* 0x000000ffff0f2224 */ /* 0x000fe400078e0017 */
[----:B------:R-:W-:Y:S02]  /*5a40*/  IMAD.MOV.U32 R29, RZ, RZ, R7 ;  /* 0x000000ffff1d7224 */ /* 0x000fe400078e0007 */
[----:B------:R-:W-:Y:S02]  /*5a50*/  IMAD.MOV.U32 R35, RZ, RZ, R8 ;  /* 0x000000ffff237224 */ /* 0x000fe400078e0008 */
[----:B------:R-:W-:Y:S01]  /*5a60*/  IMAD.MOV.U32 R11, RZ, RZ, R15 ;  /* 0x000000ffff0b7224 */ /* 0x000fe200078e000f */
[----:B0-----:R-:W-:-:S04]  /*5a70*/  IADD3 R10, P3, PT, R16, 0x500, RZ ;  /* 0x00000500100a7810 */ /* 0x001fc80007f7e0ff */
[----:B------:R-:W-:Y:S01]  /*5a80*/  ISETP.GT.U32.AND P1, PT, R10, R25, PT ;  /* 0x000000190a00720c */ /* 0x000fe20003f24070 */
[----:B------:R-:W-:Y:S01]  /*5a90*/  IMAD.X R19, RZ, RZ, R17, P3 ;  /* 0x000000ffff137224 */ /* 0x000fe200018e0611 */
[----:B------:R-:W-:-:S04]  /*5aa0*/  @P2 FSEL R10, R22, R14, P0 ;  /* 0x0000000e160a2208 */ /* 0x000fc80000000000 */
[----:B------:R-:W-:Y:S01]  /*5ab0*/  ISETP.GT.AND.EX P0, PT, R19, R18, PT, P1 ;  /* 0x000000121300720c */ /* 0x000fe20003f04310 */
[----:B------:R-:W-:-:S04]  /*5ac0*/  @P2 IMAD.MOV.U32 R14, RZ, RZ, R10 ;  /* 0x000000ffff0e2224 */ /* 0x000fc800078e000a */
[----:B------:R-:W-:-:S08]  /*5ad0*/  IMAD.MOV.U32 R10, RZ, RZ, R14 ;  /* 0x000000ffff0a7224 */ /* 0x000fd000078e000e */
[----:B------:R-:W-:Y:S05]  /*5ae0*/  @!P0 BRA `(.L_x_193) ;  /* 0xfffffff400e48947 */ /* 0x000fea000383ffff */
[----:B------:R-:W-:Y:S05]  /*5af0*/  BSYNC.RECONVERGENT B1 ;  /* 0x0000000000017941 */ /* 0x000fea0003800200 */
.L_x_190:
[----:B------:R-:W-:Y:S01]  /*5b00*/  ISETP.GE.U32.AND P0, PT, R16, R25, PT ;  /* 0x000000191000720c */ /* 0x000fe20003f06070 */
[----:B------:R-:W-:Y:S03]  /*5b10*/  BSSY.RECONVERGENT B1, `(.L_x_187) ;  /* 0x00000d9000017945 */ /* 0x000fe60003800200 */
[----:B------:R-:W-:-:S13]  /*5b20*/  ISETP.GE.AND.EX P0, PT, R17, R18, PT, P0 ;  /* 0x000000121100720c */ /* 0x000fda0003f06300 */
[----:B------:R-:W-:Y:S05]  /*5b30*/  @P0 BRA `(.L_x_194) ;  /* 0x0000000c00580947 */ /* 0x000fea0003800000 */
[----:B------:R-:W-:-:S05]  /*5b40*/  IMAD.IADD R30, R25, 0x1, -R16 ;  /* 0x00000001191e7824 */ /* 0x000fca00078e0a10 */
[----:B------:R-:W-:-:S13]  /*5b50*/  ISETP.GE.AND P0, PT, R3, R30, PT ;  /* 0x0000001e0300720c */ /* 0x000fda0003f06270 */
[----:B------:R-:W-:Y:S05]  /*5b60*/  @P0 BRA `(.L_x_194) ;  /* 0x0000000c004c0947 */ /* 0x000fea0003800000 */
[----:B------:R-:W-:Y:S01]  /*5b70*/  LOP3.LUT R9, RZ, R3, RZ, 0x33, !PT ;  /* 0x00000003ff097212 */ /* 0x000fe200078e33ff */
[----:B------:R-:W-:Y:S01]  /*5b80*/  BSSY.RECONVERGENT B2, `(.L_x_195) ;  /* 0x000003d000027945 */ /* 0x000fe20003800200 */
[----:B------:R-:W-:Y:S02]  /*5b90*/  IMAD.MOV.U32 R20, RZ, RZ, R3 ;  /* 0x000000ffff147224 */ /* 0x000fe400078e0003 */
[----:B------:R-:W-:-:S04]  /*5ba0*/  IADD3 R25, PT, PT, -R16, R25, R9 ;  /* 0x0000001910197210 */ /* 0x000fc80007ffe109 */
[----:B------:R-:W-:-:S04]  /*5bb0*/  LOP3.LUT R9, R25, 0x300, RZ, 0xc0, !PT ;  /* 0x0000030019097812 */ /* 0x000fc800078ec0ff */
[----:B------:R-:W-:-:S13]  /*5bc0*/  ISETP.NE.AND P0, PT, R9, 0x300, PT ;  /* 0x000003000900780c */ /* 0x000fda0003f05270 */
[----:B------:R-:W-:Y:S05]  /*5bd0*/  @!P0 BRA `(.L_x_196) ;  /* 0x0000000000dc8947 */ /* 0x000fea0003800000 */
[----:B------:R-:W-:Y:S01]  /*5be0*/  IADD3 R21, P0, PT, R3, R16, RZ ;  /* 0x0000001003157210 */ /* 0x000fe20007f1e0ff */
[----:B------:R-:W-:Y:S01]  /*5bf0*/  IMAD.MOV.U32 R20, RZ, RZ, R3 ;  /* 0x000000ffff147224 */ /* 0x000fe200078e0003 */
[----:B------:R-:W-:Y:S02]  /*5c00*/  LEA.HI R10, R25, 0x1, RZ, 0x18 ;  /* 0x00000001190a7811 */ /* 0x000fe400078fc0ff */
[C---:B------:R-:W-:Y:S01]  /*5c10*/  LEA R2, P1, R21.reuse, R2, 0x3 ;  /* 0x0000000215027211 */ /* 0x040fe200078218ff */
[----:B------:R-:W-:Y:S01]  /*5c20*/  IMAD.X R11, RZ, RZ, R17, P0 ;  /* 0x000000ffff0b7224 */ /* 0x000fe200000e0611 */
[C---:B------:R-:W-:Y:S02]  /*5c30*/  IADD3 R9, P0, PT, R21.reuse, R5, RZ ;  /* 0x0000000515097210 */ /* 0x040fe40007f1e0ff */
[----:B------:R-:W-:Y:S02]  /*5c40*/  LOP3.LUT R10, R10, 0x3, RZ, 0xc0, !PT ;  /* 0x000000030a0a7812 */ /* 0x000fe400078ec0ff */
[----:B------:R-:W-:Y:S01]  /*5c50*/  LEA.HI.X R21, R21, R4, R11, 0x3, P1 ;  /* 0x0000000415157211 */ /* 0x000fe200008f1c0b */
[----:B------:R-:W-:-:S02]  /*5c60*/  IMAD.X R22, R11, 0x1, R6, P0 ;  /* 0x000000010b167824 */ /* 0x000fc400000e0606 */
[----:B------:R-:W-:-:S07]  /*5c70*/  IMAD.MOV R6, RZ, RZ, -R10 ;  /* 0x000000ffff067224 */ /* 0x000fce00078e0a0a */
.L_x_199:
[----:B------:R-:W-:Y:S02]  /*5c80*/  IMAD.MOV.U32 R4, RZ, RZ, R2 ;  /* 0x000000ffff047224 */ /* 0x000fe400078e0002 */
[----:B------:R-:W-:-:S06]  /*5c90*/  IMAD.MOV.U32 R5, RZ, RZ, R21 ;  /* 0x000000ffff057224 */ /* 0x000fcc00078e0015 */
[----:B------:R-:W2:Y:S01]  /*5ca0*/  LDG.E.64 R4, desc[UR10][R4.64] ;  /* 0x0000000a04047981 */ /* 0x000ea2000c1e1b00 */
[----:B------:R-:W-:Y:S01]  /*5cb0*/  DADD R10, -RZ, -R14 ;  /* 0x00000000ff0a7229 */ /* 0x000fe2000000090e */
        /* <DEDUP_REMOVED lines=35> */
.L_x_198:
[----:B------:R-:W-:Y:S05]  /*5ef0*/  BSYNC.RECONVERGENT B3 ;  /* 0x0000000000037941 */ /* 0x000fea0003800200 */
.L_x_197:
[----:B------:R-:W-:Y:S01]  /*5f00*/  IADD3 R9, P0, PT, R9, 0x100, RZ ;  /* 0x0000010009097810 */ /* 0x000fe20007f1e0ff */
[----:B------:R-:W-:Y:S02]  /*5f10*/  VIADD R20, R20, 0x100 ;  /* 0x0000010014147836 */ /* 0x000fe40000000000 */
[----:B------:R-:W-:Y:S02]  /*5f20*/  IMAD.X R21, RZ, RZ, R21, P3 ;  /* 0x000000ffff157224 */ /* 0x000fe400018e0615 */
[----:B------:R-:W-:Y:S01]  /*5f30*/  IMAD.X R22, RZ, RZ, R22, P0 ;  /* 0x000000ffff167224 */ /* 0x000fe200000e0616 */
[----:B------:R-:W-:Y:S07]  /*5f40*/  @P2 BRA `(.L_x_199) ;  /* 0xfffffffc004c2947 */ /* 0x000fee000383ffff */
.L_x_196:
[----:B------:R-:W-:Y:S05]  /*5f50*/  BSYNC.RECONVERGENT B2 ;  /* 0x0000000000027941 */ /* 0x000fea0003800200 */
.L_x_195:
[----:B------:R-:W-:-:S13]  /*5f60*/  ISETP.GE.U32.AND P0, PT, R25, 0x300, PT ;  /* 0x000003001900780c */ /* 0x000fda0003f06070 */
[----:B------:R-:W-:Y:S05]  /*5f70*/  @!P0 BRA `(.L_x_194) ;  /* 0x0000000800488947 */ /* 0x000fea0003800000 */
[----:B------:R-:W-:-:S07]  /*5f80*/  VIADD R9, R20, 0x200 ;  /* 0x0000020014097836 */ /* 0x000fce0000000000 */
.L_x_208:
[----:B------:R-:W0:Y:S01]  /*5f90*/  LDC.64 R28, c[0x0][0x380] ;  /* 0x0000e000ff1c7b82 */ /* 0x000e220000000a00 */
[----:B------:R-:W-:-:S05]  /*5fa0*/  VIADD R5, R9, 0xfffffe00 ;  /* 0xfffffe0009057836 */ /* 0x000fca0000000000 */
[----:B------:R-:W-:Y:S02]  /*5fb0*/  IADD3 R31, P0, PT, R5, R16, RZ ;  /* 0x00000010051f7210 */ /* 0x000fe40007f1e0ff */
[----:B------:R-:W1:Y:S03]  /*5fc0*/  LDC.64 R18, c[0x0][0x388] ;  /* 0x0000e200ff127b82 */ /* 0x000e660000000a00 */
[----:B------:R-:W-:Y:S01]  /*5fd0*/  IMAD.X R2, RZ, RZ, R17, P0 ;  /* 0x000000ffff027224 */ /* 0x000fe200000e0611 */
[----:B0-----:R-:W-:-:S04]  /*5fe0*/  LEA R28, P0, R31, R28, 0x3 ;  /* 0x0000001c1f1c7211 */ /* 0x001fc800078018ff */
[----:B------:R-:W-:-:S05]  /*5ff0*/  LEA.HI.X R29, R31, R29, R2, 0x3, P0 ;  /* 0x0000001d1f1d7211 */ /* 0x000fca00000f1c02 */
[----:B------:R-:W2:Y:S04]  /*6000*/  LDG.E.64 R26, desc[UR10][R28.64] ;  /* 0x0000000a1c1a7981 */ /* 0x000ea8000c1e1b00 */
[----:B------:R-:W3:Y:S01]  /*6010*/  LDG.E.64 R24, desc[UR10][R28.64+0x800] ;  /* 0x0008000a1c187981 */ /* 0x000ee2000c1e1b00 */
[----:B------:R-:W-:Y:S02]  /*6020*/  DADD R4, -RZ, -R14 ;  /* 0x00000000ff047229 */ /* 0x000fe4000000090e */
[----:B------:R-:W-:Y:S01]  /*6030*/  DSETP.GEU.AND P0, PT, R14, RZ, PT ;  /* 0x000000ff0e00722a */ /* 0x000fe20003f0e000 */
[----:B------:R-:W-:Y:S01]  /*6040*/  BSSY.RECONVERGENT B2, `(.L_x_200) ;  /* 0x0000020000027945 */ /* 0x000fe20003800200 */
[----:B------:R-:W5:Y:S04]  /*6050*/  LDG.E.64 R22, desc[UR10][R28.64+0x1000] ;  /* 0x0010000a1c167981 */ /* 0x000f68000c1e1b00 */
[----:B------:R0:W5:Y:S02]  /*6060*/  LDG.E.64 R20, desc[UR10][R28.64+0x1800] ;  /* 0x0018000a1c147981 */ /* 0x000164000c1e1b00 */
[----:B------:R-:W-:-:S02]  /*6070*/  FSEL R12, R4, R14, !P0 ;  /* 0x0000000e040c7208 */ /* 0x000fc40004000000 */
[----:B------:R-:W-:Y:S01]  /*6080*/  FSEL R13, R5, R15, !P0 ;  /* 0x0000000f050d7208 */ /* 0x000fe20004000000 */
[----:B--2---:R-:W-:Y:S01]  /*6090*/  DADD R10, -RZ, -R26 ;  /* 0x00000000ff0a7229 */ /* 0x004fe2000000091a */
[----:B0-----:R-:W-:Y:S01]  /*60a0*/  IMAD.MOV.U32 R28, RZ, RZ, R26 ;  /* 0x000000ffff1c7224 */ /* 0x001fe200078e001a */
        /* <DEDUP_REMOVED lines=25> */
.L_x_201:
[----:B------:R-:W-:Y:S05]  /*6240*/  BSYNC.RECONVERGENT B2 ;  /* 0x0000000000027941 */ /* 0x000fea0003800200 */
.L_x_200:
[----:B------:R-:W-:Y:S01]  /*6250*/  DADD R12, -RZ, -R28 ;  /* 0x00000000ff0c7229 */ /* 0x000fe2000000091c */
[----:B------:R-:W-:Y:S01]  /*6260*/  BSSY.RECONVERGENT B2, `(.L_x_202) ;  /* 0x000001f000027945 */ /* 0x000fe20003800200 */
[----:B------:R-:W-:Y:S02]  /*6270*/  DSETP.GEU.AND P1, PT, R24, RZ, PT ;  /* 0x000000ff1800722a */ /* 0x000fe40003f2e000 */
[----:B------:R-:W-:-:S04]  /*6280*/  DSETP.GEU.AND P0, PT, R28, RZ, PT ;  /* 0x000000ff1c00722a */ /* 0x000fc80003f0e000 */
[----:B------:R-:W-:Y:S01]  /*6290*/  FSEL R10, R4, R24, !P1 ;  /* 0x00000018040a7208 */ /* 0x000fe20004800000 */
[----:B------:R-:W-:Y:S01]  /*62a0*/  IMAD.MOV.U32 R4, RZ, RZ, R24 ;  /* 0x000000ffff047224 */ /* 0x000fe200078e0018 */
[----:B------:R-:W-:Y:S01]  /*62b0*/  FSEL R11, R5, R25, !P1 ;  /* 0x00000019050b7208 */ /* 0x000fe20004800000 */
[----:B------:R-:W-:Y:S01]  /*62c0*/  VIADD R5, R9, 0xffffff00 ;  /* 0xffffff0009057836 */ /* 0x000fe20000000000 */
[----:B------:R-:W-:Y:S02]  /*62d0*/  FSEL R14, R12, R28, !P0 ;  /* 0x0000001c0c0e7208 */ /* 0x000fe40004000000 */
[----:B------:R-:W-:Y:S01]  /*62e0*/  FSEL R15, R13, R29, !P0 ;  /* 0x0000001d0d0f7208 */ /* 0x000fe20004000000 */
[----:B-----5:R-:W-:Y:S01]  /*62f0*/  DADD R12, -RZ, -R22 ;  /* 0x00000000ff0c7229 */ /* 0x020fe20000000916 */
[----:B------:R-:W-:Y:S01]  /*6300*/  IADD3 R27, P1, P2, R16, R18, R5 ;  /* 0x00000012101b7210 */ /* 0x000fe20007a3e005 */
[----:B------:R-:W-:-:S03]  /*6310*/  IMAD.MOV.U32 R5, RZ, RZ, R25 ;  /* 0x000000ffff057224 */ /* 0x000fc600078e0019 */
[----:B------:R-:W-:Y:S01]  /*6320*/  DSETP.GEU.AND P0, PT, R14, R10, PT ;  /* 0x0000000a0e00722a */ /* 0x000fe20003f0e000 */
[----:B------:R-:W-:Y:S01]  /*6330*/  IADD3.X R31, PT, PT, R17, R19, RZ, P1, P2 ;  /* 0x00000013111f7210 */ /* 0x000fe20000fe44ff */
[----:B------:R-:W-:-:S04]  /*6340*/  IMAD.MOV.U32 R8, RZ, RZ, R27 ;  /* 0x000000ffff087224 */ /* 0x000fc800078e001b */
[----:B------:R-:W-:-:S08]  /*6350*/  IMAD.MOV.U32 R7, RZ, RZ, R31 ;  /* 0x000000ffff077224 */ /* 0x000fd000078e001f */
        /* <DEDUP_REMOVED lines=15> */
.L_x_203:
[----:B------:R-:W-:Y:S05]  /*6450*/  BSYNC.RECONVERGENT B2 ;  /* 0x0000000000027941 */ /* 0x000fea0003800200 */
.L_x_202:
[----:B------:R-:W-:Y:S01]  /*6460*/  DADD R10, -RZ, -R4 ;  /* 0x00000000ff0a7229 */ /* 0x000fe20000000904 */
[----:B------:R-:W-:Y:S01]  /*6470*/  BSSY.RECONVERGENT B2, `(.L_x_204) ;  /* 0x000001e000027945 */ /* 0x000fe20003800200 */
[----:B------:R-:W-:Y:S02]  /*6480*/  DSETP.GEU.AND P1, PT, R22, RZ, PT ;  /* 0x000000ff1600722a */ /* 0x000fe40003f2e000 */
[----:B------:R-:W-:Y:S02]  /*6490*/  DSETP.GEU.AND P0, PT, R4, RZ, PT ;  /* 0x000000ff0400722a */ /* 0x000fe40003f0e000 */
[----:B------:R-:W-:Y:S02]  /*64a0*/  DADD R14, -RZ, -R20 ;  /* 0x00000000ff0e7229 */ /* 0x000fe40000000914 */
[----:B------:R-:W-:Y:S02]  /*64b0*/  FSEL R12, R12, R22, !P1 ;  /* 0x000000160c0c7208 */ /* 0x000fe40004800000 */
[----:B------:R-:W-:-:S02]  /*64c0*/  FSEL R13, R13, R23, !P1 ;  /* 0x000000170d0d7208 */ /* 0x000fc40004800000 */
[----:B------:R-:W-:Y:S01]  /*64d0*/  FSEL R24, R10, R4, !P0 ;  /* 0x000000040a187208 */ /* 0x000fe20004000000 */
[----:B------:R-:W-:Y:S01]  /*64e0*/  IMAD.MOV.U32 R10, RZ, RZ, R22 ;  /* 0x000000ffff0a7224 */ /* 0x000fe200078e0016 */
[----:B------:R-:W-:Y:S01]  /*64f0*/  FSEL R25, R11, R5, !P0 ;  /* 0x000000050b197208 */ /* 0x000fe20004000000 */
[----:B------:R-:W-:Y:S01]  /*6500*/  IMAD.MOV.U32 R11, RZ, RZ, R23 ;  /* 0x000000ffff0b7224 */ /* 0x000fe200078e0017 */
[----:B------:R-:W-:-:S04]  /*6510*/  IADD3 R27, P1, P2, R16, R18, R9 ;  /* 0x00000012101b7210 */ /* 0x000fc80007a3e009 */
        /* <DEDUP_REMOVED lines=19> */
.L_x_205:
[----:B------:R-:W-:Y:S05]  /*6650*/  BSYNC.RECONVERGENT B2 ;  /* 0x0000000000027941 */ /* 0x000fea0003800200 */
.L_x_204:
[----:B------:R-:W-:Y:S01]  /*6660*/  DADD R12, -RZ, -R10 ;  /* 0x00000000ff0c7229 */ /* 0x000fe2000000090a */
[----:B------:R-:W-:Y:S01]  /*6670*/  VIADD R7, R9, 0x100 ;  /* 0x0000010009077836 */ /* 0x000fe20000000000 */
[----:B------:R-:W-:Y:S01]  /*6680*/  DSETP.GEU.AND P1, PT, R20, RZ, PT ;  /* 0x000000ff1400722a */ /* 0x000fe20003f2e000 */
[----:B------:R-:W-:Y:S01]  /*6690*/  BSSY.RECONVERGENT B2, `(.L_x_206) ;  /* 0x000001c000027945 */ /* 0x000fe20003800200 */
[----:B------:R-:W-:-:S04]  /*66a0*/  DSETP.GEU.AND P0, PT, R10, RZ, PT ;  /* 0x000000ff0a00722a */ /* 0x000fc80003f0e000 */
[----:B------:R-:W-:Y:S01]  /*66b0*/  FSEL R4, R14, R20, !P1 ;  /* 0x000000140e047208 */ /* 0x000fe20004800000 */
[----:B------:R-:W-:Y:S01]  /*66c0*/  IMAD.MOV.U32 R14, RZ, RZ, R20 ;  /* 0x000000ffff0e7224 */ /* 0x000fe200078e0014 */
[----:B------:R-:W-:Y:S01]  /*66d0*/  FSEL R5, R15, R21, !P1 ;  /* 0x000000150f057208 */ /* 0x000fe20004800000 */
[----:B------:R-:W-:Y:S01]  /*66e0*/  IMAD.MOV.U32 R15, RZ, RZ, R21 ;  /* 0x000000ffff0f7224 */ /* 0x000fe200078e0015 */
[----:B------:R-:W-:Y:S02]  /*66f0*/  FSEL R12, R12, R10, !P0 ;  /* 0x0000000a0c0c7208 */ /* 0x000fe40004000000 */
[----:B------:R-:W-:Y:S02]  /*6700*/  FSEL R13, R13, R11, !P0 ;  /* 0x0000000b0d0d7208 */ /* 0x000fe40004000000 */
        /* <DEDUP_REMOVED lines=20> */
.L_x_207:
[----:B------:R-:W-:Y:S05]  /*6850*/  BSYNC.RECONVERGENT B2 ;  /* 0x0000000000027941 */ /* 0x000fea0003800200 */
.L_x_206:
[C---:B------:R-:W-:Y:S02]  /*6860*/  VIADD R5, R9.reuse, 0x200 ;  /* 0x0000020009057836 */ /* 0x040fe40000000000 */
[----:B------:R-:W-:-:S03]  /*6870*/  VIADD R9, R9, 0x400 ;  /* 0x0000040009097836 */ /* 0x000fc60000000000 */
[----:B------:R-:W-:-:S13]  /*6880*/  ISETP.GE.AND P0, PT, R5, R30, PT ;  /* 0x0000001e0500720c */ /* 0x000fda0003f06270 */
[----:B------:R-:W-:Y:S05]  /*6890*/  @!P0 BRA `(.L_x_208) ;  /* 0xfffffff400bc8947 */ /* 0x000fea000383ffff */
.L_x_194:
[----:B------:R-:W-:Y:S05]  /*68a0*/  BSYNC.RECONVERGENT B1 ;  /* 0x0000000000017941 */ /* 0x000fea0003800200 */
.L_x_187:
[----:B------:R-:W0:Y:S01]  /*68b0*/  S2R R2, SR_LANEID ;  /* 0x0000000000027919 */ /* 0x000e220000000000 */
[----:B------:R-:W-:Y:S01]  /*68c0*/  BSSY.RECONVERGENT B1, `(.L_x_209) ;  /* 0x0000027000017945 */ /* 0x000fe20003800200 */
[----:B------:R-:W-:Y:S01]  /*68d0*/  IMAD.MOV.U32 R16, RZ, RZ, R7 ;  /* 0x000000ffff107224 */ /* 0x000fe200078e0007 */
[----:B------:R1:W2:Y:S01]  /*68e0*/  SHFL.DOWN PT, R9, R14, 0x1, 0x1f ;  /* 0x08201f000e097f89 */ /* 0x0002a200000e0000 */
        /* <DEDUP_REMOVED lines=36> */
.L_x_210:
[----:B------:R-:W-:Y:S05]  /*6b30*/  BSYNC.RECONVERGENT B1 ;  /* 0x0000000000017941 */ /* 0x000fea0003800200 */
.L_x_209:
        /* <DEDUP_REMOVED lines=39> */
.L_x_212:
[----:B------:R-:W-:Y:S05]  /*6db0*/  BSYNC.RECONVERGENT B1 ;  /* 0x0000000000017941 */ /* 0x000fea0003800200 */
.L_x_211:
[----:B------:R-:W-:Y:S01]  /*6dc0*/  ISETP.GT.AND P0, PT, R2, 0x1b, PT ;  /* 0x0000001b0200780c */ /* 0x000fe20003f04270 */
[----:B0-----:R0:W0:Y:S01]  /*6dd0*/  SHFL.DOWN PT, R17, R6, 0x4, 0x1f ;  /* 0x08801f0006117f89 */ /* 0x00102200000e0000 */
[----:B------:R-:W-:Y:S01]  /*6de0*/  BSSY.RECONVERGENT B1, `(.L_x_213) ;  /* 0x0000025000017945 */ /* 0x000fe20003800200 */
[----:B----4-:R-:W-:Y:S02]  /*6df0*/  IMAD.MOV.U32 R14, RZ, RZ, R12 ;  /* 0x000000ffff0e7224 */ /* 0x010fe400078e000c */
[----:B--2---:R2:W4:Y:S01]  /*6e00*/  SHFL.DOWN PT, R19, R7, 0x4, 0x1f ;  /* 0x08801f0007137f89 */ /* 0x00452200000e0000 */
[----:B-1----:R-:W-:Y:S02]  /*6e10*/  IMAD.MOV.U32 R15, RZ, RZ, R13 ;  /* 0x000000ffff0f7224 */ /* 0x002fe400078e000d */
[----:B------:R-:W-:Y:S01]  /*6e20*/  IMAD.MOV.U32 R4, RZ, RZ, R6 ;  /* 0x000000ffff047224 */ /* 0x000fe200078e0006 */
[----:B---3--:R2:W1:Y:S01]  /*6e30*/  SHFL.DOWN PT, R21, R12, 0x4, 0x1f ;  /* 0x08801f000c157f89 */ /* 0x00846200000e0000 */
[----:B------:R-:W-:-:S03]  /*6e40*/  IMAD.MOV.U32 R5, RZ, RZ, R7 ;  /* 0x000000ffff057224 */ /* 0x000fc600078e0007 */
[----:B------:R2:W3:Y:S01]  /*6e50*/  SHFL.DOWN PT, R16, R13, 0x4, 0x1f ;  /* 0x08801f000d107f89 */ /* 0x0004e200000e0000 */
[----:B------:R-:W-:Y:S05]  /*6e60*/  @P0 BRA `(.L_x_214) ;  /* 0x0000000000700947 */ /* 0x000fea0003800000 */
[----:B0-----:R-:W-:Y:S01]  /*6e70*/  IMAD.MOV.U32 R4, RZ, RZ, R17 ;  /* 0x000000ffff047224 */ /* 0x001fe200078e0011 */
[----:B------:R-:W-:Y:S01]  /*6e80*/  DADD R8, -RZ, -R6 ;  /* 0x00000000ff087229 */ /* 0x000fe20000000906 */
[----:B----4-:R-:W-:Y:S01]  /*6e90*/  IMAD.MOV.U32 R5, RZ, RZ, R19 ;  /* 0x000000ffff057224 */ /* 0x010fe200078e0013 */
[----:B------:R-:W-:Y:S01]  /*6ea0*/  DSETP.GEU.AND P0, PT, R6, RZ, PT ;  /* 0x000000ff0600722a */ /* 0x000fe20003f0e000 */
[----:B-1----:R-:W-:Y:S02]  /*6eb0*/  IMAD.MOV.U32 R14, RZ, RZ, R21 ;  /* 0x000000ffff0e7224 */ /* 0x002fe400078e0015 */
[----:B---3--:R-:W-:Y:S02]  /*6ec0*/  IMAD.MOV.U32 R15, RZ, RZ, R16 ;  /* 0x000000ffff0f7224 */ /* 0x008fe400078e0010 */
        /* <DEDUP_REMOVED lines=22> */
.L_x_214:
[----:B------:R-:W-:Y:S05]  /*7030*/  BSYNC.RECONVERGENT B1 ;  /* 0x0000000000017941 */ /* 0x000fea0003800200 */
.L_x_213:
[----:B------:R-:W-:Y:S01]  /*7040*/  ISETP.GT.AND P0, PT, R2, 0x17, PT ;  /* 0x000000170200780c */ /* 0x000fe20003f04270 */
[----:B0-----:R0:W0:Y:S01]  /*7050*/  SHFL.DOWN PT, R17, R4, 0x8, 0x1f ;  /* 0x09001f0004117f89 */ /* 0x00102200000e0000 */
[----:B------:R-:W-:Y:S01]  /*7060*/  BSSY.RECONVERGENT B1, `(.L_x_215) ;  /* 0x0000025000017945 */ /* 0x000fe20003800200 */
[----:B--2---:R-:W-:Y:S02]  /*7070*/  IMAD.MOV.U32 R12, RZ, RZ, R14 ;  /* 0x000000ffff0c7224 */ /* 0x004fe400078e000e */
[----:B----4-:R2:W4:Y:S01]  /*7080*/  SHFL.DOWN PT, R19, R5, 0x8, 0x1f ;  /* 0x09001f0005137f89 */ /* 0x01052200000e0000 */
[----:B------:R-:W-:Y:S02]  /*7090*/  IMAD.MOV.U32 R13, RZ, RZ, R15 ;  /* 0x000000ffff0d7224 */ /* 0x000fe400078e000f */
[----:B------:R-:W-:Y:S01]  /*70a0*/  IMAD.MOV.U32 R6, RZ, RZ, R4 ;  /* 0x000000ffff067224 */ /* 0x000fe200078e0004 */
[----:B-1----:R2:W1:Y:S01]  /*70b0*/  SHFL.DOWN PT, R21, R14, 0x8, 0x1f ;  /* 0x09001f000e157f89 */ /* 0x00246200000e0000 */
[----:B------:R-:W-:-:S03]  /*70c0*/  IMAD.MOV.U32 R7, RZ, RZ, R5 ;  /* 0x000000ffff077224 */ /* 0x000fc600078e0005 */
[----:B---3--:R2:W3:Y:S01]  /*70d0*/  SHFL.DOWN PT, R16, R15, 0x8, 0x1f ;  /* 0x09001f000f107f89 */ /* 0x0084e200000e0000 */
        /* <DEDUP_REMOVED lines=29> */
.L_x_216:
[----:B------:R-:W-:Y:S05]  /*72b0*/  BSYNC.RECONVERGENT B1 ;  /* 0x0000000000017941 */ /* 0x000fea0003800200 */
.L_x_215:
[----:B------:R-:W-:Y:S01]  /*72c0*/  ISETP.GT.AND P0, PT, R2, 0xf, PT ;  /* 0x0000000f0200780c */ /* 0x000fe20003f04270 */
[----:B--2---:R2:W2:Y:S01]  /*72d0*/  SHFL.DOWN PT, R15, R6, 0x10, 0x1f ;  /* 0x0a001f00060f7f89 */ /* 0x0044a200000e0000 */
[----:B------:R-:W-:Y:S01]  /*72e0*/  BSSY.RECONVERGENT B1, `(.L_x_217) ;  /* 0x0000025000017945 */ /* 0x000fe20003800200 */
[----:B---3--:R-:W-:Y:S02]  /*72f0*/  IMAD.MOV.U32 R16, RZ, RZ, R12 ;  /* 0x000000ffff107224 */ /* 0x008fe400078e000c */
[----:B----4-:R3:W4:Y:S01]  /*7300*/  SHFL.DOWN PT, R19, R7, 0x10, 0x1f ;  /* 0x0a001f0007137f89 */ /* 0x01072200000e0000 */
[----:B0-----:R-:W-:Y:S02]  /*7310*/  IMAD.MOV.U32 R17, RZ, RZ, R13 ;  /* 0x000000ffff117224 */ /* 0x001fe400078e000d */
[----:B------:R-:W-:Y:S01]  /*7320*/  IMAD.MOV.U32 R4, RZ, RZ, R6 ;  /* 0x000000ffff047224 */ /* 0x000fe200078e0006 */
[----:B-1----:R3:W0:Y:S01]  /*7330*/  SHFL.DOWN PT, R21, R12, 0x10, 0x1f ;  /* 0x0a001f000c157f89 */ /* 0x00262200000e0000 */
[----:B------:R-:W-:-:S03]  /*7340*/  IMAD.MOV.U32 R5, RZ, RZ, R7 ;  /* 0x000000ffff057224 */ /* 0x000fc600078e0007 */
[----:B------:R3:W1:Y:S01]  /*7350*/  SHFL.DOWN PT, R14, R13, 0x10, 0x1f ;  /* 0x0a001f000d0e7f89 */ /* 0x00066200000e0000 */
[----:B------:R-:W-:Y:S05]  /*7360*/  @P0 BRA `(.L_x_218) ;  /* 0x0000000000700947 */ /* 0x000fea0003800000 */
[----:B--2---:R-:W-:Y:S01]  /*7370*/  IMAD.MOV.U32 R4, RZ, RZ, R15 ;  /* 0x000000ffff047224 */ /* 0x004fe200078e000f */
[----:B------:R-:W-:Y:S01]  /*7380*/  DADD R8, -RZ, -R6 ;  /* 0x00000000ff087229 */ /* 0x000fe20000000906 */
[----:B----4-:R-:W-:Y:S01]  /*7390*/  IMAD.MOV.U32 R5, RZ, RZ, R19 ;  /* 0x000000ffff057224 */ /* 0x010fe200078e0013 */
[----:B------:R-:W-:Y:S01]  /*73a0*/  DSETP.GEU.AND P0, PT, R6, RZ, PT ;  /* 0x000000ff0600722a */ /* 0x000fe20003f0e000 */
[----:B0-----:R-:W-:Y:S02]  /*73b0*/  IMAD.MOV.U32 R16, RZ, RZ, R21 ;  /* 0x000000ffff107224 */ /* 0x001fe400078e0015 */
[----:B-1----:R-:W-:Y:S02]  /*73c0*/  IMAD.MOV.U32 R17, RZ, RZ, R14 ;  /* 0x000000ffff117224 */ /* 0x002fe400078e000e */
        /* <DEDUP_REMOVED lines=22> */
.L_x_218:
[----:B------:R-:W-:Y:S05]  /*7530*/  BSYNC.RECONVERGENT B1 ;  /* 0x0000000000017941 */ /* 0x000fea0003800200 */
.L_x_217:
[----:B------:R-:W-:Y:S01]  /*7540*/  ISETP.NE.AND P0, PT, R2, RZ, PT ;  /* 0x000000ff0200720c */ /* 0x000fe20003f05270 */
[----:B------:R-:W-:-:S12]  /*7550*/  BSSY.RECONVERGENT B1, `(.L_x_219) ;  /* 0x000000a000017945 */ /* 0x000fd80003800200 */
[----:B------:R-:W-:Y:S05]  /*7560*/  @P0 BRA `(.L_x_220) ;  /* 0x0000000000200947 */ /* 0x000fea0003800000 */
[----:B---3--:R-:W3:Y:S01]  /*7570*/  S2R R7, SR_CgaCtaId ;  /* 0x0000000000077919 */ /* 0x008ee20000008800 */
[----:B--2---:R-:W-:Y:S02]  /*7580*/  MOV R6, 0x400 ;  /* 0x0000040000067802 */ /* 0x004fe40000000f00 */
[----:B------:R-:W-:-:S04]  /*7590*/  SHF.R.U32.HI R2, RZ, 0x1, R3 ;  /* 0x00000001ff027819 */ /* 0x000fc80000011603 */
[----:B------:R-:W-:Y:S02]  /*75a0*/  LOP3.LUT R2, R2, 0x1f0, RZ, 0xc0, !PT ;  /* 0x000001f002027812 */ /* 0x000fe400078ec0ff */
[----:B---3--:R-:W-:-:S05]  /*75b0*/  LEA R7, R7, R6, 0x18 ;  /* 0x0000000607077211 */ /* 0x008fca00078ec0ff */
[----:B------:R-:W-:-:S05]  /*75c0*/  IMAD.IADD R7, R2, 0x1, R7 ;  /* 0x0000000102077824 */ /* 0x000fca00078e0207 */
[----:B------:R2:W-:Y:S04]  /*75d0*/  STS.64 [R7+0x10], R16 ;  /* 0x0000101007007388 */ /* 0x0005e80000000a00 */
[----:B------:R2:W-:Y:S02]  /*75e0*/  STS.64 [R7+0x8], R4 ;  /* 0x0000080407007388 */ /* 0x0005e40000000a00 */
.L_x_220:
[----:B------:R-:W-:Y:S05]  /*75f0*/  BSYNC.RECONVERGENT B1 ;  /* 0x0000000000017941 */ /* 0x000fea0003800200 */
.L_x_219:
[----:B------:R-:W-:Y:S01]  /*7600*/  BAR.SYNC.DEFER_BLOCKING 0x0 ;  /* 0x0000000000007b1d */ /* 0x000fe20000010000 */
[----:B------:R-:W-:-:S13]  /*7610*/  ISETP.NE.AND P1, PT, R3, RZ, PT ;  /* 0x000000ff0300720c */ /* 0x000fda0003f25270 */
[----:B------:R-:W-:Y:S05]  /*7620*/  @P1 BRA `(.L_x_148) ;  /* 0x0000000c006c1947 */ /* 0x000fea0003800000 */
[----:B------:R-:W5:Y:S01]  /*7630*/  S2R R3, SR_CgaCtaId ;  /* 0x0000000000037919 */ /* 0x000f620000008800 */
[----:B------:R-:W-:Y:S01]  /*7640*/  MOV R26, 0x400 ;  /* 0x00000400001a7802 */ /* 0x000fe20000000f00 */
[----:B----4-:R-:W-:Y:S01]  /*7650*/  DADD R18, -RZ, -R4 ;  /* 0x00000000ff127229 */ /* 0x010fe20000000904 */
[----:B------:R-:W-:Y:S01]  /*7660*/  BSSY.RECONVERGENT B1, `(.L_x_221) ;  /* 0x0000022000017945 */ /* 0x000fe20003800200 */
[----:B------:R-:W-:-:S08]  /*7670*/  DSETP.GEU.AND P2, PT, R4, RZ, PT ;  /* 0x000000ff0400722a */ /* 0x000fd00003f4e000 */
[----:B------:R-:W-:Y:S02]  /*7680*/  FSEL R18, R18, R4, !P2 ;  /* 0x0000000412127208 */ /* 0x000fe40005000000 */
[----:B------:R-:W-:Y:S02]  /*7690*/  FSEL R19, R19, R5, !P2 ;  /* 0x0000000513137208 */ /* 0x000fe40005000000 */
[----:B-----5:R-:W-:-:S05]  /*76a0*/  LEA R26, R3, R26, 0x18 ;  /* 0x0000001a031a7211 */ /* 0x020fca00078ec0ff */
[----:B------:R-:W4:Y:S04]  /*76b0*/  LDS.64 R24, [R26+0x18] ;  /* 0x000018001a187984 */ /* 0x000f280000000a00 */
[----:B0-----:R-:W0:Y:S04]  /*76c0*/  LDS.128 R20, [R26+0x20] ;  /* 0x000020001a147984 */ /* 0x001e280000000c00 */
[----:B------:R0:W0:Y:S04]  /*76d0*/  LDS.64 R2, [R26+0x80] ;  /* 0x000080001a027984 */ /* 0x0000280000000a00 */
[----:B------:R0:W0:Y:S04]  /*76e0*/  LDS.128 R8, [R26+0x30] ;  /* 0x000030001a087984 */ /* 0x0000280000000c00 */
[----:B-123--:R1:W2:Y:S01]  /*76f0*/  LDS.128 R12, [R26+0x40] ;  /* 0x000040001a0c7984 */ /* 0x00e2a20000000c00 */
[----:B----4-:R-:W-:-:S02]  /*7700*/  DADD R6, -RZ, -R24 ;  /* 0x00000000ff067229 */ /* 0x010fc40000000918 */
[----:B------:R-:W-:Y:S01]  /*7710*/  DSETP.GEU.AND P0, PT, R24, RZ, PT ;  /* 0x000000ff1800722a */ /* 0x000fe20003f0e000 */
[----:B0-----:R-:W-:Y:S02]  /*7720*/  IMAD.MOV.U32 R31, RZ, RZ, R20 ;  /* 0x000000ffff1f7224 */ /* 0x001fe400078e0014 */
        /* <DEDUP_REMOVED lines=21> */
.L_x_222:
[----:B------:R-:W-:Y:S05]  /*7880*/  BSYNC.RECONVERGENT B1 ;  /* 0x0000000000017941 */ /* 0x000fea0003800200 */
.L_x_221:
        /* <DEDUP_REMOVED lines=29> */
.L_x_224:
[----:B------:R-:W-:Y:S05]  /*7a60*/  BSYNC.RECONVERGENT B1 ;  /* 0x0000000000017941 */ /* 0x000fea0003800200 */
.L_x_223:
        /* <DEDUP_REMOVED lines=32> */
.L_x_226:
[----:B------:R-:W-:Y:S05]  /*7c70*/  BSYNC.RECONVERGENT B1 ;  /* 0x0000000000017941 */ /* 0x000fea0003800200 */
.L_x_225:
        /* <DEDUP_REMOVED lines=30> */
.L_x_228:
[----:B------:R-:W-:Y:S05]  /*7e60*/  BSYNC.RECONVERGENT B1 ;  /* 0x0000000000017941 */ /* 0x000fea0003800200 */
.L_x_227:
        /* <DEDUP_REMOVED lines=29> */
.L_x_230:
[----:B------:R-:W-:Y:S05]  /*8040*/  BSYNC.RECONVERGENT B1 ;  /* 0x0000000000017941 */ /* 0x000fea0003800200 */
.L_x_229:
        /* <DEDUP_REMOVED lines=29> */
.L_x_232:
[----:B------:R-:W-:Y:S05]  /*8220*/  BSYNC.RECONVERGENT B1 ;  /* 0x0000000000017941 */ /* 0x000fea0003800200 */
.L_x_231:
        /* <DEDUP_REMOVED lines=27> */
.L_x_148:
[----:B------:R-:W-:Y:S05]  /*83e0*/  BSYNC.RECONVERGENT B0 ;  /* 0x0000000000007941 */ /* 0x000fea0003800200 */
.L_x_115:
[----:B------:R-:W-:Y:S05]  /*83f0*/  @P1 EXIT ;  /* 0x000000000000194d */ /* 0x000fea0003800000 */
[----:B01--4-:R-:W0:Y:S02]  /*8400*/  LDC.64 R2, c[0x0][0x390] ;  /* 0x0000e400ff027b82 */ /* 0x013e240000000a00 */
[----:B0-----:R-:W-:-:S05]  /*8410*/  IMAD.WIDE.U32 R2, R0, 0x10, R2 ;  /* 0x0000001000027825 */ /* 0x001fca00078e0002 */
[----:B------:R-:W-:Y:S04]  /*8420*/  STG.E.64 desc[UR10][R2.64], R4 ;  /* 0x0000000402007986 */ /* 0x000fe8000c101b0a */
[----:B------:R-:W-:Y:S01]  /*8430*/  STG.E.64 desc[UR10][R2.64+0x8], R16 ;  /* 0x0000081002007986 */ /* 0x000fe2000c101b0a */
[----:B------:R-:W-:Y:S05]  /*8440*/  EXIT ;  /* 0x000000000000794d */ /* 0x000fea0003800000 */
.L_x_233:
        /* <DEDUP_REMOVED lines=11> */
.L_x_733:


//--------------------- .text._ZN6thrust24THRUST_300001_SM_1000_NS8cuda_cub4core6detail13_kernel_agentINS1_8__reduce11ReduceAgentINS0_12zip_iteratorIN4cuda3std3__45tupleIJNS0_10device_ptrIdEENS0_17counting_iteratorIlNS0_11use_defaultESF_SF_EEEEEEEPNSB_IJdlEEESJ_lNS1_9__extrema9arg_max_fIdl17compare_abs_valueEEEEJSI_SK_lSO_EEEvDpT0_ --------------------------
	.section	.text._ZN6thrust24THRUST_300001_SM_1000_NS8cuda_cub4core6detail13_kernel_agentINS1_8__reduce11ReduceAgentINS0_12zip_iteratorIN4cuda3std3__45tupleIJNS0_10device_ptrIdEENS0_17counting_iteratorIlNS0_11use_defaultESF_SF_EEEEEEEPNSB_IJdlEEESJ_lNS1_9__extrema9arg_max_fIdl17compare_abs_valueEEEEJSI_SK_lSO_EEEvDpT0_,"ax",@progbits
	.align	128
        .global         _ZN6thrust24THRUST_300001_SM_1000_NS8cuda_cub4core6detail13_kernel_agentINS1_8__reduce11ReduceAgentINS0_12zip_iteratorIN4cuda3std3__45tupleIJNS0_10device_ptrIdEENS0_17counting_iteratorIlNS0_11use_defaultESF_SF_EEEEEEEPNSB_IJdlEEESJ_lNS1_9__extrema9arg_max_fIdl17compare_abs_valueEEEEJSI_SK_lSO_EEEvDpT0_
        .type           _ZN6thrust24THRUST_300001_SM_1000_NS8cuda_cub4core6detail13_kernel_agentINS1_8__reduce11ReduceAgentINS0_12zip_iteratorIN4cuda3std3__45tupleIJNS0_10device_ptrIdEENS0_17counting_iteratorIlNS0_11use_defaultESF_SF_EEEEEEEPNSB_IJdlEEESJ_lNS1_9__extrema9arg_max_fIdl17compare_abs_valueEEEEJSI_SK_lSO_EEEvDpT0_,@function
        .size           _ZN6thrust24THRUST_300001_SM_1000_NS8cuda_cub4core6detail13_kernel_agentINS1_8__reduce11ReduceAgentINS0_12zip_iteratorIN4cuda3std3__45tupleIJNS0_10device_ptrIdEENS0_17counting_iteratorIlNS0_11use_defaultESF_SF_EEEEEEEPNSB_IJdlEEESJ_lNS1_9__extrema9arg_max_fIdl17compare_abs_valueEEEEJSI_SK_lSO_EEEvDpT0_,(.L_x_734 - _ZN6thrust24THRUST_300001_SM_1000_NS8cuda_cub4core6detail13_kernel_agentINS1_8__reduce11ReduceAgentINS0_12zip_iteratorIN4cuda3std3__45tupleIJNS0_10device_ptrIdEENS0_17counting_iteratorIlNS0_11use_defaultESF_SF_EEEEEEEPNSB_IJdlEEESJ_lNS1_9__extrema9arg_max_fIdl17compare_abs_valueEEEEJSI_SK_lSO_EEEvDpT0_)
        .other          _ZN6thrust24THRUST_300001_SM_1000_NS8cuda_cub4core6detail13_kernel_agentINS1_8__reduce11ReduceAgentINS0_12zip_iteratorIN4cuda3std3__45tupleIJNS0_10device_ptrIdEENS0_17counting_iteratorIlNS0_11use_defaultESF_SF_EEEEEEEPNSB_IJdlEEESJ_lNS1_9__extrema9arg_max_fIdl17compare_abs_valueEEEEJSI_SK_lSO_EEEvDpT0_,@"STO_CUDA_ENTRY STV_DEFAULT"
_ZN6thrust24THRUST_300001_SM_1000_NS8cuda_cub4core6detail13_kernel_agentINS1_8__reduce11ReduceAgentINS0_12zip_iteratorIN4cuda3std3__45tupleIJNS0_10device_ptrIdEENS0_17counting_iteratorIlNS0_11use_defaultESF_SF_EEEEEEEPNSB_IJdlEEESJ_lNS1_9__extrema9arg_max_fIdl17compare_abs_valueEEEEJSI_SK_lSO_EEEvDpT0_:
.text._ZN6thrust24THRUST_300001_SM_1000_NS8cuda_cub4core6detail13_kernel_agentINS1_8__reduce11ReduceAgentINS0_12zip_iteratorIN4cuda3std3__45tupleIJNS0_10device_ptrIdEENS0_17counting_iteratorIlNS0_11use_defaultESF_SF_EEEEEEEPNSB_IJdlEEESJ_lNS1_9__extrema9arg_max_fIdl17compare_abs_valueEEEEJSI_SK_lSO_EEEvDpT0_:
[----:B------:R-:W-:Y:S01]  /*0000*/  LDC R1, c[0x0][0x37c] ;  /* 0x0000df00ff017b82 */ /* 0x000fe20000000800 */
[----:B------:R-:W0:Y:S02]  /*0010*/  LDCU.64 UR4, c[0x0][0x398] ;  /* 0x00007300ff0477ac */ /* 0x000e240008000a00 */
[----:B0-----:R-:W-:-:S04]  /*0020*/  ISETP.NE.U32.AND P0, PT, RZ, UR4, PT ;  /* 0x00000004ff007c0c */ /* 0x001fc8000bf05070 */
[----:B------:R-:W-:-:S13]  /*0030*/  ISETP.NE.AND.EX P0, PT, RZ, UR5, PT, P0 ;  /* 0x00000005ff007c0c */ /* 0x000fda000bf05300 */
[----:B------:R-:W-:Y:S05]  /*0040*/  @!P0 EXIT ;  /* 0x000000000000894d */ /* 0x000fea0003800000 */
[----:B------:R-:W-:Y:S01]  /*0050*/  UISETP.GT.U32.AND UP0, UPT, UR4, 0x4ff, UPT ;  /* 0x000004ff0400788c */ /* 0x000fe2000bf04070 */
[----:B------:R-:W-:Y:S01]  /*0060*/  BSSY.RECONVERGENT B0, `(.L_x_234) ;  /* 0x00007f0000007945 */ /* 0x000fe20003800200 */
[----:B------:R-:W0:Y:S02]  /*0070*/  LDCU.64 UR8, c[0x0][0x358] ;  /* 0x00006b00ff0877ac */ /* 0x000e240008000a00 */
[----:B------:R-:W-:-:S09]  /*0080*/  UISETP.GT.AND.EX UP0, UPT, UR5, URZ, UPT, UP0 ;  /* 0x000000ff0500728c */ /* 0x000fd2000bf04300 */
[----:B------:R-:W-:Y:S05]  /*0090*/  BRA.U UP0, `(.L_x_235) ;  /* 0x0000004900687547 */ /* 0x000fea000b800000 */
[----:B------:R-:W1:Y:S01]  /*00a0*/  S2R R0, SR_TID.X ;  /* 0x0000000000007919 */ /* 0x000e620000002100 */
[----:B------:R-:W2:Y:S01]  /*00b0*/  LDCU UR5, c[0x0][0x398] ;  /* 0x00007300ff0577ac */ /* 0x000ea20008000800 */
[----:B------:R-:W-:Y:S01]  /*00c0*/  BSSY.RECONVERGENT B1, `(.L_x_236) ;  /* 0x000000e000017945 */ /* 0x000fe20003800200 */
[----:B------:R-:W-:Y:S01]  /*00d0*/  IMAD.MOV.U32 R26, RZ, RZ, RZ ;  /* 0x000000ffff1a7224 */ /* 0x000fe200078e00ff */
[----:B------:R-:W-:Y:S01]  /*00e0*/  CS2R R18, SRZ ;  /* 0x0000000000127805 */ /* 0x000fe2000001ff00 */
[----:B------:R-:W-:Y:S01]  /*00f0*/  IMAD.MOV.U32 R17, RZ, RZ, RZ ;  /* 0x000000ffff117224 */ /* 0x000fe200078e00ff */
[----:B-1----:R-:W-:Y:S01]  /*0100*/  ISETP.GE.AND P0, PT, R0, UR4, PT ;  /* 0x0000000400007c0c */ /* 0x002fe2000bf06270 */
[----:B------:R-:W-:-:S12]  /*0110*/  IMAD.MOV.U32 R14, RZ, RZ, R0 ;  /* 0x000000ffff0e7224 */ /* 0x000fd800078e0000 */
[----:B--2---:R-:W-:Y:S05]  /*0120*/  @P0 BRA `(.L_x_237) ;  /* 0x00000000001c0947 */ /* 0x004fea0003800000 */
[----:B------:R-:W1:Y:S01]  /*0130*/  LDC.64 R18, c[0x0][0x380] ;  /* 0x0000e000ff127b82 */ /* 0x000e620000000a00 */
[----:B------:R-:W2:Y:S01]  /*0140*/  LDCU.64 UR6, c[0x0][0x388] ;  /* 0x00007100ff0677ac */ /* 0x000ea20008000a00 */
[----:B-1----:R-:W-:-:S06]  /*0150*/  IMAD.WIDE.U32 R18, R0, 0x8, R18 ;  /* 0x0000000800127825 */ /* 0x002fcc00078e0012 */
[----:B0-----:R-:W5:Y:S01]  /*0160*/  LDG.E.64 R18, desc[UR8][R18.64] ;  /* 0x0000000812127981 */ /* 0x001f62000c1e1b00 */
[C---:B--2---:R-:W-:Y:S01]  /*0170*/  IADD3 R26, P0, PT, R0.reuse, UR6, RZ ;  /* 0x00000006001a7c10 */ /* 0x044fe2000ff1e0ff */
[----:B------:R-:W-:-:S04]  /*0180*/  VIADD R14, R0, 0x100 ;  /* 0x00000100000e7836 */ /* 0x000fc80000000000 */
[----:B------:R-:W-:-:S08]  /*0190*/  IMAD.X R17, RZ, RZ, UR7, P0 ;  /* 0x00000007ff117e24 */ /* 0x000fd000080e06ff */
.L_x_237:
[----:B0-----:R-:W-:Y:S05]  /*01a0*/  BSYNC.RECONVERGENT B1 ;  /* 0x0000000000017941 */ /* 0x001fea0003800200 */
.L_x_236:
[----:B------:R-:W-:Y:S01]  /*01b0*/  ISETP.GE.AND P0, PT, R14, UR4, PT ;  /* 0x000000040e007c0c */ /* 0x000fe2000bf06270 */
[----:B------:R-:W-:-:S12]  /*01c0*/  BSSY.RECONVERGENT B1, `(.L_x_238) ;  /* 0x00000d0000017945 */ /* 0x000fd80003800200 */
[----:B------:R-:W-:Y:S05]  /*01d0*/  @P0 BRA `(.L_x_239) ;  /* 0x0000000c00380947 */ /* 0x000fea0003800000 */
[----:B------:R-:W-:Y:S01]  /*01e0*/  LOP3.LUT R10, RZ, R14, RZ, 0x33, !PT ;  /* 0x0000000eff0a7212 */ /* 0x000fe200078e33ff */
[----:B------:R-:W-:Y:S04]  /*01f0*/  BSSY.RECONVERGENT B2, `(.L_x_240) ;  /* 0x000003b000027945 */ /* 0x000fe80003800200 */
[----:B------:R-:W-:-:S05]  /*0200*/  VIADD R10, R10, UR4 ;  /* 0x000000040a0a7c36 */ /* 0x000fca0008000000 */
[----:B------:R-:W-:-:S04]  /*0210*/  LOP3.LUT R2, R10, 0x300, RZ, 0xc0, !PT ;  /* 0x000003000a027812 */ /* 0x000fc800078ec0ff */
[----:B------:R-:W-:-:S13]  /*0220*/  ISETP.NE.AND P0, PT, R2, 0x300, PT ;  /* 0x000003000200780c */ /* 0x000fda0003f05270 */
[----:B------:R-:W-:Y:S05]  /*0230*/  @!P0 BRA `(.L_x_241) ;  /* 0x0000000000d88947 */ /* 0x000fea0003800000 */
[----:B------:R-:W0:Y:S01]  /*0240*/  LDC.64 R12, c[0x0][0x380] ;  /* 0x0000e000ff0c7b82 */ /* 0x000e220000000a00 */
[----:B------:R-:W1:Y:S01]  /*0250*/  LDCU.64 UR6, c[0x0][0x388] ;  /* 0x00007100ff0677ac */ /* 0x000e620008000a00 */
[----:B------:R-:W-:-:S04]  /*0260*/  LEA.HI R2, R10, 0x1, RZ, 0x18 ;  /* 0x000000010a027811 */ /* 0x000fc800078fc0ff */
[----:B------:R-:W-:-:S05]  /*0270*/  LOP3.LUT R2, R2, 0x3, RZ, 0xc0, !PT ;  /* 0x0000000302027812 */ /* 0x000fca00078ec0ff */
[----:B------:R-:W-:Y:S01]  /*0280*/  IMAD.MOV R16, RZ, RZ, -R2 ;  /* 0x000000ffff107224 */ /* 0x000fe200078e0a02 */
[C---:B-1----:R-:W-:Y:S01]  /*0290*/  IADD3 R11, P0, PT, R14.reuse, UR6, RZ ;  /* 0x000000060e0b7c10 */ /* 0x042fe2000ff1e0ff */
[----:B0-----:R-:W-:-:S04]  /*02a0*/  IMAD.WIDE.U32 R12, R14, 0x8, R12 ;  /* 0x000000080e0c7825 */ /* 0x001fc800078e000c */
[----:B------:R-:W-:Y:S02]  /*02b0*/  IMAD.MOV.U32 R15, RZ, RZ, R13 ;  /* 0x000000ffff0f7224 */ /* 0x000fe400078e000d */
[----:B------:R-:W-:-:S07]  /*02c0*/  IMAD.X R13, RZ, RZ, UR7, P0 ;  /* 0x00000007ff0d7e24 */ /* 0x000fce00080e06ff */
.L_x_244:
        /* <DEDUP_REMOVED lines=15> */
[----:B------:R-:W-:-:S02]  /*03c0*/  IMAD.MOV.U32 R26, RZ, RZ, R11 ;  /* 0x000000ffff1a7224 */ /* 0x000fc400078e000b */
[----:B------:R-:W-:Y:S01]  /*03d0*/  IMAD.MOV.U32 R17, RZ, RZ, R13 ;  /* 0x000000ffff117224 */ /* 0x000fe200078e000d */
[----:B--2---:R-:W-:Y:S01]  /*03e0*/  DADD R6, -RZ, -R2 ;  /* 0x00000000ff067229 */ /* 0x004fe20000000902 */
[----:B------:R-:W-:Y:S01]  /*03f0*/  IMAD.MOV.U32 R18, RZ, RZ, R2 ;  /* 0x000000ffff127224 */ /* 0x000fe200078e0002 */
[----:B------:R-:W-:Y:S01]  /*0400*/  DSETP.GEU.AND P1, PT, R2, RZ, PT ;  /* 0x000000ff0200722a */ /* 0x000fe20003f2e000 */
[----:B------:R-:W-:-:S07]  /*0410*/  IMAD.MOV.U32 R19, RZ, RZ, R3 ;  /* 0x000000ffff137224 */ /* 0x000fce00078e0003 */
        /* <DEDUP_REMOVED lines=18> */
.L_x_243:
[----:B------:R-:W-:Y:S05]  /*0540*/  BSYNC.RECONVERGENT B3 ;  /* 0x0000000000037941 */ /* 0x000fea0003800200 */
.L_x_242:
[----:B------:R-:W-:Y:S01]  /*0550*/  IADD3 R11, P0, PT, R11, 0x100, RZ ;  /* 0x000001000b0b7810 */ /* 0x000fe20007f1e0ff */
[----:B------:R-:W-:Y:S02]  /*0560*/  VIADD R14, R14, 0x100 ;  /* 0x000001000e0e7836 */ /* 0x000fe40000000000 */
[----:B------:R-:W-:Y:S02]  /*0570*/  IMAD.X R15, RZ, RZ, R15, P3 ;  /* 0x000000ffff0f7224 */ /* 0x000fe400018e060f */
[----:B------:R-:W-:Y:S01]  /*0580*/  IMAD.X R13, RZ, RZ, R13, P0 ;  /* 0x000000ffff0d7224 */ /* 0x000fe200000e060d */
[----:B------:R-:W-:Y:S07]  /*0590*/  @P2 BRA `(.L_x_244) ;  /* 0xfffffffc004c2947 */ /* 0x000fee000383ffff */
.L_x_241:
[----:B------:R-:W-:Y:S05]  /*05a0*/  BSYNC.RECONVERGENT B2 ;  /* 0x0000000000027941 */ /* 0x000fea0003800200 */
.L_x_240:
[----:B------:R-:W-:-:S13]  /*05b0*/  ISETP.GE.U32.AND P0, PT, R10, 0x300, PT ;  /* 0x000003000a00780c */ /* 0x000fda0003f06070 */
[----:B------:R-:W-:Y:S05]  /*05c0*/  @!P0 BRA `(.L_x_239) ;  /* 0x00000008003c8947 */ /* 0x000fea0003800000 */
[----:B------:R-:W0:Y:S01]  /*05d0*/  LDC.64 R12, c[0x0][0x380] ;  /* 0x0000e000ff0c7b82 */ /* 0x000e220000000a00 */
[----:B------:R-:W-:-:S07]  /*05e0*/  VIADD R16, R14, 0x200 ;  /* 0x000002000e107836 */ /* 0x000fce0000000000 */
[----:B------:R-:W1:Y:S02]  /*05f0*/  LDC.64 R10, c[0x0][0x388] ;  /* 0x0000e200ff0a7b82 */ /* 0x000e640000000a00 */
.L_x_253:
[----:B------:R-:W-:-:S04]  /*0600*/  VIADD R15, R16, 0xfffffe00 ;  /* 0xfffffe00100f7836 */ /* 0x000fc80000000000 */
[----:B0-----:R-:W-:-:S05]  /*0610*/  IMAD.WIDE R28, R15, 0x8, R12 ;  /* 0x000000080f1c7825 */ /* 0x001fca00078e020c */
[----:B------:R-:W2:Y:S01]  /*0620*/  LDG.E.64 R20, desc[UR8][R28.64] ;  /* 0x000000081c147981 */ /* 0x000ea2000c1e1b00 */
[----:B-----5:R-:W-:Y:S02]  /*0630*/  DADD R22, -RZ, -R18 ;  /* 0x00000000ff167229 */ /* 0x020fe40000000912 */
[----:B------:R-:W-:Y:S01]  /*0640*/  DSETP.GEU.AND P0, PT, R18, RZ, PT ;  /* 0x000000ff1200722a */ /* 0x000fe20003f0e000 */
[----:B------:R-:W5:Y:S01]  /*0650*/  LDG.E.64 R8, desc[UR8][R28.64+0x800] ;  /* 0x000800081c087981 */ /* 0x000f62000c1e1b00 */
[----:B------:R-:W-:Y:S03]  /*0660*/  BSSY.RECONVERGENT B2, `(.L_x_245) ;  /* 0x000001f000027945 */ /* 0x000fe60003800200 */
[----:B------:R-:W5:Y:S03]  /*0670*/  LDG.E.64 R6, desc[UR8][R28.64+0x1000] ;  /* 0x001000081c067981 */ /* 0x000f66000c1e1b00 */
[----:B------:R-:W-:Y:S01]  /*0680*/  FSEL R22, R22, R18, !P0 ;  /* 0x0000001216167208 */ /* 0x000fe20004000000 */
[----:B------:R0:W5:Y:S01]  /*0690*/  LDG.E.64 R4, desc[UR8][R28.64+0x1800] ;  /* 0x001800081c047981 */ /* 0x000162000c1e1b00 */
[----:B------:R-:W-:Y:S01]  /*06a0*/  FSEL R23, R23, R19, !P0 ;  /* 0x0000001317177208 */ /* 0x000fe20004000000 */
[----:B--2---:R-:W-:-:S02]  /*06b0*/  DADD R2, -RZ, -R20 ;  /* 0x00000000ff027229 */ /* 0x004fc40000000914 */
[----:B------:R-:W-:-:S08]  /*06c0*/  DSETP.GEU.AND P1, PT, R20, RZ, PT ;  /* 0x000000ff1400722a */ /* 0x000fd00003f2e000 */
[----:B------:R-:W-:Y:S01]  /*06d0*/  FSEL R24, R2, R20, !P1 ;  /* 0x0000001402187208 */ /* 0x000fe20004800000 */
[----:B------:R-:W-:Y:S01]  /*06e0*/  IMAD.MOV.U32 R2, RZ, RZ, R20 ;  /* 0x000000ffff027224 */ /* 0x000fe200078e0014 */
[----:B------:R-:W-:Y:S01]  /*06f0*/  FSEL R25, R3, R21, !P1 ;  /* 0x0000001503197208 */ /* 0x000fe20004800000 */
[----:B------:R-:W-:Y:S01]  /*0700*/  IMAD.MOV.U32 R3, RZ, RZ, R21 ;  /* 0x000000ffff037224 */ /* 0x000fe200078e0015 */
[----:B-1----:R-:W-:-:S04]  /*0710*/  IADD3 R27, P1, PT, R15, R10, RZ ;  /* 0x0000000a0f1b7210 */ /* 0x002fc80007f3e0ff */
[----:B------:R-:W-:Y:S01]  /*0720*/  DSETP.GEU.AND P0, PT, R22, R24, PT ;  /* 0x000000181600722a */ /* 0x000fe20003f0e000 */
[----:B0-----:R-:W-:Y:S01]  /*0730*/  LEA.HI.X.SX32 R28, R15, R11, 0x1, P1 ;  /* 0x0000000b0f1c7211 */ /* 0x001fe200008f0eff */
        /* <DEDUP_REMOVED lines=17> */
.L_x_246:
[----:B------:R-:W-:Y:S05]  /*0850*/  BSYNC.RECONVERGENT B2 ;  /* 0x0000000000027941 */ /* 0x000fea0003800200 */
.L_x_245:
[----:B-----5:R-:W-:Y:S01]  /*0860*/  DADD R20, -RZ, -R8 ;  /* 0x00000000ff147229 */ /* 0x020fe20000000908 */
[----:B------:R-:W-:Y:S01]  /*0870*/  VIADD R17, R16, 0xffffff00 ;  /* 0xffffff0010117836 */ /* 0x000fe20000000000 */
[----:B------:R-:W-:Y:S01]  /*0880*/  DADD R18, -RZ, -R2 ;  /* 0x00000000ff127229 */ /* 0x000fe20000000902 */
[----:B------:R-:W-:Y:S01]  /*0890*/  BSSY.RECONVERGENT B2, `(.L_x_247) ;  /* 0x000001d000027945 */ /* 0x000fe20003800200 */
[----:B------:R-:W-:Y:S02]  /*08a0*/  DSETP.GEU.AND P1, PT, R8, RZ, PT ;  /* 0x000000ff0800722a */ /* 0x000fe40003f2e000 */
[----:B------:R-:W-:-:S04]  /*08b0*/  DSETP.GEU.AND P0, PT, R2, RZ, PT ;  /* 0x000000ff0200722a */ /* 0x000fc80003f0e000 */
[----:B------:R-:W-:Y:S02]  /*08c0*/  FSEL R22, R20, R8, !P1 ;  /* 0x0000000814167208 */ /* 0x000fe40004800000 */
[----:B------:R-:W-:Y:S02]  /*08d0*/  FSEL R23, R21, R9, !P1 ;  /* 0x0000000915177208 */ /* 0x000fe40004800000 */
[----:B------:R-:W-:Y:S01]  /*08e0*/  FSEL R20, R18, R2, !P0 ;  /* 0x0000000212147208 */ /* 0x000fe20004000000 */
[----:B------:R-:W-:Y:S01]  /*08f0*/  IMAD.MOV.U32 R18, RZ, RZ, R8 ;  /* 0x000000ffff127224 */ /* 0x000fe200078e0008 */
[----:B------:R-:W-:Y:S01]  /*0900*/  FSEL R21, R19, R3, !P0 ;  /* 0x0000000313157208 */ /* 0x000fe20004000000 */
[----:B------:R-:W-:Y:S01]  /*0910*/  IMAD.MOV.U32 R19, RZ, RZ, R9 ;  /* 0x000000ffff137224 */ /* 0x000fe200078e0009 */
[----:B------:R-:W-:-:S04]  /*0920*/  IADD3 R26, P1, PT, R17, R10, RZ ;  /* 0x0000000a111a7210 */ /* 0x000fc80007f3e0ff */
[----:B------:R-:W-:Y:S01]  /*0930*/  DSETP.GEU.AND P0, PT, R20, R22, PT ;  /* 0x000000161400722a */ /* 0x000fe20003f0e000 */
[----:B------:R-:W-:Y:S01]  /*0940*/  LEA.HI.X.SX32 R25, R17, R11, 0x1, P1 ;  /* 0x0000000b11197211 */ /* 0x000fe200008f0eff */
        /* <DEDUP_REMOVED lines=17> */
.L_x_248:
[----:B------:R-:W-:Y:S05]  /*0a60*/  BSYNC.RECONVERGENT B2 ;  /* 0x0000000000027941 */ /* 0x000fea0003800200 */
.L_x_247:
[----:B------:R-:W-:Y:S01]  /*0a70*/  DADD R8, -RZ, -R6 ;  /* 0x00000000ff087229 */ /* 0x000fe20000000906 */
[----:B------:R-:W-:Y:S01]  /*0a80*/  BSSY.RECONVERGENT B2, `(.L_x_249) ;  /* 0x000001e000027945 */ /* 0x000fe20003800200 */
[----:B------:R-:W-:Y:S02]  /*0a90*/  DADD R2, -RZ, -R18 ;  /* 0x00000000ff027229 */ /* 0x000fe40000000912 */
        /* <DEDUP_REMOVED lines=28> */
.L_x_250:
[----:B------:R-:W-:Y:S05]  /*0c60*/  BSYNC.RECONVERGENT B2 ;  /* 0x0000000000027941 */ /* 0x000fea0003800200 */
.L_x_249:
[----:B------:R-:W-:Y:S01]  /*0c70*/  DADD R6, -RZ, -R4 ;  /* 0x00000000ff067229 */ /* 0x000fe20000000904 */
[----:B------:R-:W-:Y:S01]  /*0c80*/  VIADD R17, R16, 0x100 ;  /* 0x0000010010117836 */ /* 0x000fe20000000000 */
[----:B------:R-:W-:Y:S01]  /*0c90*/  DADD R14, -RZ, -R2 ;  /* 0x00000000ff0e7229 */ /* 0x000fe20000000902 */
[----:B------:R-:W-:Y:S01]  /*0ca0*/  BSSY.RECONVERGENT B2, `(.L_x_251) ;  /* 0x000001d000027945 */ /* 0x000fe20003800200 */
[----:B------:R-:W-:Y:S01]  /*0cb0*/  DSETP.GEU.AND P1, PT, R4, RZ, PT ;  /* 0x000000ff0400722a */ /* 0x000fe20003f2e000 */
[----:B------:R-:W-:Y:S01]  /*0cc0*/  IMAD.MOV.U32 R18, RZ, RZ, R4 ;  /* 0x000000ffff127224 */ /* 0x000fe200078e0004 */
[----:B------:R-:W-:Y:S01]  /*0cd0*/  DSETP.GEU.AND P0, PT, R2, RZ, PT ;  /* 0x000000ff0200722a */ /* 0x000fe20003f0e000 */
[----:B------:R-:W-:-:S03]  /*0ce0*/  IMAD.MOV.U32 R19, RZ, RZ, R5 ;  /* 0x000000ffff137224 */ /* 0x000fc600078e0005 */
[----:B------:R-:W-:Y:S02]  /*0cf0*/  FSEL R6, R6, R4, !P1 ;  /* 0x0000000406067208 */ /* 0x000fe40004800000 */
[----:B------:R-:W-:Y:S02]  /*0d00*/  FSEL R7, R7, R5, !P1 ;  /* 0x0000000507077208 */ /* 0x000fe40004800000 */
[----:B------:R-:W-:Y:S02]  /*0d10*/  FSEL R14, R14, R2, !P0 ;  /* 0x000000020e0e7208 */ /* 0x000fe40004000000 */
[----:B------:R-:W-:Y:S02]  /*0d20*/  FSEL R15, R15, R3, !P0 ;  /* 0x000000030f0f7208 */ /* 0x000fe40004000000 */
        /* <DEDUP_REMOVED lines=20> */
.L_x_252:
[----:B------:R-:W-:Y:S05]  /*0e70*/  BSYNC.RECONVERGENT B2 ;  /* 0x0000000000027941 */ /* 0x000fea0003800200 */
.L_x_251:
[C---:B------:R-:W-:Y:S02]  /*0e80*/  VIADD R2, R16.reuse, 0x200 ;  /* 0x0000020010027836 */ /* 0x040fe40000000000 */
[----:B------:R-:W-:-:S03]  /*0e90*/  VIADD R16, R16, 0x400 ;  /* 0x0000040010107836 */ /* 0x000fc60000000000 */
[----:B------:R-:W-:-:S13]  /*0ea0*/  ISETP.GE.AND P0, PT, R2, UR5, PT ;  /* 0x0000000502007c0c */ /* 0x000fda000bf06270 */
[----:B------:R-:W-:Y:S05]  /*0eb0*/  @!P0 BRA `(.L_x_253) ;  /* 0xfffffff400d08947 */ /* 0x000fea000383ffff */
.L_x_239:
[----:B------:R-:W-:Y:S05]  /*0ec0*/  BSYNC.RECONVERGENT B1 ;  /* 0x0000000000017941 */ /* 0x000fea0003800200 */
.L_x_238:
[----:B------:R-:W0:Y:S02]  /*0ed0*/  LDCU UR6, c[0x0][0x398] ;  /* 0x00007300ff0677ac */ /* 0x000e240008000800 */
[----:B0-----:R-:W-:-:S09]  /*0ee0*/  UISETP.GE.AND UP0, UPT, UR6, 0x100, UPT ;  /* 0x000001000600788c */ /* 0x001fd2000bf06270 */
[----:B------:R-:W-:Y:S05]  /*0ef0*/  BRA.U !UP0, `(.L_x_254) ;  /* 0x0000001908d07547 */ /* 0x000fea000b800000 */
        /* <DEDUP_REMOVED lines=18> */
[----:B------:R-:W-:Y:S02]  /*1020*/  FSEL R4, R4, R18, !P0 ;  /* 0x0000001204047208 */ /* 0x000fe40004000000 */
[----:B------:R-:W-:-:S05]  /*1030*/  FSEL R5, R5, R19, !P0 ;  /* 0x0000001305057208 */ /* 0x000fca0004000000 */
        /* <DEDUP_REMOVED lines=20> */
.L_x_256:
[----:B------:R-:W-:Y:S05]  /*1180*/  BSYNC.RECONVERGENT B1 ;  /* 0x0000000000017941 */ /* 0x000fea0003800200 */
.L_x_255:
        /* <DEDUP_REMOVED lines=39> */
.L_x_258:
[----:B------:R-:W-:Y:S05]  /*1400*/  BSYNC.RECONVERGENT B1 ;  /* 0x0000000000017941 */ /* 0x000fea0003800200 */
.L_x_257:
        /* <DEDUP_REMOVED lines=39> */
.L_x_260:
[----:B------:R-:W-:Y:S05]  /*1680*/  BSYNC.RECONVERGENT B1 ;  /* 0x0000000000017941 */ /* 0x000fea0003800200 */
.L_x_259:
[----:B------:R-:W-:Y:S01]  /*1690*/  ISETP.GT.AND P0, PT, R12, 0x17, PT ;  /* 0x000000170c00780c */ /* 0x000fe20003f04270 */
[----:B------:R0:W4:Y:S01]  /*16a0*/  SHFL.DOWN PT, R15, R2, 0x8, 0x1f ;  /* 0x09001f00020f7f89 */ /* 0x00012200000e0000 */
[----:B------:R-:W-:Y:S01]  /*16b0*/  BSSY.RECONVERGENT B1, `(.L_x_261) ;  /* 0x0000025000017945 */ /* 0x000fe20003800200 */
[----:B-1----:R-:W-:Y:S02]  /*16c0*/  IMAD.MOV.U32 R13, RZ, RZ, R6 ;  /* 0x000000ffff0d7224 */ /* 0x002fe400078e0006 */
[----:B--2---:R1:W2:Y:S01]  /*16d0*/  SHFL.DOWN PT, R17, R3, 0x8, 0x1f ;  /* 0x09001f0003117f89 */ /* 0x0042a200000e0000 */
[----:B------:R-:W-:Y:S02]  /*16e0*/  IMAD.MOV.U32 R14, RZ, RZ, R7 ;  /* 0x000000ffff0e7224 */ /* 0x000fe400078e0007 */
[----:B------:R-:W-:Y:S01]  /*16f0*/  IMAD.MOV.U32 R4, RZ, RZ, R2 ;  /* 0x000000ffff047224 */ /* 0x000fe200078e0002 */
[----:B---3--:R1:W3:Y:S01]  /*1700*/  SHFL.DOWN PT, R19, R6, 0x8, 0x1f ;  /* 0x09001f0006137f89 */ /* 0x0082e200000e0000 */
[----:B0-----:R-:W-:-:S03]  /*1710*/  IMAD.MOV.U32 R5, RZ, RZ, R3 ;  /* 0x000000ffff057224 */ /* 0x001fc600078e0003 */
[----:B----4-:R1:W0:Y:S01]  /*1720*/  SHFL.DOWN PT, R16, R7, 0x8, 0x1f ;  /* 0x09001f0007107f89 */ /* 0x01022200000e0000 */
[----:B------:R-:W-:Y:S05]  /*1730*/  @P0 BRA `(.L_x_262) ;  /* 0x0000000000700947 */ /* 0x000fea0003800000 */
[----:B------:R-:W-:Y:S01]  /*1740*/  IMAD.MOV.U32 R4, RZ, RZ, R15 ;  /* 0x000000ffff047224 */ /* 0x000fe200078e000f */
[----:B------:R-:W-:Y:S01]  /*1750*/  DADD R8, -RZ, -R2 ;  /* 0x00000000ff087229 */ /* 0x000fe20000000902 */
[----:B--2---:R-:W-:Y:S01]  /*1760*/  IMAD.MOV.U32 R5, RZ, RZ, R17 ;  /* 0x000000ffff057224 */ /* 0x004fe200078e0011 */
        /* <DEDUP_REMOVED lines=25> */
.L_x_262:
[----:B------:R-:W-:Y:S05]  /*1900*/  BSYNC.RECONVERGENT B1 ;  /* 0x0000000000017941 */ /* 0x000fea0003800200 */
.L_x_261:
[----:B------:R-:W-:Y:S01]  /*1910*/  ISETP.GT.AND P0, PT, R12, 0xf, PT ;  /* 0x0000000f0c00780c */ /* 0x000fe20003f04270 */
[----:B------:R4:W1:Y:S01]  /*1920*/  SHFL.DOWN PT, R15, R4, 0x10, 0x1f ;  /* 0x0a001f00040f7f89 */ /* 0x00086200000e0000 */
[----:B------:R-:W-:Y:S01]  /*1930*/  BSSY.RECONVERGENT B1, `(.L_x_263) ;  /* 0x0000025000017945 */ /* 0x000fe20003800200 */
[----:B------:R-:W-:Y:S02]  /*1940*/  IMAD.MOV.U32 R10, RZ, RZ, R13 ;  /* 0x000000ffff0a7224 */ /* 0x000fe400078e000d */
[----:B--2---:R4:W2:Y:S01]  /*1950*/  SHFL.DOWN PT, R17, R5, 0x10, 0x1f ;  /* 0x0a001f0005117f89 */ /* 0x0048a200000e0000 */
[----:B------:R-:W-:Y:S02]  /*1960*/  IMAD.MOV.U32 R11, RZ, RZ, R14 ;  /* 0x000000ffff0b7224 */ /* 0x000fe400078e000e */
[----:B------:R-:W-:Y:S01]  /*1970*/  IMAD.MOV.U32 R8, RZ, RZ, R4 ;  /* 0x000000ffff087224 */ /* 0x000fe200078e0004 */
[----:B0-----:R4:W0:Y:S01]  /*1980*/  SHFL.DOWN PT, R16, R13, 0x10, 0x1f ;  /* 0x0a001f000d107f89 */ /* 0x00182200000e0000 */
[----:B------:R-:W-:-:S03]  /*1990*/  IMAD.MOV.U32 R9, RZ, RZ, R5 ;  /* 0x000000ffff097224 */ /* 0x000fc600078e0005 */
[----:B---3--:R4:W3:Y:S01]  /*19a0*/  SHFL.DOWN PT, R19, R14, 0x10, 0x1f ;  /* 0x0a001f000e137f89 */ /* 0x0088e200000e0000 */
[----:B------:R-:W-:Y:S05]  /*19b0*/  @P0 BRA `(.L_x_264) ;  /* 0x0000000000700947 */ /* 0x000fea0003800000 */
[----:B-1----:R-:W-:Y:S01]  /*19c0*/  IMAD.MOV.U32 R8, RZ, RZ, R15 ;  /* 0x000000ffff087224 */ /* 0x002fe200078e000f */
[----:B------:R-:W-:Y:S01]  /*19d0*/  DADD R2, -RZ, -R4 ;  /* 0x00000000ff027229 */ /* 0x000fe20000000904 */
[----:B--2---:R-:W-:Y:S01]  /*19e0*/  IMAD.MOV.U32 R9, RZ, RZ, R17 ;  /* 0x000000ffff097224 */ /* 0x004fe200078e0011 */
[----:B------:R-:W-:Y:S01]  /*19f0*/  DSETP.GEU.AND P0, PT, R4, RZ, PT ;  /* 0x000000ff0400722a */ /* 0x000fe20003f0e000 */
[----:B0-----:R-:W-:Y:S02]  /*1a00*/  IMAD.MOV.U32 R10, RZ, RZ, R16 ;  /* 0x000000ffff0a7224 */ /* 0x001fe400078e0010 */
        /* <DEDUP_REMOVED lines=23> */
.L_x_264:
[----:B------:R-:W-:Y:S05]  /*1b80*/  BSYNC.RECONVERGENT B1 ;  /* 0x0000000000017941 */ /* 0x000fea0003800200 */
.L_x_263:
[----:B------:R-:W-:Y:S01]  /*1b90*/  ISETP.NE.AND P0, PT, R12, RZ, PT ;  /* 0x000000ff0c00720c */ /* 0x000fe20003f05270 */
[----:B------:R-:W-:-:S12]  /*1ba0*/  BSSY.RECONVERGENT B1, `(.L_x_265) ;  /* 0x000000a000017945 */ /* 0x000fd80003800200 */
[----:B------:R-:W-:Y:S05]  /*1bb0*/  @P0 BRA `(.L_x_266) ;  /* 0x0000000000200947 */ /* 0x000fea0003800000 */
[----:B----4-:R-:W4:Y:S01]  /*1bc0*/  S2R R4, SR_CgaCtaId ;  /* 0x0000000000047919 */ /* 0x010f220000008800 */
[----:B-1----:R-:W-:Y:S02]  /*1bd0*/  MOV R3, 0x400 ;  /* 0x0000040000037802 */ /* 0x002fe40000000f00 */
[----:B------:R-:W-:-:S04]  /*1be0*/  SHF.R.U32.HI R2, RZ, 0x1, R0 ;  /* 0x00000001ff027819 */ /* 0x000fc80000011600 */
[----:B------:R-:W-:Y:S02]  /*1bf0*/  LOP3.LUT R2, R2, 0x1f0, RZ, 0xc0, !PT ;  /* 0x000001f002027812 */ /* 0x000fe400078ec0ff */
[----:B----4-:R-:W-:-:S05]  /*1c00*/  LEA R3, R4, R3, 0x18 ;  /* 0x0000000304037211 */ /* 0x010fca00078ec0ff */
[----:B------:R-:W-:-:S05]  /*1c10*/  IMAD.IADD R3, R2, 0x1, R3 ;  /* 0x0000000102037824 */ /* 0x000fca00078e0203 */
[----:B------:R1:W-:Y:S04]  /*1c20*/  STS.64 [R3+0x10], R10 ;  /* 0x0000100a03007388 */ /* 0x0003e80000000a00 */
[----:B------:R1:W-:Y:S02]  /*1c30*/  STS.64 [R3+0x8], R8 ;  /* 0x0000080803007388 */ /* 0x0003e40000000a00 */
.L_x_266:
[----:B------:R-:W-:Y:S05]  /*1c40*/  BSYNC.RECONVERGENT B1 ;  /* 0x0000000000017941 */ /* 0x000fea0003800200 */
.L_x_265:
[----:B------:R-:W-:Y:S01]  /*1c50*/  BAR.SYNC.DEFER_BLOCKING 0x0 ;  /* 0x0000000000007b1d */ /* 0x000fe20000010000 */
[----:B------:R-:W-:-:S13]  /*1c60*/  ISETP.NE.AND P1, PT, R0, RZ, PT ;  /* 0x000000ff0000720c */ /* 0x000fda0003f25270 */
[----:B------:R-:W-:Y:S05]  /*1c70*/  @P1 BRA `(.L_x_267) ;  /* 0x0000006000b81947 */ /* 0x000fea0003800000 */
[----:B-1----:R-:W1:Y:S01]  /*1c80*/  S2R R3, SR_CgaCtaId ;  /* 0x0000000000037919 */ /* 0x002e620000008800 */
[----:B------:R-:W-:Y:S01]  /*1c90*/  MOV R0, 0x400 ;  /* 0x0000040000007802 */ /* 0x000fe20000000f00 */
[----:B0-2---:R-:W-:Y:S01]  /*1ca0*/  DADD R16, -RZ, -R8 ;  /* 0x00000000ff107229 */ /* 0x005fe20000000908 */
[----:B------:R-:W-:Y:S01]  /*1cb0*/  BSSY.RECONVERGENT B1, `(.L_x_268) ;  /* 0x0000020000017945 */ /* 0x000fe20003800200 */
[----:B------:R-:W-:-:S08]  /*1cc0*/  DSETP.GEU.AND P0, PT, R8, RZ, PT ;  /* 0x000000ff0800722a */ /* 0x000fd00003f0e000 */
[----:B------:R-:W-:Y:S02]  /*1cd0*/  FSEL R24, R16, R8, !P0 ;  /* 0x0000000810187208 */ /* 0x000fe40004000000 */
[----:B------:R-:W-:Y:S02]  /*1ce0*/  FSEL R25, R17, R9, !P0 ;  /* 0x0000000911197208 */ /* 0x000fe40004000000 */
[----:B-1----:R-:W-:-:S05]  /*1cf0*/  LEA R0, R3, R0, 0x18 ;  /* 0x0000000003007211 */ /* 0x002fca00078ec0ff */
[----:B------:R-:W3:Y:S04]  /*1d00*/  LDS.64 R2, [R0+0x18] ;  /* 0x0000180000027984 */ /* 0x000ee80000000a00 */
[----:B----4-:R-:W0:Y:S04]  /*1d10*/  LDS.128 R12, [R0+0x20] ;  /* 0x00002000000c7984 */ /* 0x010e280000000c00 */
[----:B------:R1:W2:Y:S01]  /*1d20*/  LDS.128 R4, [R0+0x30] ;  /* 0x0000300000047984 */ /* 0x0002a20000000c00 */
[----:B---3--:R-:W-:Y:S01]  /*1d30*/  DADD R18, -RZ, -R2 ;  /* 0x00000000ff127229 */ /* 0x008fe20000000902 */
[----:B------:R-:W-:Y:S01]  /*1d40*/  IMAD.MOV.U32 R22, RZ, RZ, R2 ;  /* 0x000000ffff167224 */ /* 0x000fe200078e0002 */
[----:B------:R-:W-:Y:S01]  /*1d50*/  DSETP.GEU.AND P2, PT, R2, RZ, PT ;  /* 0x000000ff0200722a */ /* 0x000fe20003f4e000 */
[----:B------:R-:W-:-:S02]  /*1d60*/  IMAD.MOV.U32 R23, RZ, RZ, R3 ;  /* 0x000000ffff177224 */ /* 0x000fc400078e0003 */
[----:B0-----:R-:W-:Y:S02]  /*1d70*/  IMAD.MOV.U32 R20, RZ, RZ, R12 ;  /* 0x000000ffff147224 */ /* 0x001fe400078e000c */
[----:B------:R-:W-:-:S03]  /*1d80*/  IMAD.MOV.U32 R21, RZ, RZ, R13 ;  /* 0x000000ffff157224 */ /* 0x000fc600078e000d */
[----:B------:R-:W-:Y:S02]  /*1d90*/  FSEL R16, R18, R2, !P2 ;  /* 0x0000000212107208 */ /* 0x000fe40005000000 */
[----:B------:R-:W-:-:S06]  /*1da0*/  FSEL R17, R19, R3, !P2 ;  /* 0x0000000313117208 */ /* 0x000fcc0005000000 */
        /* <DEDUP_REMOVED lines=16> */
.L_x_269:
[----:B------:R-:W-:Y:S05]  /*1eb0*/  BSYNC.RECONVERGENT B1 ;  /* 0x0000000000017941 */ /* 0x000fea0003800200 */
.L_x_268:
        /* <DEDUP_REMOVED lines=30> */
.L_x_271:
[----:B------:R-:W-:Y:S05]  /*20a0*/  BSYNC.RECONVERGENT B1 ;  /* 0x0000000000017941 */ /* 0x000fea0003800200 */
.L_x_270:
        /* <DEDUP_REMOVED lines=30> */
.L_x_273:
[----:B------:R-:W-:Y:S05]  /*2290*/  BSYNC.RECONVERGENT B1 ;  /* 0x0000000000017941 */ /* 0x000fea0003800200 */
.L_x_272:
        /* <DEDUP_REMOVED lines=30> */
.L_x_275:
[----:B------:R-:W-:Y:S05]  /*2480*/  BSYNC.RECONVERGENT B1 ;  /* 0x0000000000017941 */ /* 0x000fea0003800200 */
.L_x_274:
        /* <DEDUP_REMOVED lines=31> */
.L_x_277:
[----:B------:R-:W-:Y:S05]  /*2680*/  BSYNC.RECONVERGENT B1 ;  /* 0x0000000000017941 */ /* 0x000fea0003800200 */
.L_x_276:
        /* <DEDUP_REMOVED lines=30> */
.L_x_279:
[----:B------:R-:W-:Y:S05]  /*2870*/  BSYNC.RECONVERGENT B1 ;  /* 0x0000000000017941 */ /* 0x000fea0003800200 */
.L_x_278:
        /* <DEDUP_REMOVED lines=28> */
.L_x_254:
[----:B------:R-:W0:Y:S01]  /*2a40*/  S2R R4, SR_LANEID ;  /* 0x0000000000047919 */ /* 0x000e220000000000 */
[----:B------:R-:W-:Y:S01]  /*2a50*/  LOP3.LUT R2, R0, 0x3e0, RZ, 0xc0, !PT ;  /* 0x000003e000027812 */ /* 0x000fe200078ec0ff */
[----:B------:R-:W-:Y:S01]  /*2a60*/  BSSY.RECONVERGENT B1, `(.L_x_280) ;  /* 0x000002c000017945 */ /* 0x000fe20003800200 */
[----:B------:R-:W-:Y:S02]  /*2a70*/  IMAD.MOV.U32 R8, RZ, RZ, R26 ;  /* 0x000000ffff087224 */ /* 0x000fe400078e001a */
[----:B------:R-:W-:Y:S02]  /*2a80*/  IMAD.MOV.U32 R10, RZ, RZ, R17 ;  /* 0x000000ffff0a7224 */ /* 0x000fe400078e0011 */
[----:B------:R-:W-:Y:S01]  /*2a90*/  VIADD R3, R2, 0x20 ;  /* 0x0000002002037836 */ /* 0x000fe20000000000 */
[----:B------:R-:W-:-:S04]  /*2aa0*/  LOP3.LUT R2, RZ, R2, RZ, 0x33, !PT ;  /* 0x00000002ff027212 */ /* 0x000fc800078e33ff */
[----:B------:R-:W-:Y:S01]  /*2ab0*/  ISETP.GT.AND P0, PT, R3, UR6, PT ;  /* 0x0000000603007c0c */ /* 0x000fe2000bf04270 */
[----:B------:R-:W-:Y:S02]  /*2ac0*/  VIADD R2, R2, UR6 ;  /* 0x0000000602027c36 */ /* 0x000fe40008000000 */
[----:B-----5:R-:W-:-:S03]  /*2ad0*/  IMAD.MOV.U32 R3, RZ, RZ, R19 ;  /* 0x000000ffff037224 */ /* 0x020fc600078e0013 */
[----:B------:R-:W-:Y:S01]  /*2ae0*/  SEL R5, R2, 0x1f, P0 ;  /* 0x0000001f02057807 */ /* 0x000fe20000000000 */
[----:B------:R-:W-:-:S04]  /*2af0*/  IMAD.MOV.U32 R2, RZ, RZ, R18 ;  /* 0x000000ffff027224 */ /* 0x000fc800078e0012 */
        /* <DEDUP_REMOVED lines=34> */
.L_x_281:
[----:B------:R-:W-:Y:S05]  /*2d20*/  BSYNC.RECONVERGENT B1 ;  /* 0x0000000000017941 */ /* 0x000fea0003800200 */
.L_x_280:
[----:B------:R-:W-:Y:S01]  /*2d30*/  VIADD R6, R4, 0x2 ;  /* 0x0000000204067836 */ /* 0x000fe20000000000 */
[----:B------:R1:W1:Y:S01]  /*2d40*/  SHFL.DOWN PT, R9, R2, 0x2, R5 ;  /* 0x0840000002097989 */ /* 0x00026200000e0005 */
[----:B------:R-:W-:Y:S01]  /*2d50*/  BSSY.RECONVERGENT B1, `(.L_x_282) ;  /* 0x0000026000017945 */ /* 0x000fe20003800200 */
[----:B------:R-:W-:Y:S02]  /*2d60*/  IMAD.MOV.U32 R12, RZ, RZ, R8 ;  /* 0x000000ffff0c7224 */ /* 0x000fe400078e0008 */
[----:B------:R-:W-:Y:S01]  /*2d70*/  ISETP.GT.AND P0, PT, R6, R5, PT ;  /* 0x000000050600720c */ /* 0x000fe20003f04270 */
[----:B--2---:R2:W1:Y:S01]  /*2d80*/  SHFL.DOWN PT, R11, R3, 0x2, R5 ;  /* 0x08400000030b7989 */ /* 0x00446200000e0005 */
[----:B0-----:R-:W-:Y:S02]  /*2d90*/  IMAD.MOV.U32 R14, RZ, RZ, R10 ;  /* 0x000000ffff0e7224 */ /* 0x001fe400078e000a */
[----:B------:R-:W-:Y:S01]  /*2da0*/  IMAD.MOV.U32 R6, RZ, RZ, R2 ;  /* 0x000000ffff067224 */ /* 0x000fe200078e0002 */
[----:B----4-:R2:W0:Y:S01]  /*2db0*/  SHFL.DOWN PT, R21, R8, 0x2, R5 ;  /* 0x0840000008157989 */ /* 0x01042200000e0005 */
[----:B------:R-:W-:-:S03]  /*2dc0*/  IMAD.MOV.U32 R7, RZ, RZ, R3 ;  /* 0x000000ffff077224 */ /* 0x000fc600078e0003 */
[----:B------:R2:W4:Y:S04]  /*2dd0*/  SHFL.DOWN PT, R23, R10, 0x2, R5 ;  /* 0x084000000a177989 */ /* 0x00052800000e0005 */
[----:B------:R-:W-:Y:S05]  /*2de0*/  @P0 BRA `(.L_x_283) ;  /* 0x0000000000700947 */ /* 0x000fea0003800000 */
[----:B-1----:R-:W-:Y:S01]  /*2df0*/  IMAD.MOV.U32 R6, RZ, RZ, R9 ;  /* 0x000000ffff067224 */ /* 0x002fe200078e0009 */
[----:B------:R-:W-:Y:S01]  /*2e00*/  DADD R12, -RZ, -R2 ;  /* 0x00000000ff0c7229 */ /* 0x000fe20000000902 */
[----:B------:R-:W-:Y:S01]  /*2e10*/  IMAD.MOV.U32 R7, RZ, RZ, R11 ;  /* 0x000000ffff077224 */ /* 0x000fe200078e000b */
[----:B------:R-:W-:-:S05]  /*2e20*/  DSETP.GEU.AND P0, PT, R2, RZ, PT ;  /* 0x000000ff0200722a */ /* 0x000fca0003f0e000 */
[----:B---3--:R-:W-:Y:S02]  /*2e30*/  DADD R14, -RZ, -R6 ;  /* 0x00000000ff0e7229 */ /* 0x008fe40000000906 */
        /* <DEDUP_REMOVED lines=23> */
.L_x_283:
[----:B------:R-:W-:Y:S05]  /*2fb0*/  BSYNC.RECONVERGENT B1 ;  /* 0x0000000000017941 */ /* 0x000fea0003800200 */
.L_x_282:
[----:B-1----:R-:W-:Y:S01]  /*2fc0*/  VIADD R2, R4, 0x4 ;  /* 0x0000000404027836 */ /* 0x002fe20000000000 */
[----:B------:R1:W1:Y:S01]  /*2fd0*/  SHFL.DOWN PT, R13, R6, 0x4, R5 ;  /* 0x08800000060d7989 */ /* 0x00026200000e0005 */
[----:B------:R-:W-:Y:S01]  /*2fe0*/  BSSY.RECONVERGENT B1, `(.L_x_284) ;  /* 0x0000026000017945 */ /* 0x000fe20003800200 */
[----:B--2---:R-:W-:Y:S02]  /*2ff0*/  IMAD.MOV.U32 R8, RZ, RZ, R12 ;  /* 0x000000ffff087224 */ /* 0x004fe400078e000c */
[----:B------:R-:W-:Y:S01]  /*3000*/  ISETP.GT.AND P0, PT, R2, R5, PT ;  /* 0x000000050200720c */ /* 0x000fe20003f04270 */
[----:B---3--:R2:W3:Y:S01]  /*3010*/  SHFL.DOWN PT, R15, R7, 0x4, R5 ;  /* 0x08800000070f7989 */ /* 0x0084e200000e0005 */
[----:B------:R-:W-:Y:S02]  /*3020*/  IMAD.MOV.U32 R10, RZ, RZ, R14 ;  /* 0x000000ffff0a7224 */ /* 0x000fe400078e000e */
[----:B------:R-:W-:Y:S01]  /*3030*/  IMAD.MOV.U32 R2, RZ, RZ, R6 ;  /* 0x000000ffff027224 */ /* 0x000fe200078e0006 */
[----:B0-----:R2:W0:Y:S01]  /*3040*/  SHFL.DOWN PT, R21, R12, 0x4, R5 ;  /* 0x088000000c157989 */ /* 0x00142200000e0005 */
[----:B------:R-:W-:-:S03]  /*3050*/  IMAD.MOV.U32 R3, RZ, RZ, R7 ;  /* 0x000000ffff037224 */ /* 0x000fc600078e0007 */
[----:B----4-:R2:W4:Y:S04]  /*3060*/  SHFL.DOWN PT, R23, R14, 0x4, R5 ;  /* 0x088000000e177989 */ /* 0x01052800000e0005 */
[----:B------:R-:W-:Y:S05]  /*3070*/  @P0 BRA `(.L_x_285) ;  /* 0x0000000000700947 */ /* 0x000fea0003800000 */
[----:B-1----:R-:W-:Y:S01]  /*3080*/  IMAD.MOV.U32 R2, RZ, RZ, R13 ;  /* 0x000000ffff027224 */ /* 0x002fe200078e000d */
        /* <DEDUP_REMOVED lines=27> */
.L_x_285:
[----:B------:R-:W-:Y:S05]  /*3240*/  BSYNC.RECONVERGENT B1 ;  /* 0x0000000000017941 */ /* 0x000fea0003800200 */
.L_x_284:
[----:B-1----:R-:W-:Y:S01]  /*3250*/  VIADD R6, R4, 0x8 ;  /* 0x0000000804067836 */ /* 0x002fe20000000000 */
[----:B------:R1:W1:Y:S01]  /*3260*/  SHFL.DOWN PT, R9, R2, 0x8, R5 ;  /* 0x0900000002097989 */ /* 0x00026200000e0005 */
[----:B------:R-:W-:Y:S01]  /*3270*/  BSSY.RECONVERGENT B1, `(.L_x_286) ;  /* 0x0000026000017945 */ /* 0x000fe20003800200 */
[----:B--2---:R-:W-:Y:S02]  /*3280*/  IMAD.MOV.U32 R14, RZ, RZ, R8 ;  /* 0x000000ffff0e7224 */ /* 0x004fe400078e0008 */
[----:B------:R-:W-:Y:S01]  /*3290*/  ISETP.GT.AND P0, PT, R6, R5, PT ;  /* 0x000000050600720c */ /* 0x000fe20003f04270 */
[----:B------:R2:W1:Y:S01]  /*32a0*/  SHFL.DOWN PT, R11, R3, 0x8, R5 ;  /* 0x09000000030b7989 */ /* 0x00046200000e0005 */
        /* <DEDUP_REMOVED lines=13> */
[----:B----4-:R-:W-:Y:S01]  /*3380*/  IMAD.MOV.U32 R12, RZ, RZ, R23 ;  /* 0x000000ffff0c7224 */ /* 0x010fe200078e0017 */
[----:B------:R-:W-:-:S05]  /*3390*/  FSEL R17, R13, R3, !P0 ;  /* 0x000000030d117208 */ /* 0x000fca0004000000 */
        /* <DEDUP_REMOVED lines=19> */
.L_x_287:
[----:B------:R-:W-:Y:S05]  /*34d0*/  BSYNC.RECONVERGENT B1 ;  /* 0x0000000000017941 */ /* 0x000fea0003800200 */
.L_x_286:
        /* <DEDUP_REMOVED lines=8> */
[----:B------:R2:W1:Y:S01]  /*3560*/  SHFL.DOWN PT, R19, R14, 0x10, R5 ;  /* 0x0a0000000e137989 */ /* 0x00046200000e0005 */
[----:B------:R-:W-:-:S03]  /*3570*/  IMAD.MOV.U32 R9, RZ, RZ, R7 ;  /* 0x000000ffff097224 */ /* 0x000fc600078e0007 */
[----:B0-----:R2:W0:Y:S04]  /*3580*/  SHFL.DOWN PT, R21, R12, 0x10, R5 ;  /* 0x0a0000000c157989 */ /* 0x00142800000e0005 */
[----:B------:R-:W-:Y:S05]  /*3590*/  @P0 BRA `(.L_x_289) ;  /* 0x0000000000700947 */ /* 0x000fea0003800000 */
[----:B-1----:R-:W-:Y:S01]  /*35a0*/  IMAD.MOV.U32 R8, RZ, RZ, R13 ;  /* 0x000000ffff087224 */ /* 0x002fe200078e000d */
[----:B------:R-:W-:Y:S01]  /*35b0*/  DADD R2, -RZ, -R6 ;  /* 0x00000000ff027229 */ /* 0x000fe20000000906 */
[----:B---3--:R-:W-:Y:S01]  /*35c0*/  IMAD.MOV.U32 R9, RZ, RZ, R15 ;  /* 0x000000ffff097224 */ /* 0x008fe200078e000f */
        /* <DEDUP_REMOVED lines=8> */
[----:B0-----:R-:W-:-:S05]  /*3650*/  IMAD.MOV.U32 R11, RZ, RZ, R21 ;  /* 0x000000ffff0b7224 */ /* 0x001fca00078e0015 */
        /* <DEDUP_REMOVED lines=16> */
.L_x_289:
[----:B------:R-:W-:Y:S05]  /*3760*/  BSYNC.RECONVERGENT B1 ;  /* 0x0000000000017941 */ /* 0x000fea0003800200 */
.L_x_288:
        /* <DEDUP_REMOVED lines=11> */
.L_x_291:
[----:B------:R-:W-:Y:S05]  /*3820*/  BSYNC.RECONVERGENT B1 ;  /* 0x0000000000017941 */ /* 0x000fea0003800200 */
.L_x_290:
[----:B------:R-:W-:Y:S01]  /*3830*/  BAR.SYNC.DEFER_BLOCKING 0x0 ;  /* 0x0000000000007b1d */ /* 0x000fe20000010000 */
[----:B------:R-:W-:-:S13]  /*3840*/  ISETP.NE.AND P1, PT, R0, RZ, PT ;  /* 0x000000ff0000720c */ /* 0x000fda0003f25270 */
[----:B------:R-:W-:Y:S05]  /*3850*/  @P1 BRA `(.L_x_267) ;  /* 0x0000004400c01947 */ /* 0x000fea0003800000 */
[----:B------:R-:W-:Y:S01]  /*3860*/  UISETP.GE.AND UP0, UPT, UR6, 0x21, UPT ;  /* 0x000000210600788c */ /* 0x000fe2000bf06270 */
[----:B--2---:R-:W-:Y:S02]  /*3870*/  IMAD.MOV.U32 R7, RZ, RZ, R10 ;  /* 0x000000ffff077224 */ /* 0x004fe400078e000a */
[----:B------:R-:W-:Y:S02]  /*3880*/  IMAD.MOV.U32 R0, RZ, RZ, R11 ;  /* 0x000000ffff007224 */ /* 0x000fe400078e000b */
[----:B------:R-:W-:Y:S02]  /*3890*/  IMAD.MOV.U32 R2, RZ, RZ, R8 ;  /* 0x000000ffff027224 */ /* 0x000fe400078e0008 */
[----:B0-----:R-:W-:Y:S02]  /*38a0*/  IMAD.MOV.U32 R3, RZ, RZ, R9 ;  /* 0x000000ffff037224 */ /* 0x001fe400078e0009 */
[----:B------:R-:W-:Y:S05]  /*38b0*/  BRA.U !UP0, `(.L_x_292) ;  /* 0x00000001088c7547 */ /* 0x000fea000b800000 */
[----:B------:R-:W0:Y:S01]  /*38c0*/  S2UR UR5, SR_CgaCtaId ;  /* 0x00000000000579c3 */ /* 0x000e220000008800 */
[----:B------:R-:W-:Y:S01]  /*38d0*/  UMOV UR4, 0x400 ;  /* 0x0000040000047882 */ /* 0x000fe20000000000 */
[----:B-1----:R-:W-:Y:S01]  /*38e0*/  DADD R6, -RZ, -R8 ;  /* 0x00000000ff067229 */ /* 0x002fe20000000908 */
[----:B------:R-:W-:Y:S01]  /*38f0*/  BSSY.RECONVERGENT B1, `(.L_x_292) ;  /* 0x000001f000017945 */ /* 0x000fe20003800200 */
[----:B------:R-:W-:-:S08]  /*3900*/  DSETP.GEU.AND P2, PT, R8, RZ, PT ;  /* 0x000000ff0800722a */ /* 0x000fd00003f4e000 */
[----:B------:R-:W-:Y:S02]  /*3910*/  FSEL R14, R6, R8, !P2 ;  /* 0x00000008060e7208 */ /* 0x000fe40005000000 */
[----:B---3--:R-:W-:Y:S01]  /*3920*/  FSEL R15, R7, R9, !P2 ;  /* 0x00000009070f7208 */ /* 0x008fe20005000000 */
        /* <DEDUP_REMOVED lines=27> */
.L_x_293:
[----:B------:R-:W-:Y:S05]  /*3ae0*/  BSYNC.RECONVERGENT B1 ;  /* 0x0000000000017941 */ /* 0x000fea0003800200 */
.L_x_292:
[----:B------:R-:W-:Y:S01]  /*3af0*/  UISETP.GE.AND UP0, UPT, UR6, 0x41, UPT ;  /* 0x000000410600788c */ /* 0x000fe2000bf06270 */
[----:B------:R-:W-:Y:S02]  /*3b00*/  IMAD.MOV.U32 R9, RZ, RZ, R7 ;  /* 0x000000ffff097224 */ /* 0x000fe400078e0007 */
[----:B-1----:R-:W-:Y:S02]  /*3b10*/  IMAD.MOV.U32 R6, RZ, RZ, R0 ;  /* 0x000000ffff067224 */ /* 0x002fe400078e0000 */
        /* <DEDUP_REMOVED lines=9> */
[----:B---3--:R-:W-:Y:S01]  /*3bb0*/  FSEL R15, R5, R3, !P0 ;  /* 0x00000003050f7208 */ /* 0x008fe20004000000 */
        /* <DEDUP_REMOVED lines=27> */
.L_x_295:
[----:B------:R-:W-:Y:S05]  /*3d70*/  BSYNC.RECONVERGENT B1 ;  /* 0x0000000000017941 */ /* 0x000fea0003800200 */
.L_x_294:
        /* <DEDUP_REMOVED lines=40> */
.L_x_297:
[----:B------:R-:W-:Y:S05]  /*4000*/  BSYNC.RECONVERGENT B1 ;  /* 0x0000000000017941 */ /* 0x000fea0003800200 */
.L_x_296:
        /* <DEDUP_REMOVED lines=40> */
.L_x_299:
[----:B------:R-:W-:Y:S05]  /*4290*/  BSYNC.RECONVERGENT B1 ;  /* 0x0000000000017941 */ /* 0x000fea0003800200 */
.L_x_298:
        /* <DEDUP_REMOVED lines=14> */
[----:B---3--:R-:W0:Y:S04]  /*4380*/  LDS.64 R14, [UR4+0x58] ;  /* 0x00005804ff0e7984 */ /* 0x008e280008000a00 */
        /* <DEDUP_REMOVED lines=25> */
.L_x_301:
[----:B------:R-:W-:Y:S05]  /*4520*/  BSYNC.RECONVERGENT B1 ;  /* 0x0000000000017941 */ /* 0x000fea0003800200 */
.L_x_300:
        /* <DEDUP_REMOVED lines=40> */
.L_x_303:
[----:B------:R-:W-:Y:S05]  /*47b0*/  BSYNC.RECONVERGENT B1 ;  /* 0x0000000000017941 */ /* 0x000fea0003800200 */
.L_x_302:
        /* <DEDUP_REMOVED lines=40> */
.L_x_235:
[----:B------:R-:W1:Y:S01]  /*4a40*/  S2R R3, SR_TID.X ;  /* 0x0000000000037919 */ /* 0x000e620000002100 */
[----:B------:R-:W1:Y:S01]  /*4a50*/  LDC.64 R8, c[0x0][0x380] ;  /* 0x0000e000ff087b82 */ /* 0x000e620000000a00 */
[----:B------:R-:W2:Y:S01]  /*4a60*/  LDCU.64 UR6, c[0x0][0x388] ;  /* 0x00007100ff0677ac */ /* 0x000ea20008000a00 */
[----:B-1----:R-:W-:-:S05]  /*4a70*/  IMAD.WIDE.U32 R8, R3, 0x8, R8 ;  /* 0x0000000803087825 */ /* 0x002fca00078e0008 */
[----:B0-----:R-:W3:Y:S04]  /*4a80*/  LDG.E.64 R12, desc[UR8][R8.64] ;  /* 0x00000008080c7981 */ /* 0x001ee8000c1e1b00 */
[----:B------:R-:W4:Y:S04]  /*4a90*/  LDG.E.64 R14, desc[UR8][R8.64+0x800] ;  /* 0x00080008080e7981 */ /* 0x000f28000c1e1b00 */
[----:B------:R-:W5:Y:S04]  /*4aa0*/  LDG.E.64 R6, desc[UR8][R8.64+0x1000] ;  /* 0x0010000808067981 */ /* 0x000f68000c1e1b00 */
[----:B------:R-:W2:Y:S04]  /*4ab0*/  LDG.E.64 R4, desc[UR8][R8.64+0x1800] ;  /* 0x0018000808047981 */ /* 0x000ea8000c1e1b00 */
[----:B------:R-:W2:Y:S01]  /*4ac0*/  LDG.E.64 R10, desc[UR8][R8.64+0x2000] ;  /* 0x00200008080a7981 */ /* 0x000ea2000c1e1b00 */
[C---:B------:R-:W-:Y:S01]  /*4ad0*/  LOP3.LUT R0, R3.reuse, 0x400, RZ, 0xfc, !PT ;  /* 0x0000040003007812 */ /* 0x040fe200078efcff */
[----:B------:R-:W-:Y:S01]  /*4ae0*/  VIADD R2, R3, 0x100 ;  /* 0x0000010003027836 */ /* 0x000fe20000000000 */
[----:B------:R-:W-:Y:S01]  /*4af0*/  BSSY.RECONVERGENT B1, `(.L_x_304) ;  /* 0x000003a000017945 */ /* 0x000fe20003800200 */
[----:B---3--:R-:W-:-:S02]  /*4b00*/  DADD R16, -RZ, -R12 ;  /* 0x00000000ff107229 */ /* 0x008fc4000000090c */
[----:B------:R-:W-:Y:S02]  /*4b10*/  DSETP.GEU.AND P0, PT, R12, RZ, PT ;  /* 0x000000ff0c00722a */ /* 0x000fe40003f0e000 */
[----:B----4-:R-:W-:Y:S02]  /*4b20*/  DADD R18, -RZ, -R14 ;  /* 0x00000000ff127229 */ /* 0x010fe4000000090e */
[----:B------:R-:W-:Y:S02]  /*4b30*/  DSETP.GEU.AND P1, PT, R14, RZ, PT ;  /* 0x000000ff0e00722a */ /* 0x000fe40003f2e000 */
[----:B-----5:R-:W-:Y:S02]  /*4b40*/  DSETP.GEU.AND P2, PT, R6, RZ, PT ;  /* 0x000000ff0600722a */ /* 0x020fe40003f4e000 */
[----:B------:R-:W-:Y:S02]  /*4b50*/  FSEL R16, R16, R12, !P0 ;  /* 0x0000000c10107208 */ /* 0x000fe40004000000 */
[----:B------:R-:W-:Y:S01]  /*4b60*/  FSEL R17, R17, R13, !P0 ;  /* 0x0000000d11117208 */ /* 0x000fe20004000000 */
[----:B--2---:R-:W-:Y:S01]  /*4b70*/  DSETP.GEU.AND P3, PT, R4, RZ, PT ;  /* 0x000000ff0400722a */ /* 0x004fe20003f6e000 */
[----:B------:R-:W-:-:S02]  /*4b80*/  FSEL R18, R18, R14, !P1 ;  /* 0x0000000e12127208 */ /* 0x000fc40004800000 */
        /* <DEDUP_REMOVED lines=14> */
[----:B------:R-:W-:-:S03]  /*4c70*/  VIADD R17, R3, 0x200 ;  /* 0x0000020003117836 */ /* 0x000fc60000000000 */
[----:B------:R-:W-:Y:S02]  /*4c80*/  FSEL R6, R12, R6, P1 ;  /* 0x000000060c067208 */ /* 0x000fe40000800000 */
[----:B------:R-:W-:-:S04]  /*4c90*/  FSEL R7, R13, R7, P1 ;  /* 0x000000070d077208 */ /* 0x000fc80000800000 */
[----:B------:R-:W-:Y:S02]  /*4ca0*/  FSEL R14, R14, R4, !P3 ;  /* 0x000000040e0e7208 */ /* 0x000fe40005800000 */
[----:B------:R-:W-:Y:S01]  /*4cb0*/  DADD R12, -RZ, -R6 ;  /* 0x00000000ff0c7229 */ /* 0x000fe20000000906 */
[----:B------:R-:W-:Y:S01]  /*4cc0*/  FSEL R15, R15, R5, !P3 ;  /* 0x000000050f0f7208 */ /* 0x000fe20005800000 */
[----:B------:R-:W-:Y:S01]  /*4cd0*/  DSETP.GEU.AND P2, PT, R6, RZ, PT ;  /* 0x000000ff0600722a */ /* 0x000fe20003f4e000 */
[----:B------:R-:W-:-:S07]  /*4ce0*/  @P1 SEL R17, R3, R2, P0 ;  /* 0x0000000203111207 */ /* 0x000fce0000000000 */
        /* <DEDUP_REMOVED lines=9> */
[----:B------:R-:W-:Y:S01]  /*4d80*/  DSETP.GEU.AND P3, PT, R6, RZ, PT ;  /* 0x000000ff0600722a */ /* 0x000fe20003f6e000 */
[----:B------:R-:W-:Y:S01]  /*4d90*/  IADD3 R27, P4, PT, R0, UR6, RZ ;  /* 0x00000006001b7c10 */ /* 0x000fe2000ff9e0ff */
[----:B------:R-:W-:-:S06]  /*4da0*/  @!P2 VIADD R17, R3, 0x300 ;  /* 0x000003000311a836 */ /* 0x000fcc0000000000 */
[----:B------:R-:W-:Y:S02]  /*4db0*/  FSEL R12, R4, R6, !P3 ;  /* 0x00000006040c7208 */ /* 0x000fe40005800000 */
[----:B------:R-:W-:Y:S01]  /*4dc0*/  FSEL R13, R5, R7, !P3 ;  /* 0x00000007050d7208 */ /* 0x000fe20005800000 */
[----:B------:R-:W-:-:S05]  /*4dd0*/  IMAD.X R5, RZ, RZ, UR7, P4 ;  /* 0x00000007ff057e24 */ /* 0x000fca000a0e06ff */
[----:B------:R-:W-:-:S14]  /*4de0*/  DSETP.GEU.AND P3, PT, R12, R14, PT ;  /* 0x0000000e0c00722a */ /* 0x000fdc0003f6e000 */
[----:B------:R-:W-:Y:S05]  /*4df0*/  @!P3 BRA `(.L_x_305) ;  /* 0x000000000024b947 */ /* 0x000fea0003800000 */
[C---:B------:R-:W-:Y:S02]  /*4e00*/  ISETP.GE.U32.AND P0, PT, R17.reuse, R0, PT ;  /* 0x000000001100720c */ /* 0x040fe40003f06070 */
[----:B------:R-:W-:Y:S02]  /*4e10*/  IADD3 R0, P1, PT, R17, UR6, RZ ;  /* 0x0000000611007c10 */ /* 0x000fe4000ff3e0ff */
[----:B------:R-:W-:-:S03]  /*4e20*/  ISETP.GE.U32.AND.EX P0, PT, RZ, RZ, PT, P0 ;  /* 0x000000ffff00720c */ /* 0x000fc60003f06100 */
[----:B------:R-:W-:-:S10]  /*4e30*/  IMAD.X R2, RZ, RZ, UR7, P1 ;  /* 0x00000007ff027e24 */ /* 0x000fd400088e06ff */
[----:B------:R-:W-:-:S06]  /*4e40*/  DSETP.LT.OR P0, PT, R14, R12, !P0 ;  /* 0x0000000c0e00722a */ /* 0x000fcc0004701400 */
[----:B------:R-:W-:Y:S02]  /*4e50*/  FSEL R10, R6, R10, P0 ;  /* 0x0000000a060a7208 */ /* 0x000fe40000000000 */
[----:B------:R-:W-:Y:S02]  /*4e60*/  FSEL R11, R7, R11, P0 ;  /* 0x0000000b070b7208 */ /* 0x000fe40000000000 */
[----:B------:R-:W-:Y:S02]  /*4e70*/  SEL R27, R0, R27, P0 ;  /* 0x0000001b001b7207 */ /* 0x000fe40000000000 */
[----:B------:R-:W-:-:S07]  /*4e80*/  SEL R5, R2, R5, P0 ;  /* 0x0000000502057207 */ /* 0x000fce0000000000 */
.L_x_305:
[----:B------:R-:W-:Y:S05]  /*4e90*/  BSYNC.RECONVERGENT B1 ;  /* 0x0000000000017941 */ /* 0x000fea0003800200 */
.L_x_304:
[----:B------:R-:W-:Y:S01]  /*4ea0*/  UISETP.GE.U32.AND UP0, UPT, UR4, 0xa00, UPT ;  /* 0x00000a000400788c */ /* 0x000fe2000bf06070 */
[----:B------:R-:W-:Y:S02]  /*4eb0*/  IMAD.MOV.U32 R7, RZ, RZ, 0x500 ;  /* 0x00000500ff077424 */ /* 0x000fe400078e00ff */
[----:B------:R-:W-:Y:S01]  /*4ec0*/  IMAD.MOV.U32 R0, RZ, RZ, RZ ;  /* 0x000000ffff007224 */ /* 0x000fe200078e00ff */
[----:B------:R-:W-:-:S09]  /*4ed0*/  UISETP.GE.U32.AND.EX UP0, UPT, UR5, URZ, UPT, UP0 ;  /* 0x000000ff0500728c */ /* 0x000fd2000bf06100 */
[----:B------:R-:W-:Y:S05]  /*4ee0*/  BRA.U !UP0, `(.L_x_306) ;  /* 0x0000000508e07547 */ /* 0x000fea000b800000 */
[----:B------:R-:W-:Y:S01]  /*4ef0*/  IMAD.MOV.U32 R6, RZ, RZ, R10 ;  /* 0x000000ffff067224 */ /* 0x000fe200078e000a */
[----:B------:R-:W0:Y:S01]  /*4f00*/  LDCU.64 UR6, c[0x0][0x388] ;  /* 0x00007100ff0677ac */ /* 0x000e220008000a00 */
[----:B------:R-:W-:Y:S02]  /*4f10*/  IMAD.MOV.U32 R7, RZ, RZ, R11 ;  /* 0x000000ffff077224 */ /* 0x000fe400078e000b */
[----:B------:R-:W-:Y:S01]  /*4f20*/  IMAD.MOV.U32 R24, RZ, RZ, 0x500 ;  /* 0x00000500ff187424 */ /* 0x000fe200078e00ff */
[----:B------:R-:W1:Y:S01]  /*4f30*/  LDCU.64 UR4, c[0x0][0x398] ;  /* 0x00007300ff0477ac */ /* 0x000e620008000a00 */
[----:B------:R-:W-:-:S07]  /*4f40*/  IMAD.MOV.U32 R25, RZ, RZ, RZ ;  /* 0x000000ffff197224 */ /* 0x000fce00078e00ff */
.L_x_307:
[----:B------:R-:W-:-:S04]  /*4f50*/  LEA R10, P0, R24, R8, 0x3 ;  /* 0x00000008180a7211 */ /* 0x000fc800078018ff */
[----:B------:R-:W-:-:S05]  /*4f60*/  LEA.HI.X R11, R24, R9, R25, 0x3, P0 ;  /* 0x00000009180b7211 */ /* 0x000fca00000f1c19 */
[----:B------:R-:W2:Y:S04]  /*4f70*/  LDG.E.64 R12, desc[UR8][R10.64] ;  /* 0x000000080a0c7981 */ /* 0x000ea8000c1e1b00 */
[----:B------:R-:W3:Y:S04]  /*4f80*/  LDG.E.64 R14, desc[UR8][R10.64+0x800] ;  /* 0x000800080a0e7981 */ /* 0x000ee8000c1e1b00 */
[----:B------:R-:W4:Y:S04]  /*4f90*/  LDG.E.64 R16, desc[UR8][R10.64+0x1000] ;  /* 0x001000080a107981 */ /* 0x000f28000c1e1b00 */
[----:B------:R-:W5:Y:S01]  /*4fa0*/  LDG.E.64 R18, desc[UR8][R10.64+0x1800] ;  /* 0x001800080a127981 */ /* 0x000f62000c1e1b00 */
[----:B------:R-:W-:-:S02]  /*4fb0*/  DADD R20, -RZ, -R6 ;  /* 0x00000000ff147229 */ /* 0x000fc40000000906 */
[----:B------:R-:W-:Y:S01]  /*4fc0*/  DSETP.GEU.AND P0, PT, R6, RZ, PT ;  /* 0x000000ff0600722a */ /* 0x000fe20003f0e000 */
[----:B------:R-:W5:Y:S07]  /*4fd0*/  LDG.E.64 R10, desc[UR8][R10.64+0x2000] ;  /* 0x002000080a0a7981 */ /* 0x000f6e000c1e1b00 */
[----:B------:R-:W-:Y:S02]  /*4fe0*/  FSEL R20, R20, R6, !P0 ;  /* 0x0000000614147208 */ /* 0x000fe40004000000 */
[----:B------:R-:W-:Y:S01]  /*4ff0*/  FSEL R21, R21, R7, !P0 ;  /* 0x0000000715157208 */ /* 0x000fe20004000000 */
[----:B--2---:R-:W-:-:S02]  /*5000*/  DADD R22, -RZ, -R12 ;  /* 0x00000000ff167229 */ /* 0x004fc4000000090c */
[----:B------:R-:W-:-:S08]  /*5010*/  DSETP.GEU.AND P1, PT, R12, RZ, PT ;  /* 0x000000ff0c00722a */ /* 0x000fd00003f2e000 */
[----:B------:R-:W-:Y:S02]  /*5020*/  FSEL R22, R22, R12, !P1 ;  /* 0x0000000c16167208 */ /* 0x000fe40004800000 */
[----:B------:R-:W-:Y:S02]  /*5030*/  FSEL R23, R23, R13, !P1 ;  /* 0x0000000d17177208 */ /* 0x000fe40004800000 */
[----:B0-----:R-:W-:-:S04]  /*5040*/  IADD3 R4, P0, P1, R24, UR6, R3 ;  /* 0x0000000618047c10 */ /* 0x001fc8000f91e003 */
[----:B------:R-:W-:Y:S01]  /*5050*/  DSETP.GEU.AND P2, PT, R20, R22, PT ;  /* 0x000000161400722a */ /* 0x000fe20003f4e000 */
[----:B------:R-:W-:Y:S01]  /*5060*/  IADD3.X R26, PT, PT, R25, UR7, RZ, P0, P1 ;  /* 0x00000007191a7c10 */ /* 0x000fe200087e24ff */
[----:B------:R-:W-:-:S04]  /*5070*/  IMAD.MOV.U32 R2, RZ, RZ, R4 ;  /* 0x000000ffff027224 */ /* 0x000fc800078e0004 */
[----:B------:R-:W-:-:S08]  /*5080*/  IMAD.MOV.U32 R0, RZ, RZ, R26 ;  /* 0x000000ffff007224 */ /* 0x000fd000078e001a */
[----:B------:R-:W-:-:S04]  /*5090*/  @P2 ISETP.GE.U32.AND P0, PT, R27, R2, PT ;  /* 0x000000021b00220c */ /* 0x000fc80003f06070 */
[----:B------:R-:W-:-:S13]  /*50a0*/  @P2 ISETP.GE.AND.EX P0, PT, R5, R0, PT, P0 ;  /* 0x000000000500220c */ /* 0x000fda0003f06300 */
[----:B------:R-:W-:-:S06]  /*50b0*/  @P2 DSETP.LT.OR P0, PT, R22, R20, !P0 ;  /* 0x000000141600222a */ /* 0x000fcc0004701400 */
[----:B------:R-:W-:Y:S02]  /*50c0*/  @P2 FSEL R7, R7, R13, P0 ;  /* 0x0000000d07072208 */ /* 0x000fe40000000000 */
[----:B------:R-:W-:-:S03]  /*50d0*/  @P2 FSEL R6, R6, R12, P0 ;  /* 0x0000000c06062208 */ /* 0x000fc60000000000 */
[----:B------:R-:W-:Y:S02]  /*50e0*/  @P2 IMAD.MOV.U32 R13, RZ, RZ, R7 ;  /* 0x000000ffff0d2224 */ /* 0x000fe400078e0007 */
[----:B------:R-:W-:Y:S01]  /*50f0*/  @P2 IMAD.MOV.U32 R12, RZ, RZ, R6 ;  /* 0x000000ffff0c2224 */ /* 0x000fe200078e0006 */
[----:B---3--:R-:W-:-:S05]  /*5100*/  DADD R6, -RZ, -R14 ;  /* 0x00000000ff067229 */ /* 0x008fca000000090e */
        /* <DEDUP_REMOVED lines=8> */
[----:B------:R-:W-:Y:S02]  /*5190*/  IADD3 R23, P3, PT, R4, 0x100, RZ ;  /* 0x0000010004177810 */ /* 0x000fe40007f7e0ff */
[----:B------:R-:W-:Y:S02]  /*51a0*/  @P2 SEL R2, R27, R2, P0 ;  /* 0x000000021b022207 */ /* 0x000fe40000000000 */
[----:B------:R-:W-:Y:S01]  /*51b0*/  @P2 SEL R0, R5, R0, P0 ;  /* 0x0000000005002207 */ /* 0x000fe20000000000 */
[----:B------:R-:W-:-:S08]  /*51c0*/  IMAD.X R5, RZ, RZ, R26, P3 ;  /* 0x000000ffff057224 */ /* 0x000fd000018e061a */
[----:B------:R-:W-:-:S04]  /*51d0*/  @P1 ISETP.GE.U32.AND P0, PT, R2, R23, PT ;  /* 0x000000170200120c */ /* 0x000fc80003f06070 */
[----:B------:R-:W-:-:S13]  /*51e0*/  @P1 ISETP.GE.AND.EX P0, PT, R0, R5, PT, P0 ;  /* 0x000000050000120c */ /* 0x000fda0003f06300 */
[----:B------:R-:W-:-:S06]  /*51f0*/  @P1 DSETP.LT.OR P0, PT, R6, R20, !P0 ;  /* 0x000000140600122a */ /* 0x000fcc0004701400 */
[----:B------:R-:W-:Y:S02]  /*5200*/  @P1 FSEL R14, R12, R14, P0 ;  /* 0x0000000e0c0e1208 */ /* 0x000fe40000000000 */
        /* <DEDUP_REMOVED lines=19> */
[----:B-----5:R-:W-:-:S05]  /*5340*/  DADD R6, -RZ, -R18 ;  /* 0x00000000ff067229 */ /* 0x020fca0000000912 */
        /* <DEDUP_REMOVED lines=29> */
[----:B------:R-:W-:Y:S01]  /*5520*/  IMAD.X R5, RZ, RZ, R26, P3 ;  /* 0x000000ffff057224 */ /* 0x000fe200018e061a */
[----:B------:R-:W-:-:S07]  /*5530*/  IADD3 R0, P1, PT, R24, 0xa00, RZ ;  /* 0x00000a0018007810 */ /* 0x000fce0007f3e0ff */
[----:B------:R-:W-:-:S04]  /*5540*/  @P2 ISETP.GE.U32.AND P0, PT, R2, R27, PT ;  /* 0x0000001b0200220c */ /* 0x000fc80003f06070 */
[----:B------:R-:W-:Y:S02]  /*5550*/  @P2 ISETP.GE.AND.EX P0, PT, R14, R5, PT, P0 ;  /* 0x000000050e00220c */ /* 0x000fe40003f06300 */
[----:B-1----:R-:W-:Y:S01]  /*5560*/  ISETP.GT.U32.AND P4, PT, R0, UR4, PT ;  /* 0x0000000400007c0c */ /* 0x002fe2000bf84070 */
[----:B------:R-:W-:-:S05]  /*5570*/  IMAD.X R0, RZ, RZ, R25, P1 ;  /* 0x000000ffff007224 */ /* 0x000fca00008e0619 */
[----:B------:R-:W-:-:S05]  /*5580*/  ISETP.GT.AND.EX P1, PT, R0, UR5, PT, P4 ;  /* 0x0000000500007c0c */ /* 0x000fca000bf24340 */
[----:B------:R-:W-:Y:S01]  /*5590*/  @P2 DSETP.LT.OR P0, PT, R6, R12, !P0 ;  /* 0x0000000c0600222a */ /* 0x000fe20004701400 */
[----:B------:R-:W-:-:S05]  /*55a0*/  IADD3 R24, P3, PT, R24, 0x500, RZ ;  /* 0x0000050018187810 */ /* 0x000fca0007f7e0ff */
[----:B------:R-:W-:Y:S02]  /*55b0*/  @P2 FSEL R4, R18, R10, P0 ;  /* 0x0000000a12042208 */ /* 0x000fe40000000000 */
[----:B------:R-:W-:Y:S01]  /*55c0*/  @P2 FSEL R19, R19, R11, P0 ;  /* 0x0000000b13132208 */ /* 0x000fe20000000000 */
[----:B------:R-:W-:Y:S02]  /*55d0*/  IMAD.X R0, RZ, RZ, R25, P3 ;  /* 0x000000ffff007224 */ /* 0x000fe400018e0619 */
[----:B------:R-:W-:Y:S02]  /*55e0*/  @P2 IMAD.MOV.U32 R10, RZ, RZ, R4 ;  /* 0x000000ffff0a2224 */ /* 0x000fe400078e0004 */
[----:B------:R-:W-:Y:S01]  /*55f0*/  @P2 IMAD.MOV.U32 R11, RZ, RZ, R19 ;  /* 0x000000ffff0b2224 */ /* 0x000fe200078e0013 */
[----:B------:R-:W-:Y:S01]  /*5600*/  @P2 SEL R27, R2, R27, P0 ;  /* 0x0000001b021b2207 */ /* 0x000fe20000000000 */
[----:B------:R-:W-:Y:S01]  /*5610*/  IMAD.MOV.U32 R25, RZ, RZ, R0 ;  /* 0x000000ffff197224 */ /* 0x000fe200078e0000 */
[----:B------:R-:W-:Y:S01]  /*5620*/  @P2 SEL R5, R14, R5, P0 ;  /* 0x000000050e052207 */ /* 0x000fe20000000000 */
[----:B------:R-:W-:-:S02]  /*5630*/  IMAD.MOV.U32 R6, RZ, RZ, R10 ;  /* 0x000000ffff067224 */ /* 0x000fc400078e000a */
[----:B------:R-:W-:Y:S01]  /*5640*/  IMAD.MOV.U32 R7, RZ, RZ, R11 ;  /* 0x000000ffff077224 */ /* 0x000fe200078e000b */
[----:B------:R-:W-:Y:S06]  /*5650*/  @!P1 BRA `(.L_x_307) ;  /* 0xfffffff8003c9947 */ /* 0x000fec000383ffff */
[----:B------:R-:W-:-:S07]  /*5660*/  IMAD.MOV.U32 R7, RZ, RZ, R24 ;  /* 0x000000ffff077224 */ /* 0x000fce00078e0018 */
.L_x_306:
[----:B------:R-:W-:-:S04]  /*5670*/  ISETP.GE.U32.AND P0, PT, R7, UR4, PT ;  /* 0x0000000407007c0c */ /* 0x000fc8000bf06070 */
[----:B------:R-:W-:-:S13]  /*5680*/  ISETP.GE.AND.EX P0, PT, R0, UR5, PT, P0 ;  /* 0x0000000500007c0c */ /* 0x000fda000bf06300 */
[----:B------:R-:W-:Y:S05]  /*5690*/  @P0 BRA `(.L_x_308) ;  /* 0x0000000c00640947 */ /* 0x000fea0003800000 */
[----:B------:R-:W-:Y:S01]  /*56a0*/  IADD3 R22, PT, PT, -R7, UR4, RZ ;  /* 0x0000000407167c10 */ /* 0x000fe2000fffe1ff */
[----:B------:R-:W-:Y:S03]  /*56b0*/  BSSY.RECONVERGENT B1, `(.L_x_308) ;  /* 0x00000d7000017945 */ /* 0x000fe60003800200 */
[----:B------:R-:W-:-:S13]  /*56c0*/  ISETP.GE.AND P0, PT, R3, R22, PT ;  /* 0x000000160300720c */ /* 0x000fda0003f06270 */
[----:B------:R-:W-:Y:S05]  /*56d0*/  @P0 BRA `(.L_x_309) ;  /* 0x0000000c00500947 */ /* 0x000fea0003800000 */
[----:B------:R-:W-:Y:S01]  /*56e0*/  LOP3.LUT R6, RZ, R3, RZ, 0x33, !PT ;  /* 0x00000003ff067212 */ /* 0x000fe200078e33ff */
[----:B------:R-:W-:Y:S01]  /*56f0*/  BSSY.RECONVERGENT B2, `(.L_x_310) ;  /* 0x000003e000027945 */ /* 0x000fe20003800200 */
[----:B------:R-:W-:Y:S02]  /*5700*/  IMAD.MOV.U32 R19, RZ, RZ, R3 ;  /* 0x000000ffff137224 */ /* 0x000fe400078e0003 */
[----:B------:R-:W-:-:S04]  /*5710*/  IADD3 R6, PT, PT, -R7, UR4, R6 ;  /* 0x0000000407067c10 */ /* 0x000fc8000fffe106 */
[----:B------:R-:W-:-:S04]  /*5720*/  LOP3.LUT R2, R6, 0x300, RZ, 0xc0, !PT ;  /* 0x0000030006027812 */ /* 0x000fc800078ec0ff */
[----:B------:R-:W-:-:S13]  /*5730*/  ISETP.NE.AND P0, PT, R2, 0x300, PT ;  /* 0x000003000200780c */ /* 0x000fda0003f05270 */
[----:B------:R-:W-:Y:S05]  /*5740*/  @!P0 BRA `(.L_x_311) ;  /* 0x0000000000e08947 */ /* 0x000fea0003800000 */
[----:B------:R-:W0:Y:S01]  /*5750*/  LDCU.64 UR10, c[0x0][0x380] ;  /* 0x00007000ff0a77ac */ /* 0x000e220008000a00 */
[----:B------:R-:W-:Y:S01]  /*5760*/  IADD3 R21, P0, PT, R3, R7, RZ ;  /* 0x0000000703157210 */ /* 0x000fe20007f1e0ff */
[----:B------:R-:W-:Y:S01]  /*5770*/  IMAD.MOV.U32 R19, RZ, RZ, R3 ;  /* 0x000000ffff137224 */ /* 0x000fe200078e0003 */
[----:B------:R-:W-:-:S03]  /*5780*/  LEA.HI R8, R6, 0x1, RZ, 0x18 ;  /* 0x0000000106087811 */ /* 0x000fc600078fc0ff */
[----:B------:R-:W-:Y:S01]  /*5790*/  IMAD.X R18, RZ, RZ, R0, P0 ;  /* 0x000000ffff127224 */ /* 0x000fe200000e0600 */
[----:B------:R-:W-:Y:S02]  /*57a0*/  LOP3.LUT R8, R8, 0x3, RZ, 0xc0, !PT ;  /* 0x0000000308087812 */ /* 0x000fe400078ec0ff */
[----:B------:R-:W-:-:S03]  /*57b0*/  IADD3 R2, P0, PT, R21, UR6, RZ ;  /* 0x0000000615027c10 */ /* 0x000fc6000ff1e0ff */
[----:B------:R-:W-:Y:S01]  /*57c0*/  IMAD.MOV R20, RZ, RZ, -R8 ;  /* 0x000000ffff147224 */ /* 0x000fe200078e0a08 */
[----:B0-----:R-:W-:-:S04]  /*57d0*/  LEA R4, P1, R21, UR10, 0x3 ;  /* 0x0000000a15047c11 */ /* 0x001fc8000f8218ff */
[----:B------:R-:W-:Y:S02]  /*57e0*/  LEA.HI.X R21, R21, UR11, R18, 0x3, P1 ;  /* 0x0000000b15157c11 */ /* 0x000fe400088f1c12 */
[----:B------:R-:W-:-:S07]  /*57f0*/  IADD3.X R18, PT, PT, R18, UR7, RZ, P0, !PT ;  /* 0x0000000712127c10 */ /* 0x000fce00087fe4ff */
.L_x_314:
[----:B------:R-:W-:Y:S02]  /*5800*/  IMAD.MOV.U32 R8, RZ, RZ, R4 ;  /* 0x000000ffff087224 */ /* 0x000fe400078e0004 */
[----:B------:R-:W-:-:S06]  /*5810*/  IMAD.MOV.U32 R9, RZ, RZ, R21 ;  /* 0x000000ffff097224 */ /* 0x000fcc00078e0015 */
[----:B------:R-:W2:Y:S01]  /*5820*/  LDG.E.64 R8, desc[UR8][R8.64] ;  /* 0x0000000808087981 */ /* 0x000ea2000c1e1b00 */
[----:B------:R-:W-:Y:S01]  /*5830*/  DADD R12, -RZ, -R10 ;  /* 0x00000000ff0c7229 */ /* 0x000fe2000000090a */
[----:B------:R-:W-:Y:S01]  /*5840*/  BSSY.RECONVERGENT B3, `(.L_x_312) ;  /* 0x0000021000037945 */ /* 0x000fe20003800200 */
[----:B------:R-:W-:Y:S01]  /*5850*/  DSETP.GEU.AND P0, PT, R10, RZ, PT ;  /* 0x000000ff0a00722a */ /* 0x000fe20003f0e000 */
[----:B------:R-:W-:Y:S02]  /*5860*/  IMAD.MOV.U32 R23, RZ, RZ, R27 ;  /* 0x000000ffff177224 */ /* 0x000fe400078e001b */
[----:B------:R-:W-:Y:S02]  /*5870*/  IMAD.MOV.U32 R25, RZ, RZ, R5 ;  /* 0x000000ffff197224 */ /* 0x000fe400078e0005 */
[----:B------:R-:W-:Y:S02]  /*5880*/  IMAD.MOV.U32 R16, RZ, RZ, R10 ;  /* 0x000000ffff107224 */ /* 0x000fe400078e000a */
[----:B------:R-:W-:Y:S01]  /*5890*/  IMAD.MOV.U32 R17, RZ, RZ, R11 ;  /* 0x000000ffff117224 */ /* 0x000fe200078e000b */
[----:B------:R-:W-:Y:S01]  /*58a0*/  FSEL R12, R12, R10, !P0 ;  /* 0x0000000a0c0c7208 */ /* 0x000fe20004000000 */
[----:B------:R-:W-:Y:S01]  /*58b0*/  VIADD R20, R20, 0x1 ;  /* 0x0000000114147836 */ /* 0x000fe20000000000 */
        /* <DEDUP_REMOVED lines=25> */
.L_x_313:
[----:B------:R-:W-:Y:S05]  /*5a50*/  BSYNC.RECONVERGENT B3 ;  /* 0x0000000000037941 */ /* 0x000fea0003800200 */
.L_x_312:
[----:B------:R-:W-:Y:S01]  /*5a60*/  ISETP.NE.AND P2, PT, R20, RZ, PT ;  /* 0x000000ff1400720c */ /* 0x000fe20003f45270 */
[----:B------:R-:W-:Y:S01]  /*5a70*/  VIADD R19, R19, 0x100 ;  /* 0x0000010013137836 */ /* 0x000fe20000000000 */
[----:B------:R-:W-:Y:S02]  /*5a80*/  IADD3 R4, P1, PT, R4, 0x800, RZ ;  /* 0x0000080004047810 */ /* 0x000fe40007f3e0ff */
[----:B------:R-:W-:-:S03]  /*5a90*/  IADD3 R2, P0, PT, R2, 0x100, RZ ;  /* 0x0000010002027810 */ /* 0x000fc60007f1e0ff */
[----:B------:R-:W-:Y:S02]  /*5aa0*/  IMAD.X R21, RZ, RZ, R21, P1 ;  /* 0x000000ffff157224 */ /* 0x000fe400008e0615 */
[----:B------:R-:W-:-:S04]  /*5ab0*/  IMAD.X R18, RZ, RZ, R18, P0 ;  /* 0x000000ffff127224 */ /* 0x000fc800000e0612 */
[----:B------:R-:W-:Y:S05]  /*5ac0*/  @P2 BRA `(.L_x_314) ;  /* 0xfffffffc004c2947 */ /* 0x000fea000383ffff */
.L_x_311:
[----:B------:R-:W-:Y:S05]  /*5ad0*/  BSYNC.RECONVERGENT B2 ;  /* 0x0000000000027941 */ /* 0x000fea0003800200 */
.L_x_310:
[----:B------:R-:W-:-:S13]  /*5ae0*/  ISETP.GE.U32.AND P0, PT, R6, 0x300, PT ;  /* 0x000003000600780c */ /* 0x000fda0003f06070 */
[----:B------:R-:W-:Y:S05]  /*5af0*/  @!P0 BRA `(.L_x_309) ;  /* 0x0000000800488947 */ /* 0x000fea0003800000 */
[----:B------:R-:W-:-:S07]  /*5b00*/  VIADD R6, R19, 0x200 ;  /* 0x0000020013067836 */ /* 0x000fce0000000000 */
.L_x_323:
[----:B------:R-:W0:Y:S01]  /*5b10*/  LDC.64 R8, c[0x0][0x380] ;  /* 0x0000e000ff087b82 */ /* 0x000e220000000a00 */
[----:B------:R-:W-:-:S05]  /*5b20*/  VIADD R2, R6, 0xfffffe00 ;  /* 0xfffffe0006027836 */ /* 0x000fca0000000000 */
[----:B------:R-:W-:Y:S02]  /*5b30*/  IADD3 R21, P0, PT, R2, R7, RZ ;  /* 0x0000000702157210 */ /* 0x000fe40007f1e0ff */
[----:B------:R-:W1:Y:S03]  /*5b40*/  LDC.64 R14, c[0x0][0x388] ;  /* 0x0000e200ff0e7b82 */ /* 0x000e660000000a00 */
[----:B------:R-:W-:Y:S01]  /*5b50*/  IMAD.X R2, RZ, RZ, R0, P0 ;  /* 0x000000ffff027224 */ /* 0x000fe200000e0600 */
[----:B0-----:R-:W-:-:S04]  /*5b60*/  LEA R8, P0, R21, R8, 0x3 ;  /* 0x0000000815087211 */ /* 0x001fc800078018ff */
[----:B------:R-:W-:-:S05]  /*5b70*/  LEA.HI.X R9, R21, R9, R2, 0x3, P0 ;  /* 0x0000000915097211 */ /* 0x000fca00000f1c02 */
[----:B------:R-:W2:Y:S01]  /*5b80*/  LDG.E.64 R12, desc[UR8][R8.64] ;  /* 0x00000008080c7981 */ /* 0x000ea2000c1e1b00 */
[----:B------:R-:W-:Y:S01]  /*5b90*/  DADD R16, -RZ, -R10 ;  /* 0x00000000ff107229 */ /* 0x000fe2000000090a */
[----:B------:R-:W-:Y:S01]  /*5ba0*/  BSSY.RECONVERGENT B2, `(.L_x_315) ;  /* 0x000001e000027945 */ /* 0x000fe20003800200 */
[----:B------:R-:W-:-:S08]  /*5bb0*/  DSETP.GEU.AND P0, PT, R10, RZ, PT ;  /* 0x000000ff0a00722a */ /* 0x000fd00003f0e000 */
[----:B------:R-:W-:Y:S02]  /*5bc0*/  FSEL R16, R16, R10, !P0 ;  /* 0x0000000a10107208 */ /* 0x000fe40004000000 */
[----:B------:R-:W-:Y:S01]  /*5bd0*/  FSEL R17, R17, R11, !P0 ;  /* 0x0000000b11117208 */ /* 0x000fe20004000000 */
[----:B--2---:R-:W-:Y:S01]  /*5be0*/  DADD R18, -RZ, -R12 ;  /* 0x00000000ff127229 */ /* 0x004fe2000000090c */
[----:B------:R-:W-:Y:S01]  /*5bf0*/  IMAD.MOV.U32 R20, RZ, RZ, R12 ;  /* 0x000000ffff147224 */ /* 0x000fe200078e000c */
[----:B------:R-:W-:-:S08]  /*5c00*/  DSETP.GEU.AND P1, PT, R12, RZ, PT ;  /* 0x000000ff0c00722a */ /* 0x000fd00003f2e000 */
[----:B------:R-:W-:Y:S02]  /*5c10*/  FSEL R18, R18, R12, !P1 ;  /* 0x0000000c12127208 */ /* 0x000fe40004800000 */
[----:B------:R-:W-:Y:S02]  /*5c20*/  FSEL R19, R19, R13, !P1 ;  /* 0x0000000d13137208 */ /* 0x000fe40004800000 */
[----:B-1----:R-:W-:Y:S01]  /*5c30*/  IADD3 R24, P1, PT, R21, R14, RZ ;  /* 0x0000000e15187210 */ /* 0x002fe20007f3e0ff */
[----:B------:R-:W-:-:S03]  /*5c40*/  IMAD.MOV.U32 R21, RZ, RZ, R13 ;  /* 0x000000ffff157224 */ /* 0x000fc600078e000d */
        /* <DEDUP_REMOVED lines=19> */
.L_x_316:
[----:B------:R-:W-:Y:S05]  /*5d80*/  BSYNC.RECONVERGENT B2 ;  /* 0x0000000000027941 */ /* 0x000fea0003800200 */
.L_x_315:
[----:B------:R-:W2:Y:S01]  /*5d90*/  LDG.E.64 R16, desc[UR8][R8.64+0x800] ;  /* 0x0008000808107981 */ /* 0x000ea2000c1e1b00 */
[----:B------:R-:W-:Y:S02]  /*5da0*/  DADD R18, -RZ, -R20 ;  /* 0x00000000ff127229 */ /* 0x000fe40000000914 */
[----:B------:R-:W-:Y:S01]  /*5db0*/  DSETP.GEU.AND P0, PT, R20, RZ, PT ;  /* 0x000000ff1400722a */ /* 0x000fe20003f0e000 */
[----:B------:R-:W5:Y:S04]  /*5dc0*/  LDG.E.64 R10, desc[UR8][R8.64+0x1000] ;  /* 0x00100008080a7981 */ /* 0x000f68000c1e1b00 */
[----:B------:R0:W5:Y:S01]  /*5dd0*/  LDG.E.64 R12, desc[UR8][R8.64+0x1800] ;  /* 0x00180008080c7981 */ /* 0x000162000c1e1b00 */
[----:B------:R-:W-:Y:S01]  /*5de0*/  VIADD R5, R6, 0xffffff00 ;  /* 0xffffff0006057836 */ /* 0x000fe20000000000 */
[----:B------:R-:W-:Y:S01]  /*5df0*/  BSSY.RECONVERGENT B2, `(.L_x_317) ;  /* 0x000001d000027945 */ /* 0x000fe20003800200 */
[----:B------:R-:W-:-:S02]  /*5e00*/  FSEL R18, R18, R20, !P0 ;  /* 0x0000001412127208 */ /* 0x000fc40004000000 */
[----:B------:R-:W-:Y:S01]  /*5e10*/  FSEL R19, R19, R21, !P0 ;  /* 0x0000001513137208 */ /* 0x000fe20004000000 */
[----:B--2---:R-:W-:Y:S01]  /*5e20*/  DADD R24, -RZ, -R16 ;  /* 0x00000000ff187229 */ /* 0x004fe20000000910 */
[----:B0-----:R-:W-:Y:S01]  /*5e30*/  IMAD.MOV.U32 R8, RZ, RZ, R16 ;  /* 0x000000ffff087224 */ /* 0x001fe200078e0010 */
[----:B------:R-:W-:Y:S01]  /*5e40*/  DSETP.GEU.AND P1, PT, R16, RZ, PT ;  /* 0x000000ff1000722a */ /* 0x000fe20003f2e000 */
[----:B------:R-:W-:-:S07]  /*5e50*/  IMAD.MOV.U32 R9, RZ, RZ, R17 ;  /* 0x000000ffff097224 */ /* 0x000fce00078e0011 */
        /* <DEDUP_REMOVED lines=22> */
.L_x_318:
[----:B------:R-:W-:Y:S05]  /*5fc0*/  BSYNC.RECONVERGENT B2 ;  /* 0x0000000000027941 */ /* 0x000fea0003800200 */
.L_x_317:
[----:B-----5:R-:W-:Y:S01]  /*5fd0*/  DADD R18, -RZ, -R10 ;  /* 0x00000000ff127229 */ /* 0x020fe2000000090a */
        /* <DEDUP_REMOVED lines=30> */
.L_x_320:
[----:B------:R-:W-:Y:S05]  /*61c0*/  BSYNC.RECONVERGENT B2 ;  /* 0x0000000000027941 */ /* 0x000fea0003800200 */
.L_x_319:
[----:B------:R-:W-:Y:S01]  /*61d0*/  DADD R8, -RZ, -R12 ;  /* 0x00000000ff087229 */ /* 0x000fe2000000090c */
        /* <DEDUP_REMOVED lines=31> */
.L_x_322:
[----:B------:R-:W-:Y:S05]  /*63d0*/  BSYNC.RECONVERGENT B2 ;  /* 0x0000000000027941 */ /* 0x000fea0003800200 */
.L_x_321:
[C---:B------:R-:W-:Y:S02]  /*63e0*/  VIADD R9, R6.reuse, 0x200 ;  /* 0x0000020006097836 */ /* 0x040fe40000000000 */
[----:B------:R-:W-:-:S03]  /*63f0*/  VIADD R6, R6, 0x400 ;  /* 0x0000040006067836 */ /* 0x000fc60000000000 */
[----:B------:R-:W-:-:S13]  /*6400*/  ISETP.GE.AND P0, PT, R9, R22, PT ;  /* 0x000000160900720c */ /* 0x000fda0003f06270 */
[----:B------:R-:W-:Y:S05]  /*6410*/  @!P0 BRA `(.L_x_323) ;  /* 0xfffffff400bc8947 */ /* 0x000fea000383ffff */
.L_x_309:
[----:B------:R-:W-:Y:S05]  /*6420*/  BSYNC.RECONVERGENT B1 ;  /* 0x0000000000017941 */ /* 0x000fea0003800200 */
.L_x_308:
        /* <DEDUP_REMOVED lines=40> */
.L_x_325:
[----:B------:R-:W-:Y:S05]  /*66b0*/  BSYNC.RECONVERGENT B1 ;  /* 0x0000000000017941 */ /* 0x000fea0003800200 */
.L_x_324:
        /* <DEDUP_REMOVED lines=39> */
.L_x_327:
[----:B------:R-:W-:Y:S05]  /*6930*/  BSYNC.RECONVERGENT B1 ;  /* 0x0000000000017941 */ /* 0x000fea0003800200 */
.L_x_326:
        /* <DEDUP_REMOVED lines=9> */
[----:B------:R0:W0:Y:S01]  /*69d0*/  SHFL.DOWN PT, R16, R9, 0x4, 0x1f ;  /* 0x08801f0009107f89 */ /* 0x00002200000e0000 */
[----:B------:R-:W-:Y:S05]  /*69e0*/  @P0 BRA `(.L_x_329) ;  /* 0x0000000000700947 */ /* 0x000fea0003800000 */
[----:B-1----:R-:W-:Y:S01]  /*69f0*/  IMAD.MOV.U32 R6, RZ, RZ, R13 ;  /* 0x000000ffff067224 */ /* 0x002fe200078e000d */
        /* <DEDUP_REMOVED lines=27> */
.L_x_329:
[----:B------:R-:W-:Y:S05]  /*6bb0*/  BSYNC.RECONVERGENT B1 ;  /* 0x0000000000017941 */ /* 0x000fea0003800200 */
.L_x_328:
        /* <DEDUP_REMOVED lines=39> */
.L_x_331:
[----:B------:R-:W-:Y:S05]  /*6e30*/  BSYNC.RECONVERGENT B1 ;  /* 0x0000000000017941 */ /* 0x000fea0003800200 */
.L_x_330:
[----:B------:R-:W-:Y:S01]  /*6e40*/  ISETP.GT.AND P0, PT, R12, 0xf, PT ;  /* 0x0000000f0c00780c */ /* 0x000fe20003f04270 */
[----:B------:R4:W2:Y:S01]  /*6e50*/  SHFL.DOWN PT, R15, R4, 0x10, 0x1f ;  /* 0x0a001f00040f7f89 */ /* 0x0008a200000e0000 */
[----:B------:R-:W-:Y:S01]  /*6e60*/  BSSY.RECONVERGENT B1, `(.L_x_332) ;  /* 0x0000025000017945 */ /* 0x000fe20003800200 */
[----:B------:R-:W-:Y:S02]  /*6e70*/  IMAD.MOV.U32 R10, RZ, RZ, R13 ;  /* 0x000000ffff0a7224 */ /* 0x000fe400078e000d */
[----:B---3--:R4:W3:Y:S01]  /*6e80*/  SHFL.DOWN PT, R19, R5, 0x10, 0x1f ;  /* 0x0a001f0005137f89 */ /* 0x0088e200000e0000 */
[----:B------:R-:W-:Y:S02]  /*6e90*/  IMAD.MOV.U32 R11, RZ, RZ, R14 ;  /* 0x000000ffff0b7224 */ /* 0x000fe400078e000e */
[----:B------:R-:W-:Y:S01]  /*6ea0*/  IMAD.MOV.U32 R8, RZ, RZ, R4 ;  /* 0x000000ffff087224 */ /* 0x000fe200078e0004 */
[----:B-1----:R4:W1:Y:S01]  /*6eb0*/  SHFL.DOWN PT, R0, R13, 0x10, 0x1f ;  /* 0x0a001f000d007f89 */ /* 0x00286200000e0000 */
[----:B------:R-:W-:-:S03]  /*6ec0*/  IMAD.MOV.U32 R9, RZ, RZ, R5 ;  /* 0x000000ffff097224 */ /* 0x000fc600078e0005 */
[----:B0-----:R4:W0:Y:S01]  /*6ed0*/  SHFL.DOWN PT, R21, R14, 0x10, 0x1f ;  /* 0x0a001f000e157f89 */ /* 0x00182200000e0000 */
[----:B------:R-:W-:Y:S05]  /*6ee0*/  @P0 BRA `(.L_x_333) ;  /* 0x0000000000700947 */ /* 0x000fea0003800000 */
[----:B--2---:R-:W-:Y:S01]  /*6ef0*/  IMAD.MOV.U32 R8, RZ, RZ, R15 ;  /* 0x000000ffff087224 */ /* 0x004fe200078e000f */
        /* <DEDUP_REMOVED lines=8> */
[----:B-1----:R-:W-:Y:S01]  /*6f80*/  IMAD.MOV.U32 R10, RZ, RZ, R0 ;  /* 0x000000ffff0a7224 */ /* 0x002fe200078e0000 */
        /* <DEDUP_REMOVED lines=18> */
.L_x_333:
[----:B------:R-:W-:Y:S05]  /*70b0*/  BSYNC.RECONVERGENT B1 ;  /* 0x0000000000017941 */ /* 0x000fea0003800200 */
.L_x_332:
[----:B------:R-:W-:Y:S01]  /*70c0*/  ISETP.NE.AND P0, PT, R12, RZ, PT ;  /* 0x000000ff0c00720c */ /* 0x000fe20003f05270 */
[----:B------:R-:W-:-:S12]  /*70d0*/  BSSY.RECONVERGENT B1, `(.L_x_334) ;  /* 0x000000a000017945 */ /* 0x000fd80003800200 */
[----:B------:R-:W-:Y:S05]  /*70e0*/  @P0 BRA `(.L_x_335) ;  /* 0x0000000000200947 */ /* 0x000fea0003800000 */
[----:B----4-:R-:W4:Y:S01]  /*70f0*/  S2R R5, SR_CgaCtaId ;  /* 0x0000000000057919 */ /* 0x010f220000008800 */
[----:B------:R-:W-:Y:S02]  /*7100*/  MOV R2, 0x400 ;  /* 0x0000040000027802 */ /* 0x000fe40000000f00 */
[----:B-1----:R-:W-:-:S04]  /*7110*/  SHF.R.U32.HI R0, RZ, 0x1, R3 ;  /* 0x00000001ff007819 */ /* 0x002fc80000011603 */
[----:B------:R-:W-:Y:S02]  /*7120*/  LOP3.LUT R0, R0, 0x1f0, RZ, 0xc0, !PT ;  /* 0x000001f000007812 */ /* 0x000fe400078ec0ff */
[----:B----4-:R-:W-:-:S05]  /*7130*/  LEA R5, R5, R2, 0x18 ;  /* 0x0000000205057211 */ /* 0x010fca00078ec0ff */
[----:B------:R-:W-:-:S05]  /*7140*/  IMAD.IADD R5, R0, 0x1, R5 ;  /* 0x0000000100057824 */ /* 0x000fca00078e0205 */
[----:B------:R1:W-:Y:S04]  /*7150*/  STS.64 [R5+0x10], R10 ;  /* 0x0000100a05007388 */ /* 0x0003e80000000a00 */
[----:B------:R1:W-:Y:S02]  /*7160*/  STS.64 [R5+0x8], R8 ;  /* 0x0000080805007388 */ /* 0x0003e40000000a00 */
.L_x_335:
[----:B------:R-:W-:Y:S05]  /*7170*/  BSYNC.RECONVERGENT B1 ;  /* 0x0000000000017941 */ /* 0x000fea0003800200 */
.L_x_334:
[----:B------:R-:W-:Y:S01]  /*7180*/  BAR.SYNC.DEFER_BLOCKING 0x0 ;  /* 0x0000000000007b1d */ /* 0x000fe20000010000 */
[----:B------:R-:W-:-:S13]  /*7190*/  ISETP.NE.AND P1, PT, R3, RZ, PT ;  /* 0x000000ff0300720c */ /* 0x000fda0003f25270 */
[----:B------:R-:W-:Y:S05]  /*71a0*/  @P1 BRA `(.L_x_267) ;  /* 0x0000000c006c1947 */ /* 0x000fea0003800000 */
[----:B------:R-:W5:Y:S01]  /*71b0*/  S2R R3, SR_CgaCtaId ;  /* 0x0000000000037919 */ /* 0x000f620000008800 */
[----:B-1----:R-:W-:Y:S01]  /*71c0*/  MOV R0, 0x400 ;  /* 0x0000040000007802 */ /* 0x002fe20000000f00 */
[----:B--2---:R-:W-:Y:S01]  /*71d0*/  DADD R16, -RZ, -R8 ;  /* 0x00000000ff107229 */ /* 0x004fe20000000908 */
[----:B------:R-:W-:Y:S01]  /*71e0*/  BSSY.RECONVERGENT B1, `(.L_x_336) ;  /* 0x0000020000017945 */ /* 0x000fe20003800200 */
[----:B------:R-:W-:-:S08]  /*71f0*/  DSETP.GEU.AND P2, PT, R8, RZ, PT ;  /* 0x000000ff0800722a */ /* 0x000fd00003f4e000 */
[----:B------:R-:W-:Y:S02]  /*7200*/  FSEL R16, R16, R8, !P2 ;  /* 0x0000000810107208 */ /* 0x000fe40005000000 */
[----:B------:R-:W-:Y:S02]  /*7210*/  FSEL R17, R17, R9, !P2 ;  /* 0x0000000911117208 */ /* 0x000fe40005000000 */
[----:B-----5:R-:W-:-:S05]  /*7220*/  LEA R0, R3, R0, 0x18 ;  /* 0x0000000003007211 */ /* 0x020fca00078ec0ff */
[----:B------:R-:W1:Y:S04]  /*7230*/  LDS.64 R22, [R0+0x18] ;  /* 0x0000180000167984 */ /* 0x000e680000000a00 */
[----:B----4-:R-:W0:Y:S04]  /*7240*/  LDS.128 R12, [R0+0x20] ;  /* 0x00002000000c7984 */ /* 0x010e280000000c00 */
[----:B------:R2:W4:Y:S01]  /*7250*/  LDS.128 R4, [R0+0x30] ;  /* 0x0000300000047984 */ /* 0x0005220000000c00 */
[----:B-1----:R-:W-:Y:S02]  /*7260*/  DADD R2, -RZ, -R22 ;  /* 0x00000000ff027229 */ /* 0x002fe40000000916 */
[----:B------:R-:W-:Y:S01]  /*7270*/  DSETP.GEU.AND P0, PT, R22, RZ, PT ;  /* 0x000000ff1600722a */ /* 0x000fe20003f0e000 */
[----:B0-----:R-:W-:-:S02]  /*7280*/  IMAD.MOV.U32 R21, RZ, RZ, R12 ;  /* 0x000000ffff157224 */ /* 0x001fc400078e000c */
        /* <DEDUP_REMOVED lines=21> */
.L_x_337:
[----:B------:R-:W-:Y:S05]  /*73e0*/  BSYNC.RECONVERGENT B1 ;  /* 0x0000000000017941 */ /* 0x000fea0003800200 */
.L_x_336:
        /* <DEDUP_REMOVED lines=30> */
.L_x_339:
[----:B------:R-:W-:Y:S05]  /*75d0*/  BSYNC.RECONVERGENT B1 ;  /* 0x0000000000017941 */ /* 0x000fea0003800200 */
.L_x_338:
        /* <DEDUP_REMOVED lines=30> */
.L_x_341:
[----:B------:R-:W-:Y:S05]  /*77c0*/  BSYNC.RECONVERGENT B1 ;  /* 0x0000000000017941 */ /* 0x000fea0003800200 */
.L_x_340:
        /* <DEDUP_REMOVED lines=30> */
.L_x_343:
[----:B------:R-:W-:Y:S05]  /*79b0*/  BSYNC.RECONVERGENT B1 ;  /* 0x0000000000017941 */ /* 0x000fea0003800200 */
.L_x_342:
        /* <DEDUP_REMOVED lines=31> */
.L_x_345:
[----:B------:R-:W-:Y:S05]  /*7bb0*/  BSYNC.RECONVERGENT B1 ;  /* 0x0000000000017941 */ /* 0x000fea0003800200 */
.L_x_344:
        /* <DEDUP_REMOVED lines=30> */
.L_x_347:
[----:B------:R-:W-:Y:S05]  /*7da0*/  BSYNC.RECONVERGENT B1 ;  /* 0x0000000000017941 */ /* 0x000fea0003800200 */
.L_x_346:
        /* <DEDUP_REMOVED lines=27> */
.L_x_267:
[----:B------:R-:W-:Y:S05]  /*7f60*/  BSYNC.RECONVERGENT B0 ;  /* 0x0000000000007941 */ /* 0x000fea0003800200 */
.L_x_234:
[----:B------:R-:W-:Y:S05]  /*7f70*/  @P1 EXIT ;  /* 0x000000000000194d */ /* 0x000fea0003800000 */
[----:B01----:R-:W0:Y:S02]  /*7f80*/  LDC.64 R2, c[0x0][0x390] ;  /* 0x0000e400ff027b82 */ /* 0x003e240000000a00 */
[----:B0-----:R-:W-:Y:S04]  /*7f90*/  STG.E.64 desc[UR8][R2.64], R8 ;  /* 0x0000000802007986 */ /* 0x001fe8000c101b08 */
[----:B------:R-:W-:Y:S01]  /*7fa0*/  STG.E.64 desc[UR8][R2.64+0x8], R10 ;  /* 0x0000080a02007986 */ /* 0x000fe2000c101b08 */
[----:B------:R-:W-:Y:S05]  /*7fb0*/  EXIT ;  /* 0x000000000000794d */ /* 0x000fea0003800000 */
.L_x_348:
        /* <DEDUP_REMOVED lines=12> */
.L_x_734:


//--------------------- .text._ZN6thrust24THRUST_300001_SM_1000_NS8cuda_cub4core6detail13_kernel_agentINS1_8__reduce11ReduceAgentIPN4cuda3std3__45tupleIJdlEEESC_SB_iNS1_9__extrema9arg_max_fIdl17compare_abs_valueEEEEJSC_SC_iSG_EEEvDpT0_ --------------------------
	.section	.text._ZN6thrust24THRUST_300001_SM_1000_NS8cuda_cub4core6detail13_kernel_agentINS1_8__reduce11ReduceAgentIPN4cuda3std3__45tupleIJdlEEESC_SB_iNS1_9__extrema9arg_max_fIdl17compare_abs_valueEEEEJSC_SC_iSG_EEEvDpT0_,"ax",@progbits
	.align	128
        .global         _ZN6thrust24THRUST_300001_SM_1000_NS8cuda_cub4core6detail13_kernel_agentINS1_8__reduce11ReduceAgentIPN4cuda3std3__45tupleIJdlEEESC_SB_iNS1_9__extrema9arg_max_fIdl17compare_abs_valueEEEEJSC_SC_iSG_EEEvDpT0_
        .type           _ZN6thrust24THRUST_300001_SM_1000_NS8cuda_cub4core6detail13_kernel_agentINS1_8__reduce11ReduceAgentIPN4cuda3std3__45tupleIJdlEEESC_SB_iNS1_9__extrema9arg_max_fIdl17compare_abs_valueEEEEJSC_SC_iSG_EEEvDpT0_,@function
        .size           _ZN6thrust24THRUST_300001_SM_1000_NS8cuda_cub4core6detail13_kernel_agentINS1_8__reduce11ReduceAgentIPN4cuda3std3__45tupleIJdlEEESC_SB_iNS1_9__extrema9arg_max_fIdl17compare_abs_valueEEEEJSC_SC_iSG_EEEvDpT0_,(.L_x_735 - _ZN6thrust24THRUST_300001_SM_1000_NS8cuda_cub4core6detail13_kernel_agentINS1_8__reduce11ReduceAgentIPN4cuda3std3__45tupleIJdlEEESC_SB_iNS1_9__extrema9arg_max_fIdl17compare_abs_valueEEEEJSC_SC_iSG_EEEvDpT0_)
        .other          _ZN6thrust24THRUST_300001_SM_1000_NS8cuda_cub4core6detail13_kernel_agentINS1_8__reduce11ReduceAgentIPN4cuda3std3__45tupleIJdlEEESC_SB_iNS1_9__extrema9arg_max_fIdl17compare_abs_valueEEEEJSC_SC_iSG_EEEvDpT0_,@"STO_CUDA_ENTRY STV_DEFAULT"
_ZN6thrust24THRUST_300001_SM_1000_NS8cuda_cub4core6detail13_kernel_agentINS1_8__reduce11ReduceAgentIPN4cuda3std3__45tupleIJdlEEESC_SB_iNS1_9__extrema9arg_max_fIdl17compare_abs_valueEEEEJSC_SC_iSG_EEEvDpT0_:
.text._ZN6thrust24THRUST_300001_SM_1000_NS8cuda_cub4core6detail13_kernel_agentINS1_8__reduce11ReduceAgentIPN4cuda3std3__45tupleIJdlEEESC_SB_iNS1_9__extrema9arg_max_fIdl17compare_abs_valueEEEEJSC_SC_iSG_EEEvDpT0_:
        /* <DEDUP_REMOVED lines=21> */
.L_x_352:
[----:B0-----:R-:W-:Y:S05]  /*0150*/  BSYNC.RECONVERGENT B1 ;  /* 0x0000000000017941 */ /* 0x001fea0003800200 */
.L_x_351:
        /* <DEDUP_REMOVED lines=14> */
.L_x_359:
        /* <DEDUP_REMOVED lines=40> */
.L_x_358:
[----:B------:R-:W-:Y:S05]  /*04c0*/  BSYNC.RECONVERGENT B3 ;  /* 0x0000000000037941 */ /* 0x000fea0003800200 */
.L_x_357:
[----:B------:R-:W-:Y:S02]  /*04d0*/  IMAD.X R17, RZ, RZ, R7, P3 ;  /* 0x000000ffff117224 */ /* 0x000fe400018e0607 */
[----:B------:R-:W-:Y:S01]  /*04e0*/  VIADD R29, R29, 0x100 ;  /* 0x000001001d1d7836 */ /* 0x000fe20000000000 */
[----:B------:R-:W-:Y:S06]  /*04f0*/  @P2 BRA `(.L_x_359) ;  /* 0xfffffffc00502947 */ /* 0x000fec000383ffff */
.L_x_356:
[----:B------:R-:W-:Y:S05]  /*0500*/  BSYNC.RECONVERGENT B2 ;  /* 0x0000000000027941 */ /* 0x000fea0003800200 */
.L_x_355:
[----:B------:R-:W0:Y:S01]  /*0510*/  LDC.64 R6, c[0x0][0x380] ;  /* 0x0000e000ff067b82 */ /* 0x000e220000000a00 */
[----:B------:R-:W-:-:S13]  /*0520*/  ISETP.GE.U32.AND P0, PT, R12, 0x300, PT ;  /* 0x000003000c00780c */ /* 0x000fda0003f06070 */
[----:B------:R-:W-:Y:S05]  /*0530*/  @!P0 BRA `(.L_x_354) ;  /* 0x0000000800108947 */ /* 0x000fea0003800000 */
.L_x_368:
        /* <DEDUP_REMOVED lines=34> */
.L_x_361:
[----:B------:R-:W-:Y:S05]  /*0760*/  BSYNC.RECONVERGENT B2 ;  /* 0x0000000000027941 */ /* 0x000fea0003800200 */
.L_x_360:
        /* <DEDUP_REMOVED lines=31> */
.L_x_363:
[----:B------:R-:W-:Y:S05]  /*0960*/  BSYNC.RECONVERGENT B2 ;  /* 0x0000000000027941 */ /* 0x000fea0003800200 */
.L_x_362:
        /* <DEDUP_REMOVED lines=31> */
.L_x_365:
[----:B------:R-:W-:Y:S05]  /*0b60*/  BSYNC.RECONVERGENT B2 ;  /* 0x0000000000027941 */ /* 0x000fea0003800200 */
.L_x_364:
        /* <DEDUP_REMOVED lines=29> */
.L_x_367:
[----:B------:R-:W-:Y:S05]  /*0d40*/  BSYNC.RECONVERGENT B2 ;  /* 0x0000000000027941 */ /* 0x000fea0003800200 */
.L_x_366:
[----:B------:R-:W-:-:S05]  /*0d50*/  VIADD R29, R29, 0x400 ;  /* 0x000004001d1d7836 */ /* 0x000fca0000000000 */
[----:B------:R-:W-:-:S13]  /*0d60*/  ISETP.GE.AND P0, PT, R29, UR5, PT ;  /* 0x000000051d007c0c */ /* 0x000fda000bf06270 */
[----:B------:R-:W-:Y:S05]  /*0d70*/  @!P0 BRA `(.L_x_368) ;  /* 0xfffffff400f08947 */ /* 0x000fea000383ffff */
.L_x_354:
[----:B------:R-:W-:Y:S05]  /*0d80*/  BSYNC.RECONVERGENT B1 ;  /* 0x0000000000017941 */ /* 0x000fea0003800200 */
.L_x_353:
        /* <DEDUP_REMOVED lines=43> */
.L_x_371:
[----:B------:R-:W-:Y:S05]  /*1040*/  BSYNC.RECONVERGENT B1 ;  /* 0x0000000000017941 */ /* 0x000fea0003800200 */
.L_x_370:
        /* <DEDUP_REMOVED lines=39> */
.L_x_373:
[----:B------:R-:W-:Y:S05]  /*12c0*/  BSYNC.RECONVERGENT B1 ;  /* 0x0000000000017941 */ /* 0x000fea0003800200 */
.L_x_372:
        /* <DEDUP_REMOVED lines=39> */
.L_x_375:
[----:B------:R-:W-:Y:S05]  /*1540*/  BSYNC.RECONVERGENT B1 ;  /* 0x0000000000017941 */ /* 0x000fea0003800200 */
.L_x_374:
        /* <DEDUP_REMOVED lines=39> */
.L_x_377:
[----:B------:R-:W-:Y:S05]  /*17c0*/  BSYNC.RECONVERGENT B1 ;  /* 0x0000000000017941 */ /* 0x000fea0003800200 */
.L_x_376:
        /* <DEDUP_REMOVED lines=39> */
.L_x_379:
[----:B------:R-:W-:Y:S05]  /*1a40*/  BSYNC.RECONVERGENT B1 ;  /* 0x0000000000017941 */ /* 0x000fea0003800200 */
.L_x_378:
        /* <DEDUP_REMOVED lines=11> */
.L_x_381:
[----:B------:R-:W-:Y:S05]  /*1b00*/  BSYNC.RECONVERGENT B1 ;  /* 0x0000000000017941 */ /* 0x000fea0003800200 */
.L_x_380:
        /* <DEDUP_REMOVED lines=38> */
.L_x_384:
[----:B------:R-:W-:Y:S05]  /*1d70*/  BSYNC.RECONVERGENT B1 ;  /* 0x0000000000017941 */ /* 0x000fea0003800200 */
.L_x_383:
        /* <DEDUP_REMOVED lines=30> */
.L_x_386:
[----:B------:R-:W-:Y:S05]  /*1f60*/  BSYNC.RECONVERGENT B1 ;  /* 0x0000000000017941 */ /* 0x000fea0003800200 */
.L_x_385:
        /* <DEDUP_REMOVED lines=30> */
.L_x_388:
[----:B------:R-:W-:Y:S05]  /*2150*/  BSYNC.RECONVERGENT B1 ;  /* 0x0000000000017941 */ /* 0x000fea0003800200 */
.L_x_387:
        /* <DEDUP_REMOVED lines=30> */
.L_x_390:
[----:B------:R-:W-:Y:S05]  /*2340*/  BSYNC.RECONVERGENT B1 ;  /* 0x0000000000017941 */ /* 0x000fea0003800200 */
.L_x_389:
        /* <DEDUP_REMOVED lines=31> */
.L_x_392:
[----:B------:R-:W-:Y:S05]  /*2540*/  BSYNC.RECONVERGENT B1 ;  /* 0x0000000000017941 */ /* 0x000fea0003800200 */
.L_x_391:
        /* <DEDUP_REMOVED lines=30> */
.L_x_394:
[----:B------:R-:W-:Y:S05]  /*2730*/  BSYNC.RECONVERGENT B1 ;  /* 0x0000000000017941 */ /* 0x000fea0003800200 */
.L_x_393:
        /* <DEDUP_REMOVED lines=28> */
.L_x_369:
        /* <DEDUP_REMOVED lines=46> */
.L_x_396:
[----:B------:R-:W-:Y:S05]  /*2be0*/  BSYNC.RECONVERGENT B1 ;  /* 0x0000000000017941 */ /* 0x000fea0003800200 */
.L_x_395:
        /* <DEDUP_REMOVED lines=40> */
.L_x_398:
[----:B------:R-:W-:Y:S05]  /*2e70*/  BSYNC.RECONVERGENT B1 ;  /* 0x0000000000017941 */ /* 0x000fea0003800200 */
.L_x_397:
        /* <DEDUP_REMOVED lines=40> */
.L_x_400:
[----:B------:R-:W-:Y:S05]  /*3100*/  BSYNC.RECONVERGENT B1 ;  /* 0x0000000000017941 */ /* 0x000fea0003800200 */
.L_x_399:
        /* <DEDUP_REMOVED lines=40> */
.L_x_402:
[----:B------:R-:W-:Y:S05]  /*3390*/  BSYNC.RECONVERGENT B1 ;  /* 0x0000000000017941 */ /* 0x000fea0003800200 */
.L_x_401:
        /* <DEDUP_REMOVED lines=40> */
.L_x_404:
[----:B------:R-:W-:Y:S05]  /*3620*/  BSYNC.RECONVERGENT B1 ;  /* 0x0000000000017941 */ /* 0x000fea0003800200 */
.L_x_403:
        /* <DEDUP_REMOVED lines=11> */
.L_x_406:
[----:B------:R-:W-:Y:S05]  /*36e0*/  BSYNC.RECONVERGENT B1 ;  /* 0x0000000000017941 */ /* 0x000fea0003800200 */
.L_x_405:
        /* <DEDUP_REMOVED lines=43> */
.L_x_408:
[----:B------:R-:W-:Y:S05]  /*39a0*/  BSYNC.RECONVERGENT B1 ;  /* 0x0000000000017941 */ /* 0x000fea0003800200 */
.L_x_407:
        /* <DEDUP_REMOVED lines=40> */
.L_x_410:
[----:B------:R-:W-:Y:S05]  /*3c30*/  BSYNC.RECONVERGENT B1 ;  /* 0x0000000000017941 */ /* 0x000fea0003800200 */
.L_x_409:
        /* <DEDUP_REMOVED lines=40> */
.L_x_412:
[----:B------:R-:W-:Y:S05]  /*3ec0*/  BSYNC.RECONVERGENT B1 ;  /* 0x0000000000017941 */ /* 0x000fea0003800200 */
.L_x_411:
        /* <DEDUP_REMOVED lines=40> */
.L_x_414:
[----:B------:R-:W-:Y:S05]  /*4150*/  BSYNC.RECONVERGENT B1 ;  /* 0x0000000000017941 */ /* 0x000fea0003800200 */
.L_x_413:
        /* <DEDUP_REMOVED lines=40> */
.L_x_416:
[----:B------:R-:W-:Y:S05]  /*43e0*/  BSYNC.RECONVERGENT B1 ;  /* 0x0000000000017941 */ /* 0x000fea0003800200 */
.L_x_415:
        /* <DEDUP_REMOVED lines=40> */
.L_x_418:
[----:B------:R-:W-:Y:S05]  /*4670*/  BSYNC.RECONVERGENT B1 ;  /* 0x0000000000017941 */ /* 0x000fea0003800200 */
.L_x_417:
        /* <DEDUP_REMOVED lines=40> */
.L_x_350:
        /* <DEDUP_REMOVED lines=45> */
[----:B------:R-:W-:Y:S01]  /*4bd0*/  @P1 FSEL R15, R23, R15, P0 ;  /* 0x0000000f170f1208 */ /* 0x000fe20000000000 */
[----:B------:R-:W-:Y:S01]  /*4be0*/  IMAD.MOV.U32 R23, RZ, RZ, 0x500 ;  /* 0x00000500ff177424 */ /* 0x000fe200078e00ff */
        /* <DEDUP_REMOVED lines=35> */
[----:B------:R-:W-:Y:S01]  /*4e20*/  IMAD.MOV.U32 R3, RZ, RZ, 0x500 ;  /* 0x00000500ff037424 */ /* 0x000fe200078e00ff */
[----:B------:R-:W0:Y:S06]  /*4e30*/  LDCU UR4, c[0x0][0x390] ;  /* 0x00007200ff0477ac */ /* 0x000e2c0008000800 */
.L_x_420:
[----:B------:R-:W1:Y:S01]  /*4e40*/  LDC.64 R28, c[0x0][0x380] ;  /* 0x0000e000ff1c7b82 */ /* 0x000e620000000a00 */
[----:B------:R-:W-:-:S04]  /*4e50*/  IMAD.IADD R5, R4, 0x1, R3 ;  /* 0x0000000104057824 */ /* 0x000fc800078e0203 */
[----:B-1----:R-:W-:-:S05]  /*4e60*/  IMAD.WIDE.U32 R28, R5, 0x10, R28 ;  /* 0x00000010051c7825 */ /* 0x002fca00078e001c */
[----:B------:R-:W2:Y:S04]  /*4e70*/  LDG.E.64.CONSTANT R22, desc[UR6][R28.64] ;  /* 0x000000061c167981 */ /* 0x000ea8000c1e9b00 */
[----:B------:R-:W3:Y:S04]  /*4e80*/  LDG.E.64.CONSTANT R8, desc[UR6][R28.64+0x8] ;  /* 0x000008061c087981 */ /* 0x000ee8000c1e9b00 */
[----:B------:R-:W4:Y:S04]  /*4e90*/  LDG.E.64.CONSTANT R10, desc[UR6][R28.64+0x1000] ;  /* 0x001000061c0a7981 */ /* 0x000f28000c1e9b00 */
[----:B------:R-:W5:Y:S04]  /*4ea0*/  LDG.E.64.CONSTANT R14, desc[UR6][R28.64+0x1008] ;  /* 0x001008061c0e7981 */ /* 0x000f68000c1e9b00 */
[----:B------:R-:W5:Y:S01]  /*4eb0*/  LDG.E.64.CONSTANT R16, desc[UR6][R28.64+0x2000] ;  /* 0x002000061c107981 */ /* 0x000f62000c1e9b00 */
[----:B------:R-:W-:-:S02]  /*4ec0*/  DADD R18, -RZ, -R12 ;  /* 0x00000000ff127229 */ /* 0x000fc4000000090c */
[----:B------:R-:W-:-:S08]  /*4ed0*/  DSETP.GEU.AND P0, PT, R12, RZ, PT ;  /* 0x000000ff0c00722a */ /* 0x000fd00003f0e000 */
[----:B------:R-:W-:Y:S02]  /*4ee0*/  FSEL R26, R18, R12, !P0 ;  /* 0x0000000c121a7208 */ /* 0x000fe40004000000 */
[----:B------:R-:W-:Y:S02]  /*4ef0*/  FSEL R27, R19, R13, !P0 ;  /* 0x0000000d131b7208 */ /* 0x000fe40004000000 */
[----:B------:R-:W5:Y:S01]  /*4f00*/  LDG.E.64.CONSTANT R18, desc[UR6][R28.64+0x2008] ;  /* 0x002008061c127981 */ /* 0x000f62000c1e9b00 */
[----:B--2---:R-:W-:Y:S02]  /*4f10*/  DADD R20, -RZ, -R22 ;  /* 0x00000000ff147229 */ /* 0x004fe40000000916 */
[----:B------:R-:W-:-:S08]  /*4f20*/  DSETP.GEU.AND P1, PT, R22, RZ, PT ;  /* 0x000000ff1600722a */ /* 0x000fd00003f2e000 */
[----:B------:R-:W-:Y:S02]  /*4f30*/  FSEL R24, R20, R22, !P1 ;  /* 0x0000001614187208 */ /* 0x000fe40004800000 */
[----:B------:R-:W-:Y:S02]  /*4f40*/  FSEL R25, R21, R23, !P1 ;  /* 0x0000001715197208 */ /* 0x000fe40004800000 */
[----:B------:R-:W2:Y:S04]  /*4f50*/  LDG.E.64.CONSTANT R20, desc[UR6][R28.64+0x3000] ;  /* 0x003000061c147981 */ /* 0x000ea8000c1e9b00 */
[----:B------:R-:W-:-:S14]  /*4f60*/  DSETP.GEU.AND P1, PT, R26, R24, PT ;  /* 0x000000181a00722a */ /* 0x000fdc0003f2e000 */
[----:B---3--:R-:W-:-:S04]  /*4f70*/  @P1 ISETP.GE.U32.AND P0, PT, R6, R8, PT ;  /* 0x000000080600120c */ /* 0x008fc80003f06070 */
[----:B------:R-:W-:Y:S01]  /*4f80*/  @P1 ISETP.GE.AND.EX P0, PT, R7, R9, PT, P0 ;  /* 0x000000090700120c */ /* 0x000fe20003f06300 */
[----:B------:R-:W-:Y:S02]  /*4f90*/  IMAD.MOV.U32 R0, RZ, RZ, R22 ;  /* 0x000000ffff007224 */ /* 0x000fe400078e0016 */
[----:B------:R-:W-:-:S10]  /*4fa0*/  IMAD.MOV.U32 R5, RZ, RZ, R23 ;  /* 0x000000ffff057224 */ /* 0x000fd400078e0017 */
[----:B------:R-:W-:Y:S01]  /*4fb0*/  @P1 DSETP.LT.OR P0, PT, R24, R26, !P0 ;  /* 0x0000001a1800122a */ /* 0x000fe20004701400 */
[----:B------:R-:W3:Y:S05]  /*4fc0*/  LDG.E.64.CONSTANT R26, desc[UR6][R28.64+0x3008] ;  /* 0x003008061c1a7981 */ /* 0x000eea000c1e9b00 */
[----:B------:R-:W-:Y:S02]  /*4fd0*/  @P1 FSEL R0, R12, R0, P0 ;  /* 0x000000000c001208 */ /* 0x000fe40000000000 */
[----:B------:R-:W-:-:S03]  /*4fe0*/  @P1 FSEL R5, R13, R5, P0 ;  /* 0x000000050d051208 */ /* 0x000fc60000000000 */
[----:B------:R-:W-:Y:S02]  /*4ff0*/  IMAD.MOV.U32 R12, RZ, RZ, R0 ;  /* 0x000000ffff0c7224 */ /* 0x000fe400078e0000 */
[----:B------:R-:W-:Y:S01]  /*5000*/  IMAD.MOV.U32 R13, RZ, RZ, R5 ;  /* 0x000000ffff0d7224 */ /* 0x000fe200078e0005 */
[----:B----4-:R-:W-:-:S05]  /*5010*/  DSETP.GEU.AND P3, PT, R10, RZ, PT ;  /* 0x000000ff0a00722a */ /* 0x010fca0003f6e000 */
[----:B------:R-:W-:Y:S02]  /*5020*/  DSETP.GEU.AND P2, PT, R12, RZ, PT ;  /* 0x000000ff0c00722a */ /* 0x000fe40003f4e000 */
[----:B------:R-:W-:Y:S02]  /*5030*/  DADD R22, -RZ, -R12 ;  /* 0x00000000ff167229 */ /* 0x000fe4000000090c */
[----:B------:R-:W-:-:S10]  /*5040*/  DADD R12, -RZ, -R10 ;  /* 0x00000000ff0c7229 */ /* 0x000fd4000000090a */
[----:B------:R-:W-:Y:S02]  /*5050*/  FSEL R24, R12, R10, !P3 ;  /* 0x0000000a0c187208 */ /* 0x000fe40005800000 */
[----:B------:R-:W-:Y:S02]  /*5060*/  FSEL R25, R13, R11, !P3 ;  /* 0x0000000b0d197208 */ /* 0x000fe40005800000 */
[----:B------:R-:W4:Y:S01]  /*5070*/  LDG.E.64.CONSTANT R12, desc[UR6][R28.64+0x4000] ;  /* 0x004000061c0c7981 */ /* 0x000f22000c1e9b00 */
[----:B------:R-:W-:Y:S02]  /*5080*/  @P1 SEL R8, R6, R8, P0 ;  /* 0x0000000806081207 */ /* 0x000fe40000000000 */
[----:B------:R-:W-:Y:S02]  /*5090*/  @P1 SEL R9, R7, R9, P0 ;  /* 0x0000000907091207 */ /* 0x000fe40000000000 */
[----:B------:R-:W4:Y:S01]  /*50a0*/  LDG.E.64.CONSTANT R6, desc[UR6][R28.64+0x4008] ;  /* 0x004008061c067981 */ /* 0x000f22000c1e9b00 */
[----:B------:R-:W-:-:S02]  /*50b0*/  FSEL R22, R22, R0, !P2 ;  /* 0x0000000016167208 */ /* 0x000fc40005000000 */
        /* <DEDUP_REMOVED lines=22> */
[----:B------:R-:W-:-:S06]  /*5220*/  @P1 FSEL R17, R11, R17, P0 ;  /* 0x000000110b111208 */ /* 0x000fcc0000000000 */
[----:B------:R-:W-:Y:S02]  /*5230*/  DADD R8, -RZ, -R16 ;  /* 0x00000000ff087229 */ /* 0x000fe40000000910 */
[----:B------:R-:W-:-:S08]  /*5240*/  DSETP.GEU.AND P2, PT, R16, RZ, PT ;  /* 0x000000ff1000722a */ /* 0x000fd00003f4e000 */
[----:B------:R-:W-:Y:S02]  /*5250*/  FSEL R8, R8, R16, !P2 ;  /* 0x0000001008087208 */ /* 0x000fe40005000000 */
[----:B------:R-:W-:Y:S02]  /*5260*/  FSEL R9, R9, R17, !P2 ;  /* 0x0000001109097208 */ /* 0x000fe40005000000 */
[----:B------:R-:W-:Y:S02]  /*5270*/  @P1 SEL R18, R14, R18, P0 ;  /* 0x000000120e121207 */ /* 0x000fe40000000000 */
[----:B------:R-:W-:Y:S01]  /*5280*/  @P1 SEL R19, R15, R19, P0 ;  /* 0x000000130f131207 */ /* 0x000fe20000000000 */
[----:B--2---:R-:W-:Y:S02]  /*5290*/  DADD R10, -RZ, -R20 ;  /* 0x00000000ff0a7229 */ /* 0x004fe40000000914 */
[----:B------:R-:W-:-:S08]  /*52a0*/  DSETP.GEU.AND P3, PT, R20, RZ, PT ;  /* 0x000000ff1400722a */ /* 0x000fd00003f6e000 */
[----:B------:R-:W-:Y:S02]  /*52b0*/  FSEL R10, R10, R20, !P3 ;  /* 0x000000140a0a7208 */ /* 0x000fe40005800000 */
[----:B------:R-:W-:-:S06]  /*52c0*/  FSEL R11, R11, R21, !P3 ;  /* 0x000000150b0b7208 */ /* 0x000fcc0005800000 */
[----:B------:R-:W-:-:S14]  /*52d0*/  DSETP.GEU.AND P2, PT, R8, R10, PT ;  /* 0x0000000a0800722a */ /* 0x000fdc0003f4e000 */
[----:B---3--:R-:W-:-:S04]  /*52e0*/  @P2 ISETP.GE.U32.AND P0, PT, R18, R26, PT ;  /* 0x0000001a1200220c */ /* 0x008fc80003f06070 */
[----:B------:R-:W-:-:S13]  /*52f0*/  @P2 ISETP.GE.AND.EX P0, PT, R19, R27, PT, P0 ;  /* 0x0000001b1300220c */ /* 0x000fda0003f06300 */
[----:B------:R-:W-:-:S06]  /*5300*/  @P2 DSETP.LT.OR P0, PT, R10, R8, !P0 ;  /* 0x000000080a00222a */ /* 0x000fcc0004701400 */
[----:B------:R-:W-:Y:S02]  /*5310*/  @P2 FSEL R20, R16, R20, P0 ;  /* 0x0000001410142208 */ /* 0x000fe40000000000 */
[----:B------:R-:W-:-:S06]  /*5320*/  @P2 FSEL R21, R17, R21, P0 ;  /* 0x0000001511152208 */ /* 0x000fcc0000000000 */
[----:B------:R-:W-:Y:S02]  /*5330*/  DADD R8, -RZ, -R20 ;  /* 0x00000000ff087229 */ /* 0x000fe40000000914 */
[----:B----4-:R-:W-:Y:S02]  /*5340*/  DADD R10, -RZ, -R12 ;  /* 0x00000000ff0a7229 */ /* 0x010fe4000000090c */
[----:B------:R-:W-:Y:S02]  /*5350*/  DSETP.GEU.AND P3, PT, R12, RZ, PT ;  /* 0x000000ff0c00722a */ /* 0x000fe40003f6e000 */
[----:B------:R-:W-:-:S06]  /*5360*/  DSETP.GEU.AND P1, PT, R20, RZ, PT ;  /* 0x000000ff1400722a */ /* 0x000fcc0003f2e000 */
[----:B------:R-:W-:Y:S02]  /*5370*/  FSEL R10, R10, R12, !P3 ;  /* 0x0000000c0a0a7208 */ /* 0x000fe40005800000 */
[----:B------:R-:W-:Y:S02]  /*5380*/  FSEL R11, R11, R13, !P3 ;  /* 0x0000000d0b0b7208 */ /* 0x000fe40005800000 */
[----:B------:R-:W-:Y:S02]  /*5390*/  FSEL R8, R8, R20, !P1 ;  /* 0x0000001408087208 */ /* 0x000fe40004800000 */
[----:B------:R-:W-:-:S06]  /*53a0*/  FSEL R9, R9, R21, !P1 ;  /* 0x0000001509097208 */ /* 0x000fcc0004800000 */
[----:B------:R-:W-:Y:S01]  /*53b0*/  DSETP.GEU.AND P1, PT, R8, R10, PT ;  /* 0x0000000a0800722a */ /* 0x000fe20003f2e000 */
[----:B------:R-:W-:Y:S02]  /*53c0*/  @P2 SEL R26, R18, R26, P0 ;  /* 0x0000001a121a2207 */ /* 0x000fe40000000000 */
[----:B------:R-:W-:Y:S01]  /*53d0*/  @P2 SEL R27, R19, R27, P0 ;  /* 0x0000001b131b2207 */ /* 0x000fe20000000000 */
[----:B------:R-:W-:-:S10]  /*53e0*/  VIADD R0, R3, 0xa00 ;  /* 0x00000a0003007836 */ /* 0x000fd40000000000 */
[----:B------:R-:W-:-:S04]  /*53f0*/  @P1 ISETP.GE.U32.AND P0, PT, R26, R6, PT ;  /* 0x000000061a00120c */ /* 0x000fc80003f06070 */
[----:B------:R-:W-:Y:S02]  /*5400*/  @P1 ISETP.GE.AND.EX P0, PT, R27, R7, PT, P0 ;  /* 0x000000071b00120c */ /* 0x000fe40003f06300 */
[----:B0-----:R-:W-:-:S11]  /*5410*/  ISETP.GT.AND P2, PT, R0, UR4, PT ;  /* 0x0000000400007c0c */ /* 0x001fd6000bf44270 */
[----:B------:R-:W-:Y:S01]  /*5420*/  @P1 DSETP.LT.OR P0, PT, R10, R8, !P0 ;  /* 0x000000080a00122a */ /* 0x000fe20004701400 */
[----:B------:R-:W-:-:S05]  /*5430*/  VIADD R3, R3, 0x500 ;  /* 0x0000050003037836 */ /* 0x000fca0000000000 */
[----:B------:R-:W-:Y:S02]  /*5440*/  @P1 FSEL R20, R20, R12, P0 ;  /* 0x0000000c14141208 */ /* 0x000fe40000000000 */
[----:B------:R-:W-:Y:S02]  /*5450*/  @P1 FSEL R21, R21, R13, P0 ;  /* 0x0000000d15151208 */ /* 0x000fe40000000000 */
[----:B------:R-:W-:Y:S01]  /*5460*/  @P1 SEL R6, R26, R6, P0 ;  /* 0x000000061a061207 */ /* 0x000fe20000000000 */
[----:B------:R-:W-:Y:S01]  /*5470*/  @P1 IMAD.MOV.U32 R12, RZ, RZ, R20 ;  /* 0x000000ffff0c1224 */ /* 0x000fe200078e0014 */
[----:B------:R-:W-:Y:S01]  /*5480*/  @P1 SEL R7, R27, R7, P0 ;  /* 0x000000071b071207 */ /* 0x000fe20000000000 */
[----:B------:R-:W-:Y:S01]  /*5490*/  @P1 IMAD.MOV.U32 R13, RZ, RZ, R21 ;  /* 0x000000ffff0d1224 */ /* 0x000fe200078e0015 */
[----:B------:R-:W-:Y:S06]  /*54a0*/  @!P2 BRA `(.L_x_420) ;  /* 0xfffffff80064a947 */ /* 0x000fec000383ffff */
[----:B------:R-:W-:-:S07]  /*54b0*/  IMAD.MOV.U32 R23, RZ, RZ, R3 ;  /* 0x000000ffff177224 */ /* 0x000fce00078e0003 */
.L_x_419:
[----:B------:R-:W-:-:S13]  /*54c0*/  ISETP.GE.AND P0, PT, R23, UR4, PT ;  /* 0x0000000417007c0c */ /* 0x000fda000bf06270 */
[----:B------:R-:W-:Y:S05]  /*54d0*/  @P0 BRA `(.L_x_421) ;  /* 0x0000000c004c0947 */ /* 0x000fea0003800000 */
[----:B------:R-:W-:Y:S01]  /*54e0*/  IADD3 R3, PT, PT, -R23, UR4, RZ ;  /* 0x0000000417037c10 */ /* 0x000fe2000fffe1ff */
[----:B------:R-:W-:Y:S03]  /*54f0*/  BSSY.RECONVERGENT B1, `(.L_x_421) ;  /* 0x00000d1000017945 */ /* 0x000fe60003800200 */
[----:B------:R-:W-:-:S13]  /*5500*/  ISETP.GE.AND P0, PT, R4, R3, PT ;  /* 0x000000030400720c */ /* 0x000fda0003f06270 */
[----:B------:R-:W-:Y:S05]  /*5510*/  @P0 BRA `(.L_x_422) ;  /* 0x0000000c00380947 */ /* 0x000fea0003800000 */
[----:B------:R-:W-:Y:S01]  /*5520*/  LOP3.LUT R0, RZ, R4, RZ, 0x33, !PT ;  /* 0x00000004ff007212 */ /* 0x000fe200078e33ff */
[----:B------:R-:W-:Y:S03]  /*5530*/  BSSY.RECONVERGENT B2, `(.L_x_423) ;  /* 0x0000038000027945 */ /* 0x000fe60003800200 */
[----:B------:R-:W-:-:S04]  /*5540*/  IADD3 R0, PT, PT, -R23, UR4, R0 ;  /* 0x0000000417007c10 */ /* 0x000fc8000fffe100 */
[----:B------:R-:W-:-:S04]  /*5550*/  LOP3.LUT R2, R0, 0x300, RZ, 0xc0, !PT ;  /* 0x0000030000027812 */ /* 0x000fc800078ec0ff */
[----:B------:R-:W-:Y:S01]  /*5560*/  ISETP.NE.AND P0, PT, R2, 0x300, PT ;  /* 0x000003000200780c */ /* 0x000fe20003f05270 */
[----:B------:R-:W-:-:S12]  /*5570*/  IMAD.MOV.U32 R2, RZ, RZ, R4 ;  /* 0x000000ffff027224 */ /* 0x000fd800078e0004 */
[----:B------:R-:W-:Y:S05]  /*5580*/  @!P0 BRA `(.L_x_424) ;  /* 0x0000000000c88947 */ /* 0x000fea0003800000 */
[----:B------:R-:W0:Y:S01]  /*5590*/  LDC.64 R8, c[0x0][0x380] ;  /* 0x0000e000ff087b82 */ /* 0x000e220000000a00 */
[----:B------:R-:W-:Y:S01]  /*55a0*/  LEA.HI R2, R0, 0x1, RZ, 0x18 ;  /* 0x0000000100027811 */ /* 0x000fe200078fc0ff */
[----:B------:R-:W-:-:S03]  /*55b0*/  IMAD.IADD R5, R4, 0x1, R23 ;  /* 0x0000000104057824 */ /* 0x000fc600078e0217 */
[----:B------:R-:W-:Y:S01]  /*55c0*/  LOP3.LUT R22, R2, 0x3, RZ, 0xc0, !PT ;  /* 0x0000000302167812 */ /* 0x000fe200078ec0ff */
[----:B------:R-:W-:-:S04]  /*55d0*/  IMAD.MOV.U32 R2, RZ, RZ, R4 ;  /* 0x000000ffff027224 */ /* 0x000fc800078e0004 */
[----:B------:R-:W-:-:S07]  /*55e0*/  IMAD.MOV R22, RZ, RZ, -R22 ;  /* 0x000000ffff167224 */ /* 0x000fce00078e0a16 */
.L_x_427:
[----:B0-----:R-:W-:-:S05]  /*55f0*/  IMAD.WIDE.U32 R16, R5, 0x10, R8 ;  /* 0x0000001005107825 */ /* 0x001fca00078e0008 */
[----:B------:R-:W2:Y:S04]  /*5600*/  LDG.E.64.CONSTANT R10, desc[UR6][R16.64] ;  /* 0x00000006100a7981 */ /* 0x000ea8000c1e9b00 */
[----:B------:R0:W3:Y:S01]  /*5610*/  LDG.E.64.CONSTANT R14, desc[UR6][R16.64+0x8] ;  /* 0x00000806100e7981 */ /* 0x0000e2000c1e9b00 */
[----:B------:R-:W-:Y:S01]  /*5620*/  BSSY.RECONVERGENT B3, `(.L_x_425) ;  /* 0x0000023000037945 */ /* 0x000fe20003800200 */
[----:B------:R-:W-:Y:S02]  /*5630*/  IMAD.MOV.U32 R29, RZ, RZ, R12 ;  /* 0x000000ffff1d7224 */ /* 0x000fe400078e000c */
[----:B------:R-:W-:Y:S02]  /*5640*/  IMAD.MOV.U32 R24, RZ, RZ, R13 ;  /* 0x000000ffff187224 */ /* 0x000fe400078e000d */
[----:B------:R-:W-:-:S02]  /*5650*/  IMAD.MOV.U32 R25, RZ, RZ, R6 ;  /* 0x000000ffff197224 */ /* 0x000fc400078e0006 */
[----:B------:R-:W-:Y:S02]  /*5660*/  IMAD.MOV.U32 R27, RZ, RZ, R7 ;  /* 0x000000ffff1b7224 */ /* 0x000fe400078e0007 */
[----:B0-----:R-:W-:Y:S02]  /*5670*/  IMAD.MOV.U32 R16, RZ, RZ, R12 ;  /* 0x000000ffff107224 */ /* 0x001fe400078e000c */
[----:B------:R-:W-:-:S06]  /*5680*/  IMAD.MOV.U32 R17, RZ, RZ, R13 ;  /* 0x000000ffff117224 */ /* 0x000fcc00078e000d */
[----:B------:R-:W-:Y:S02]  /*5690*/  DADD R18, -RZ, -R16 ;  /* 0x00000000ff127229 */ /* 0x000fe40000000910 */
        /* <DEDUP_REMOVED lines=27> */
.L_x_426:
[----:B------:R-:W-:Y:S05]  /*5850*/  BSYNC.RECONVERGENT B3 ;  /* 0x0000000000037941 */ /* 0x000fea0003800200 */
.L_x_425:
[----:B------:R-:W-:Y:S02]  /*5860*/  VIADD R22, R22, 0x1 ;  /* 0x0000000116167836 */ /* 0x000fe40000000000 */
[----:B------:R-:W-:Y:S02]  /*5870*/  VIADD R2, R2, 0x100 ;  /* 0x0000010002027836 */ /* 0x000fe40000000000 */
[----:B------:R-:W-:Y:S01]  /*5880*/  VIADD R5, R5, 0x100 ;  /* 0x0000010005057836 */ /* 0x000fe20000000000 */
[----:B------:R-:W-:-:S13]  /*5890*/  ISETP.NE.AND P0, PT, R22, RZ, PT ;  /* 0x000000ff1600720c */ /* 0x000fda0003f05270 */
[----:B------:R-:W-:Y:S05]  /*58a0*/  @P0 BRA `(.L_x_427) ;  /* 0xfffffffc00500947 */ /* 0x000fea000383ffff */
.L_x_424:
[----:B------:R-:W-:Y:S05]  /*58b0*/  BSYNC.RECONVERGENT B2 ;  /* 0x0000000000027941 */ /* 0x000fea0003800200 */
.L_x_423:
[----:B------:R-:W-:-:S13]  /*58c0*/  ISETP.GE.U32.AND P0, PT, R0, 0x300, PT ;  /* 0x000003000000780c */ /* 0x000fda0003f06070 */
[----:B------:R-:W-:Y:S05]  /*58d0*/  @!P0 BRA `(.L_x_422) ;  /* 0x0000000800488947 */ /* 0x000fea0003800000 */
[----:B------:R-:W0:Y:S01]  /*58e0*/  LDCU.64 UR8, c[0x0][0x380] ;  /* 0x00007000ff0877ac */ /* 0x000e220008000a00 */
[----:B------:R-:W1:Y:S01]  /*58f0*/  LDC.64 R10, c[0x0][0x380] ;  /* 0x0000e000ff0a7b82 */ /* 0x000e620000000a00 */
[C---:B------:R-:W-:Y:S01]  /*5900*/  IADD3 R20, P0, PT, R2.reuse, R23, RZ ;  /* 0x0000001702147210 */ /* 0x040fe20007f1e0ff */
[----:B------:R-:W-:-:S04]  /*5910*/  IMAD.IADD R0, R2, 0x1, R23 ;  /* 0x0000000102007824 */ /* 0x000fc800078e0217 */
[----:B------:R-:W-:Y:S01]  /*5920*/  IMAD.X R9, RZ, RZ, RZ, P0 ;  /* 0x000000ffff097224 */ /* 0x000fe200000e06ff */
[----:B0-----:R-:W-:-:S04]  /*5930*/  LEA R5, P1, R20, UR8, 0x4 ;  /* 0x0000000814057c11 */ /* 0x001fc8000f8220ff */
[----:B------:R-:W-:Y:S02]  /*5940*/  IADD3 R5, P0, PT, R5, 0x3008, RZ ;  /* 0x0000300805057810 */ /* 0x000fe40007f1e0ff */
[----:B------:R-:W-:-:S05]  /*5950*/  LEA.HI.X R20, R20, UR9, R9, 0x4, P1 ;  /* 0x0000000914147c11 */ /* 0x000fca00088f2409 */
[----:B------:R-:W-:-:S07]  /*5960*/  IMAD.X R20, RZ, RZ, R20, P0 ;  /* 0x000000ffff147224 */ /* 0x000fce00000e0614 */
.L_x_436:
[----:B-1----:R-:W-:-:S05]  /*5970*/  IMAD.WIDE.U32 R22, R0, 0x10, R10 ;  /* 0x0000001000167825 */ /* 0x002fca00078e000a */
[----:B------:R-:W2:Y:S04]  /*5980*/  LDG.E.64.CONSTANT R14, desc[UR6][R22.64] ;  /* 0x00000006160e7981 */ /* 0x000ea8000c1e9b00 */
[----:B------:R0:W3:Y:S01]  /*5990*/  LDG.E.64.CONSTANT R8, desc[UR6][R22.64+0x8] ;  /* 0x0000080616087981 */ /* 0x0000e2000c1e9b00 */
[----:B------:R-:W-:Y:S01]  /*59a0*/  DADD R16, -RZ, -R12 ;  /* 0x00000000ff107229 */ /* 0x000fe2000000090c */
[----:B------:R-:W-:Y:S01]  /*59b0*/  BSSY.RECONVERGENT B2, `(.L_x_428) ;  /* 0x000001c000027945 */ /* 0x000fe20003800200 */
[----:B------:R-:W-:-:S08]  /*59c0*/  DSETP.GEU.AND P0, PT, R12, RZ, PT ;  /* 0x000000ff0c00722a */ /* 0x000fd00003f0e000 */
[----:B------:R-:W-:Y:S02]  /*59d0*/  FSEL R16, R16, R12, !P0 ;  /* 0x0000000c10107208 */ /* 0x000fe40004000000 */
[----:B------:R-:W-:Y:S01]  /*59e0*/  FSEL R17, R17, R13, !P0 ;  /* 0x0000000d11117208 */ /* 0x000fe20004000000 */
[----:B--2---:R-:W-:Y:S01]  /*59f0*/  DADD R18, -RZ, -R14 ;  /* 0x00000000ff127229 */ /* 0x004fe2000000090e */
[----:B0-----:R-:W-:Y:S01]  /*5a00*/  IMAD.MOV.U32 R22, RZ, RZ, R14 ;  /* 0x000000ffff167224 */ /* 0x001fe200078e000e */
        /* <DEDUP_REMOVED lines=22> */
.L_x_429:
[----:B------:R-:W-:Y:S05]  /*5b70*/  BSYNC.RECONVERGENT B2 ;  /* 0x0000000000027941 */ /* 0x000fea0003800200 */
.L_x_428:
[----:B------:R-:W-:Y:S02]  /*5b80*/  IMAD.MOV.U32 R8, RZ, RZ, R5 ;  /* 0x000000ffff087224 */ /* 0x000fe400078e0005 */
[----:B------:R-:W-:-:S05]  /*5b90*/  IMAD.MOV.U32 R9, RZ, RZ, R20 ;  /* 0x000000ffff097224 */ /* 0x000fca00078e0014 */
        /* <DEDUP_REMOVED lines=32> */
.L_x_431:
[----:B------:R-:W-:Y:S05]  /*5da0*/  BSYNC.RECONVERGENT B2 ;  /* 0x0000000000027941 */ /* 0x000fea0003800200 */
.L_x_430:
        /* <DEDUP_REMOVED lines=32> */
.L_x_433:
[----:B------:R-:W-:Y:S05]  /*5fb0*/  BSYNC.RECONVERGENT B2 ;  /* 0x0000000000027941 */ /* 0x000fea0003800200 */
.L_x_432:
[----:B------:R-:W-:Y:S01]  /*5fc0*/  DADD R12, -RZ, -R16 ;  /* 0x00000000ff0c7229 */ /* 0x000fe20000000910 */
        /* <DEDUP_REMOVED lines=28> */
.L_x_435:
[----:B------:R-:W-:Y:S05]  /*6190*/  BSYNC.RECONVERGENT B2 ;  /* 0x0000000000027941 */ /* 0x000fea0003800200 */
.L_x_434:
[----:B------:R-:W-:Y:S01]  /*61a0*/  VIADD R2, R2, 0x400 ;  /* 0x0000040002027836 */ /* 0x000fe20000000000 */
[----:B------:R-:W-:Y:S01]  /*61b0*/  IADD3 R5, P1, PT, R8, 0x4000, RZ ;  /* 0x0000400008057810 */ /* 0x000fe20007f3e0ff */
[----:B------:R-:W-:-:S03]  /*61c0*/  VIADD R0, R0, 0x400 ;  /* 0x0000040000007836 */ /* 0x000fc60000000000 */
[----:B------:R-:W-:Y:S01]  /*61d0*/  ISETP.GE.AND P0, PT, R2, R3, PT ;  /* 0x000000030200720c */ /* 0x000fe20003f06270 */
[----:B------:R-:W-:-:S12]  /*61e0*/  IMAD.X R20, RZ, RZ, R9, P1 ;  /* 0x000000ffff147224 */ /* 0x000fd800008e0609 */
[----:B------:R-:W-:Y:S05]  /*61f0*/  @!P0 BRA `(.L_x_436) ;  /* 0xfffffff400dc8947 */ /* 0x000fea000383ffff */
.L_x_422:
[----:B------:R-:W-:Y:S05]  /*6200*/  BSYNC.RECONVERGENT B1 ;  /* 0x0000000000017941 */ /* 0x000fea0003800200 */
.L_x_421:
        /* <DEDUP_REMOVED lines=42> */
.L_x_438:
[----:B------:R-:W-:Y:S05]  /*64b0*/  BSYNC.RECONVERGENT B1 ;  /* 0x0000000000017941 */ /* 0x000fea0003800200 */
.L_x_437:
        /* <DEDUP_REMOVED lines=39> */
.L_x_440:
[----:B------:R-:W-:Y:S05]  /*6730*/  BSYNC.RECONVERGENT B1 ;  /* 0x0000000000017941 */ /* 0x000fea0003800200 */
.L_x_439:
        /* <DEDUP_REMOVED lines=39> */
.L_x_442:
[----:B------:R-:W-:Y:S05]  /*69b0*/  BSYNC.RECONVERGENT B1 ;  /* 0x0000000000017941 */ /* 0x000fea0003800200 */
.L_x_441:
        /* <DEDUP_REMOVED lines=39> */
.L_x_444:
[----:B------:R-:W-:Y:S05]  /*6c30*/  BSYNC.RECONVERGENT B1 ;  /* 0x0000000000017941 */ /* 0x000fea0003800200 */
.L_x_443:
[----:B------:R-:W-:Y:S01]  /*6c40*/  ISETP.GT.AND P0, PT, R14, 0xf, PT ;  /* 0x0000000f0e00780c */ /* 0x000fe20003f04270 */
[----:B0-----:R0:W0:Y:S01]  /*6c50*/  SHFL.DOWN PT, R5, R6, 0x10, 0x1f ;  /* 0x0a001f0006057f89 */ /* 0x00102200000e0000 */
[----:B------:R-:W-:Y:S01]  /*6c60*/  BSSY.RECONVERGENT B1, `(.L_x_445) ;  /* 0x0000025000017945 */ /* 0x000fe20003800200 */
[----:B------:R-:W-:Y:S02]  /*6c70*/  IMAD.MOV.U32 R12, RZ, RZ, R8 ;  /* 0x000000ffff0c7224 */ /* 0x000fe400078e0008 */
[----:B-1----:R1:W0:Y:S01]  /*6c80*/  SHFL.DOWN PT, R15, R7, 0x10, 0x1f ;  /* 0x0a001f00070f7f89 */ /* 0x00222200000e0000 */
[----:B------:R-:W-:Y:S02]  /*6c90*/  IMAD.MOV.U32 R13, RZ, RZ, R9 ;  /* 0x000000ffff0d7224 */ /* 0x000fe400078e0009 */
[----:B------:R-:W-:Y:S01]  /*6ca0*/  IMAD.MOV.U32 R2, RZ, RZ, R6 ;  /* 0x000000ffff027224 */ /* 0x000fe200078e0006 */
[----:B---3--:R1:W3:Y:S01]  /*6cb0*/  SHFL.DOWN PT, R19, R8, 0x10, 0x1f ;  /* 0x0a001f0008137f89 */ /* 0x0082e200000e0000 */
[----:B------:R-:W-:-:S03]  /*6cc0*/  IMAD.MOV.U32 R3, RZ, RZ, R7 ;  /* 0x000000ffff037224 */ /* 0x000fc600078e0007 */
[----:B------:R1:W0:Y:S01]  /*6cd0*/  SHFL.DOWN PT, R0, R9, 0x10, 0x1f ;  /* 0x0a001f0009007f89 */ /* 0x00022200000e0000 */
[----:B------:R-:W-:Y:S05]  /*6ce0*/  @P0 BRA `(.L_x_446) ;  /* 0x0000000000700947 */ /* 0x000fea0003800000 */
[----:B0-----:R-:W-:Y:S01]  /*6cf0*/  IMAD.MOV.U32 R2, RZ, RZ, R5 ;  /* 0x000000ffff027224 */ /* 0x001fe200078e0005 */
[----:B------:R-:W-:Y:S01]  /*6d00*/  DADD R10, -RZ, -R6 ;  /* 0x00000000ff0a7229 */ /* 0x000fe20000000906 */
[----:B------:R-:W-:Y:S01]  /*6d10*/  IMAD.MOV.U32 R3, RZ, RZ, R15 ;  /* 0x000000ffff037224 */ /* 0x000fe200078e000f */
[----:B------:R-:W-:-:S05]  /*6d20*/  DSETP.GEU.AND P0, PT, R6, RZ, PT ;  /* 0x000000ff0600722a */ /* 0x000fca0003f0e000 */
[----:B------:R-:W-:Y:S02]  /*6d30*/  DADD R12, -RZ, -R2 ;  /* 0x00000000ff0c7229 */ /* 0x000fe40000000902 */
[----:B------:R-:W-:Y:S01]  /*6d40*/  DSETP.GEU.AND P1, PT, R2, RZ, PT ;  /* 0x000000ff0200722a */ /* 0x000fe20003f2e000 */
[----:B------:R-:W-:Y:S02]  /*6d50*/  FSEL R10, R10, R6, !P0 ;  /* 0x000000060a0a7208 */ /* 0x000fe40004000000 */
[----:B------:R-:W-:-:S05]  /*6d60*/  FSEL R11, R11, R7, !P0 ;  /* 0x000000070b0b7208 */ /* 0x000fca0004000000 */
[----:B----4-:R-:W-:Y:S01]  /*6d70*/  FSEL R16, R12, R5, !P1 ;  /* 0x000000050c107208 */ /* 0x010fe20004800000 */
[----:B---3--:R-:W-:Y:S01]  /*6d80*/  IMAD.MOV.U32 R12, RZ, RZ, R19 ;  /* 0x000000ffff0c7224 */ /* 0x008fe200078e0013 */
[----:B--2---:R-:W-:Y:S01]  /*6d90*/  FSEL R17, R13, R15, !P1 ;  /* 0x0000000f0d117208 */ /* 0x004fe20004800000 */
        /* <DEDUP_REMOVED lines=17> */
.L_x_446:
[----:B------:R-:W-:Y:S05]  /*6eb0*/  BSYNC.RECONVERGENT B1 ;  /* 0x0000000000017941 */ /* 0x000fea0003800200 */
.L_x_445:
[----:B------:R-:W-:Y:S01]  /*6ec0*/  ISETP.NE.AND P0, PT, R14, RZ, PT ;  /* 0x000000ff0e00720c */ /* 0x000fe20003f05270 */
[----:B------:R-:W-:-:S12]  /*6ed0*/  BSSY.RECONVERGENT B1, `(.L_x_447) ;  /* 0x000000a000017945 */ /* 0x000fd80003800200 */
[----:B------:R-:W-:Y:S05]  /*6ee0*/  @P0 BRA `(.L_x_448) ;  /* 0x0000000000200947 */ /* 0x000fea0003800000 */
[----:B0-----:R-:W0:Y:S01]  /*6ef0*/  S2R R6, SR_CgaCtaId ;  /* 0x0000000000067919 */ /* 0x001e220000008800 */
[----:B------:R-:W-:Y:S02]  /*6f00*/  MOV R5, 0x400 ;  /* 0x0000040000057802 */ /* 0x000fe40000000f00 */
[----:B------:R-:W-:-:S04]  /*6f10*/  SHF.R.U32.HI R0, RZ, 0x1, R4 ;  /* 0x00000001ff007819 */ /* 0x000fc80000011604 */
[----:B------:R-:W-:Y:S02]  /*6f20*/  LOP3.LUT R0, R0, 0x1f0, RZ, 0xc0, !PT ;  /* 0x000001f000007812 */ /* 0x000fe400078ec0ff */
[----:B0-----:R-:W-:-:S05]  /*6f30*/  LEA R5, R6, R5, 0x18 ;  /* 0x0000000506057211 */ /* 0x001fca00078ec0ff */
[----:B------:R-:W-:-:S05]  /*6f40*/  IMAD.IADD R5, R0, 0x1, R5 ;  /* 0x0000000100057824 */ /* 0x000fca00078e0205 */
[----:B------:R0:W-:Y:S04]  /*6f50*/  STS.64 [R5+0x10], R12 ;  /* 0x0000100c05007388 */ /* 0x0001e80000000a00 */
[----:B------:R0:W-:Y:S02]  /*6f60*/  STS.64 [R5+0x8], R2 ;  /* 0x0000080205007388 */ /* 0x0001e40000000a00 */
.L_x_448:
[----:B------:R-:W-:Y:S05]  /*6f70*/  BSYNC.RECONVERGENT B1 ;  /* 0x0000000000017941 */ /* 0x000fea0003800200 */
.L_x_447:
[----:B------:R-:W-:Y:S01]  /*6f80*/  BAR.SYNC.DEFER_BLOCKING 0x0 ;  /* 0x0000000000007b1d */ /* 0x000fe20000010000 */
[----:B------:R-:W-:-:S13]  /*6f90*/  ISETP.NE.AND P1, PT, R4, RZ, PT ;  /* 0x000000ff0400720c */ /* 0x000fda0003f25270 */
[----:B------:R-:W-:Y:S05]  /*6fa0*/  @P1 BRA `(.L_x_382) ;  /* 0x0000000c006c1947 */ /* 0x000fea0003800000 */
[----:B0-----:R-:W0:Y:S01]  /*6fb0*/  S2R R5, SR_CgaCtaId ;  /* 0x0000000000057919 */ /* 0x001e220000008800 */
[----:B------:R-:W-:Y:S01]  /*6fc0*/  MOV R0, 0x400 ;  /* 0x0000040000007802 */ /* 0x000fe20000000f00 */
[----:B------:R-:W-:Y:S01]  /*6fd0*/  DADD R14, -RZ, -R2 ;  /* 0x00000000ff0e7229 */ /* 0x000fe20000000902 */
[----:B------:R-:W-:Y:S01]  /*6fe0*/  BSSY.RECONVERGENT B1, `(.L_x_449) ;  /* 0x0000020000017945 */ /* 0x000fe20003800200 */
[----:B------:R-:W-:-:S08]  /*6ff0*/  DSETP.GEU.AND P2, PT, R2, RZ, PT ;  /* 0x000000ff0200722a */ /* 0x000fd00003f4e000 */
[----:B------:R-:W-:Y:S02]  /*7000*/  FSEL R14, R14, R2, !P2 ;  /* 0x000000020e0e7208 */ /* 0x000fe40005000000 */
[----:B------:R-:W-:Y:S02]  /*7010*/  FSEL R15, R15, R3, !P2 ;  /* 0x000000030f0f7208 */ /* 0x000fe40005000000 */
[----:B0-----:R-:W-:-:S05]  /*7020*/  LEA R0, R5, R0, 0x18 ;  /* 0x0000000005007211 */ /* 0x001fca00078ec0ff */
[----:B------:R-:W2:Y:S04]  /*7030*/  LDS.64 R22, [R0+0x18] ;  /* 0x0000180000167984 */ /* 0x000ea80000000a00 */
[----:B-1----:R-:W0:Y:S04]  /*7040*/  LDS.128 R8, [R0+0x20] ;  /* 0x0000200000087984 */ /* 0x002e280000000c00 */
[----:B------:R1:W1:Y:S01]  /*7050*/  LDS.128 R4, [R0+0x30] ;  /* 0x0000300000047984 */ /* 0x0002620000000c00 */
[----:B--2-4-:R-:W-:Y:S02]  /*7060*/  DADD R16, -RZ, -R22 ;  /* 0x00000000ff107229 */ /* 0x014fe40000000916 */
        /* <DEDUP_REMOVED lines=8> */
[----:B-1----:R-:W-:Y:S05]  /*70f0*/  @!P0 BRA `(.L_x_450) ;  /* 0x0000000000388947 */ /* 0x002fea0003800000 */
        /* <DEDUP_REMOVED lines=14> */
.L_x_450:
[----:B------:R-:W-:Y:S05]  /*71e0*/  BSYNC.RECONVERGENT B1 ;  /* 0x0000000000017941 */ /* 0x000fea0003800200 */
.L_x_449:
        /* <DEDUP_REMOVED lines=30> */
.L_x_452:
[----:B------:R-:W-:Y:S05]  /*73d0*/  BSYNC.RECONVERGENT B1 ;  /* 0x0000000000017941 */ /* 0x000fea0003800200 */
.L_x_451:
        /* <DEDUP_REMOVED lines=30> */
.L_x_454:
[----:B------:R-:W-:Y:S05]  /*75c0*/  BSYNC.RECONVERGENT B1 ;  /* 0x0000000000017941 */ /* 0x000fea0003800200 */
.L_x_453:
        /* <DEDUP_REMOVED lines=30> */
.L_x_456:
[----:B------:R-:W-:Y:S05]  /*77b0*/  BSYNC.RECONVERGENT B1 ;  /* 0x0000000000017941 */ /* 0x000fea0003800200 */
.L_x_455:
        /* <DEDUP_REMOVED lines=31> */
.L_x_458:
[----:B------:R-:W-:Y:S05]  /*79b0*/  BSYNC.RECONVERGENT B1 ;  /* 0x0000000000017941 */ /* 0x000fea0003800200 */
.L_x_457:
        /* <DEDUP_REMOVED lines=30> */
.L_x_460:
[----:B------:R-:W-:Y:S05]  /*7ba0*/  BSYNC.RECONVERGENT B1 ;  /* 0x0000000000017941 */ /* 0x000fea0003800200 */
.L_x_459:
        /* <DEDUP_REMOVED lines=27> */
.L_x_382:
[----:B------:R-:W-:Y:S05]  /*7d60*/  BSYNC.RECONVERGENT B0 ;  /* 0x0000000000007941 */ /* 0x000fea0003800200 */
.L_x_349:
[----:B------:R-:W-:Y:S05]  /*7d70*/  @P1 EXIT ;  /* 0x000000000000194d */ /* 0x000fea0003800000 */
[----:B0-----:R-:W0:Y:S02]  /*7d80*/  LDC.64 R4, c[0x0][0x388] ;  /* 0x0000e200ff047b82 */ /* 0x001e240000000a00 */
[----:B0-----:R-:W-:Y:S04]  /*7d90*/  STG.E.64 desc[UR6][R4.64], R2 ;  /* 0x0000000204007986 */ /* 0x001fe8000c101b06 */
[----:B------:R-:W-:Y:S01]  /*7da0*/  STG.E.64 desc[UR6][R4.64+0x8], R12 ;  /* 0x0000080c04007986 */ /* 0x000fe2000c101b06 */
[----:B------:R-:W-:Y:S05]  /*7db0*/  EXIT ;  /* 0x000000000000794d */ /* 0x000fea0003800000 */
.L_x_461:
        /* <DEDUP_REMOVED lines=12> */
.L_x_735:


//--------------------- .text._ZN6thrust24THRUST_300001_SM_1000_NS8cuda_cub4core6detail13_kernel_agentINS1_8__reduce10DrainAgentIiEEJN3cub18CUB_300001_SM_10009GridQueueIjEEiEEEvDpT0_ --------------------------
	.section	.text._ZN6thrust24THRUST_300001_SM_1000_NS8cuda_cub4core6detail13_kernel_agentINS1_8__reduce10DrainAgentIiEEJN3cub18CUB_300001_SM_10009GridQueueIjEEiEEEvDpT0_,"ax",@progbits
	.align	128
        .global         _ZN6thrust24THRUST_300001_SM_1000_NS8cuda_cub4core6detail13_kernel_agentINS1_8__reduce10DrainAgentIiEEJN3cub18CUB_300001_SM_10009GridQueueIjEEiEEEvDpT0_
        .type           _ZN6thrust24THRUST_300001_SM_1000_NS8cuda_cub4core6detail13_kernel_agentINS1_8__reduce10DrainAgentIiEEJN3cub18CUB_300001_SM_10009GridQueueIjEEiEEEvDpT0_,@function
        .size           _ZN6thrust24THRUST_300001_SM_1000_NS8cuda_cub4core6detail13_kernel_agentINS1_8__reduce10DrainAgentIiEEJN3cub18CUB_300001_SM_10009GridQueueIjEEiEEEvDpT0_,(.L_x_736 - _ZN6thrust24THRUST_300001_SM_1000_NS8cuda_cub4core6detail13_kernel_agentINS1_8__reduce10DrainAgentIiEEJN3cub18CUB_300001_SM_10009GridQueueIjEEiEEEvDpT0_)
        .other          _ZN6thrust24THRUST_300001_SM_1000_NS8cuda_cub4core6detail13_kernel_agentINS1_8__reduce10DrainAgentIiEEJN3cub18CUB_300001_SM_10009GridQueueIjEEiEEEvDpT0_,@"STO_CUDA_ENTRY STV_DEFAULT"
_ZN6thrust24THRUST_300001_SM_1000_NS8cuda_cub4core6detail13_kernel_agentINS1_8__reduce10DrainAgentIiEEJN3cub18CUB_300001_SM_10009GridQueueIjEEiEEEvDpT0_:
.text._ZN6thrust24THRUST_300001_SM_1000_NS8cuda_cub4core6detail13_kernel_agentINS1_8__reduce10DrainAgentIiEEJN3cub18CUB_300001_SM_10009GridQueueIjEEiEEEvDpT0_:
[----:B------:R-:W-:Y:S08]  /*0000*/  LDC R1, c[0x0][0x37c] ;  /* 0x0000df00ff017b82 */ /* 0x000ff00000000800 */
[----:B------:R-:W0:Y:S01]  /*0010*/  LDC.64 R2, c[0x0][0x380] ;  /* 0x0000e000ff027b82 */ /* 0x000e220000000a00 */
[----:B------:R-:W0:Y:S07]  /*0020*/  LDCU.64 UR4, c[0x0][0x358] ;  /* 0x00006b00ff0477ac */ /* 0x000e2e0008000a00 */
[----:B------:R-:W1:Y:S01]  /*0030*/  LDC R5, c[0x0][0x388] ;  /* 0x0000e200ff057b82 */ /* 0x000e620000000800 */
[----:B0-----:R-:W-:Y:S04]  /*0040*/  STG.E desc[UR4][R2.64+0x4], RZ ;  /* 0x000004ff02007986 */ /* 0x001fe8000c101904 */
[----:B-1----:R-:W-:Y:S01]  /*0050*/  STG.E desc[UR4][R2.64], R5 ;  /* 0x0000000502007986 */ /* 0x002fe2000c101904 */
[----:B------:R-:W-:Y:S05]  /*0060*/  EXIT ;  /* 0x000000000000794d */ /* 0x000fea0003800000 */
.L_x_462:
        /* <DEDUP_REMOVED lines=9> */
.L_x_736:


//--------------------- .text._ZN6thrust24THRUST_300001_SM_1000_NS8cuda_cub4core6detail13_kernel_agentINS1_8__reduce11ReduceAgentINS0_12zip_iteratorIN4cuda3std3__45tupleIJNS0_10device_ptrIdEENS0_17counting_iteratorIlNS0_11use_defaultESF_SF_EEEEEEEPNSB_IJdlEEESJ_iNS1_9__extrema9arg_max_fIdl17compare_abs_valueEEEEJSI_SK_iN3cub18CUB_300001_SM_100013GridEvenShareIiEENSR_9GridQueueIjEESO_EEEvDpT0_ --------------------------
	.section	.text._ZN6thrust24THRUST_300001_SM_1000_NS8cuda_cub4core6detail13_kernel_agentINS1_8__reduce11ReduceAgentINS0_12zip_iteratorIN4cuda3std3__45tupleIJNS0_10device_ptrIdEENS0_17counting_iteratorIlNS0_11use_defaultESF_SF_EEEEEEEPNSB_IJdlEEESJ_iNS1_9__extrema9arg_max_fIdl17compare_abs_valueEEEEJSI_SK_iN3cub18CUB_300001_SM_100013GridEvenShareIiEENSR_9GridQueueIjEESO_EEEvDpT0_,"ax",@progbits
	.align	128
        .global         _ZN6thrust24THRUST_300001_SM_1000_NS8cuda_cub4core6detail13_kernel_agentINS1_8__reduce11ReduceAgentINS0_12zip_iteratorIN4cuda3std3__45tupleIJNS0_10device_ptrIdEENS0_17counting_iteratorIlNS0_11use_defaultESF_SF_EEEEEEEPNSB_IJdlEEESJ_iNS1_9__extrema9arg_max_fIdl17compare_abs_valueEEEEJSI_SK_iN3cub18CUB_300001_SM_100013GridEvenShareIiEENSR_9GridQueueIjEESO_EEEvDpT0_
        .type           _ZN6thrust24THRUST_300001_SM_1000_NS8cuda_cub4core6detail13_kernel_agentINS1_8__reduce11ReduceAgentINS0_12zip_iteratorIN4cuda3std3__45tupleIJNS0_10device_ptrIdEENS0_17counting_iteratorIlNS0_11use_defaultESF_SF_EEEEEEEPNSB_IJdlEEESJ_iNS1_9__extrema9arg_max_fIdl17compare_abs_valueEEEEJSI_SK_iN3cub18CUB_300001_SM_100013GridEvenShareIiEENSR_9GridQueueIjEESO_EEEvDpT0_,@function
        .size           _ZN6thrust24THRUST_300001_SM_1000_NS8cuda_cub4core6detail13_kernel_agentINS1_8__reduce11ReduceAgentINS0_12zip_iteratorIN4cuda3std3__45tupleIJNS0_10device_ptrIdEENS0_17counting_iteratorIlNS0_11use_defaultESF_SF_EEEEEEEPNSB_IJdlEEESJ_iNS1_9__extrema9arg_max_fIdl17compare_abs_valueEEEEJSI_SK_iN3cub18CUB_300001_SM_100013GridEvenShareIiEENSR_9GridQueueIjEESO_EEEvDpT0_,(.L_x_737 - _ZN6thrust24THRUST_300001_SM_1000_NS8cuda_cub4core6detail13_kernel_agentINS1_8__reduce11ReduceAgentINS0_12zip_iteratorIN4cuda3std3__45tupleIJNS0_10device_ptrIdEENS0_17counting_iteratorIlNS0_11use_defaultESF_SF_EEEEEEEPNSB_IJdlEEESJ_iNS1_9__extrema9arg_max_fIdl17compare_abs_valueEEEEJSI_SK_iN3cub18CUB_300001_SM_100013GridEvenShareIiEENSR_9GridQueueIjEESO_EEEvDpT0_)
        .other          _ZN6thrust24THRUST_300001_SM_1000_NS8cuda_cub4core6detail13_kernel_agentINS1_8__reduce11ReduceAgentINS0_12zip_iteratorIN4cuda3std3__45tupleIJNS0_10device_ptrIdEENS0_17counting_iteratorIlNS0_11use_defaultESF_SF_EEEEEEEPNSB_IJdlEEESJ_iNS1_9__extrema9arg_max_fIdl17compare_abs_valueEEEEJSI_SK_iN3cub18CUB_300001_SM_100013GridEvenShareIiEENSR_9GridQueueIjEESO_EEEvDpT0_,@"STO_CUDA_ENTRY STV_DEFAULT"
_ZN6thrust24THRUST_300001_SM_1000_NS8cuda_cub4core6detail13_kernel_agentINS1_8__reduce11ReduceAgentINS0_12zip_iteratorIN4cuda3std3__45tupleIJNS0_10device_ptrIdEENS0_17counting_iteratorIlNS0_11use_defaultESF_SF_EEEEEEEPNSB_IJdlEEESJ_iNS1_9__extrema9arg_max_fIdl17compare_abs_valueEEEEJSI_SK_iN3cub18CUB_300001_SM_100013GridEvenShareIiEENSR_9GridQueueIjEESO_EEEvDpT0_:
.text._ZN6thrust24THRUST_300001_SM_1000_NS8cuda_cub4core6detail13_kernel_agentINS1_8__reduce11ReduceAgentINS0_12zip_iteratorIN4cuda3std3__45tupleIJNS0_10device_ptrIdEENS0_17counting_iteratorIlNS0_11use_defaultESF_SF_EEEEEEEPNSB_IJdlEEESJ_iNS1_9__extrema9arg_max_fIdl17compare_abs_valueEEEEJSI_SK_iN3cub18CUB_300001_SM_100013GridEvenShareIiEENSR_9GridQueueIjEESO_EEEvDpT0_:
[----:B------:R-:W-:Y:S01]  /*0000*/  LDC R1, c[0x0][0x37c] ;  /* 0x0000df00ff017b82 */ /* 0x000fe20000000800 */
[----:B------:R-:W0:Y:S01]  /*0010*/  S2R R3, SR_CTAID.X ;  /* 0x0000000000037919 */ /* 0x000e220000002500 */
[----:B------:R-:W1:Y:S01]  /*0020*/  LDCU UR4, c[0x0][0x398] ;  /* 0x00007300ff0477ac */ /* 0x000e620008000800 */
[----:B------:R-:W-:Y:S01]  /*0030*/  BSSY.RECONVERGENT B0, `(.L_x_463) ;  /* 0x0000822000007945 */ /* 0x000fe20003800200 */
[----:B------:R-:W2:Y:S01]  /*0040*/  LDCU UR6, c[0x0][0x370] ;  /* 0x00006e00ff0677ac */ /* 0x000ea20008000800 */
[----:B------:R-:W3:Y:S01]  /*0050*/  LDCU.64 UR10, c[0x0][0x358] ;  /* 0x00006b00ff0a77ac */ /* 0x000ee20008000a00 */
[----:B-1----:R-:W-:Y:S01]  /*0060*/  IMAD.U32 R0, RZ, RZ, UR4 ;  /* 0x00000004ff007e24 */ /* 0x002fe2000f8e00ff */
[----:B--2---:R-:W-:Y:S01]  /*0070*/  UIMAD UR6, UR6, 0x500, URZ ;  /* 0x00000500060678a4 */ /* 0x004fe2000f8e02ff */
[----:B0-----:R-:W-:-:S04]  /*0080*/  IMAD R27, R3, 0x500, RZ ;  /* 0x00000500031b7824 */ /* 0x001fc800078e02ff */
[----:B------:R-:W-:-:S05]  /*0090*/  VIADD R5, R27, 0x500 ;  /* 0x000005001b057836 */ /* 0x000fca0000000000 */
[----:B------:R-:W-:-:S13]  /*00a0*/  ISETP.GT.AND P0, PT, R5, R0, PT ;  /* 0x000000000500720c */ /* 0x000fda0003f04270 */
[----:B---3--:R-:W-:Y:S05]  /*00b0*/  @!P0 BRA `(.L_x_464) ;  /* 0x0000004800708947 */ /* 0x008fea0003800000 */
[----:B------:R-:W0:Y:S01]  /*00c0*/  S2R R15, SR_TID.X ;  /* 0x00000000000f7919 */ /* 0x000e220000002100 */
[----:B------:R-:W-:Y:S01]  /*00d0*/  IMAD.IADD R2, R0, 0x1, -R27 ;  /* 0x0000000100027824 */ /* 0x000fe200078e0a1b */
[----:B------:R-:W1:Y:S01]  /*00e0*/  LDCU.64 UR6, c[0x0][0x388] ;  /* 0x00007100ff0677ac */ /* 0x000e620008000a00 */
[----:B------:R-:W-:Y:S01]  /*00f0*/  BSSY.RECONVERGENT B1, `(.L_x_465) ;  /* 0x0000010000017945 */ /* 0x000fe20003800200 */
[----:B------:R-:W-:Y:S01]  /*0100*/  IMAD.MOV.U32 R30, RZ, RZ, RZ ;  /* 0x000000ffff1e7224 */ /* 0x000fe200078e00ff */
[----:B------:R-:W-:Y:S01]  /*0110*/  CS2R R16, SRZ ;  /* 0x0000000000107805 */ /* 0x000fe2000001ff00 */
[----:B------:R-:W2:Y:S01]  /*0120*/  LDCU.64 UR8, c[0x0][0x388] ;  /* 0x00007100ff0877ac */ /* 0x000ea20008000a00 */
[----:B------:R-:W-:Y:S01]  /*0130*/  IMAD.MOV.U32 R24, RZ, RZ, RZ ;  /* 0x000000ffff187224 */ /* 0x000fe200078e00ff */
[----:B0-----:R-:W-:Y:S01]  /*0140*/  ISETP.GE.AND P0, PT, R15, R2, PT ;  /* 0x000000020f00720c */ /* 0x001fe20003f06270 */
[----:B------:R-:W-:-:S12]  /*0150*/  IMAD.MOV.U32 R25, RZ, RZ, R15 ;  /* 0x000000ffff197224 */ /* 0x000fd800078e000f */
[----:B-12---:R-:W-:Y:S05]  /*0160*/  @P0 BRA `(.L_x_466) ;  /* 0x0000000000200947 */ /* 0x006fea0003800000 */
[----:B------:R-:W0:Y:S01]  /*0170*/  LDC.64 R16, c[0x0][0x380] ;  /* 0x0000e000ff107b82 */ /* 0x000e220000000a00 */
[----:B------:R-:W-:Y:S01]  /*0180*/  IMAD.IADD R5, R27, 0x1, R15 ;  /* 0x000000011b057824 */ /* 0x000fe200078e020f */
[----:B------:R-:W1:Y:S03]  /*0190*/  LDCU.64 UR4, c[0x0][0x388] ;  /* 0x00007100ff0477ac */ /* 0x000e660008000a00 */
[----:B0-----:R-:W-:-:S06]  /*01a0*/  IMAD.WIDE R16, R5, 0x8, R16 ;  /* 0x0000000805107825 */ /* 0x001fcc00078e0210 */
[----:B------:R-:W5:Y:S01]  /*01b0*/  LDG.E.64 R16, desc[UR10][R16.64] ;  /* 0x0000000a10107981 */ /* 0x000f62000c1e1b00 */
[----:B-1----:R-:W-:Y:S01]  /*01c0*/  IADD3 R30, P0, PT, R5, UR4, RZ ;  /* 0x00000004051e7c10 */ /* 0x002fe2000ff1e0ff */
[----:B------:R-:W-:-:S03]  /*01d0*/  VIADD R25, R15, 0x100 ;  /* 0x000001000f197836 */ /* 0x000fc60000000000 */
[----:B------:R-:W-:-:S09]  /*01e0*/  LEA.HI.X.SX32 R24, R5, UR5, 0x1, P0 ;  /* 0x0000000505187c11 */ /* 0x000fd200080f0eff */
.L_x_466:
[----:B------:R-:W-:Y:S05]  /*01f0*/  BSYNC.RECONVERGENT B1 ;  /* 0x0000000000017941 */ /* 0x000fea0003800200 */
.L_x_465:
        /* <DEDUP_REMOVED lines=9> */
[----:B------:R-:W0:Y:S01]  /*0290*/  LDC.64 R4, c[0x0][0x380] ;  /* 0x0000e000ff047b82 */ /* 0x000e220000000a00 */
[----:B------:R-:W-:Y:S01]  /*02a0*/  LEA.HI R0, R14, 0x1, RZ, 0x18 ;  /* 0x000000010e007811 */ /* 0x000fe200078fc0ff */
[----:B------:R-:W-:-:S03]  /*02b0*/  IMAD.IADD R19, R27, 0x1, R25 ;  /* 0x000000011b137824 */ /* 0x000fc600078e0219 */
[----:B------:R-:W-:-:S05]  /*02c0*/  LOP3.LUT R0, R0, 0x3, RZ, 0xc0, !PT ;  /* 0x0000000300007812 */ /* 0x000fca00078ec0ff */
[----:B------:R-:W-:-:S07]  /*02d0*/  IMAD.MOV R0, RZ, RZ, -R0 ;  /* 0x000000ffff007224 */ /* 0x000fce00078e0a00 */
.L_x_473:
[----:B0-----:R-:W-:-:S06]  /*02e0*/  IMAD.WIDE R6, R19, 0x8, R4 ;  /* 0x0000000813067825 */ /* 0x001fcc00078e0204 */
[----:B------:R-:W2:Y:S01]  /*02f0*/  LDG.E.64 R6, desc[UR10][R6.64] ;  /* 0x0000000a06067981 */ /* 0x000ea2000c1e1b00 */
[----:B-----5:R-:W-:Y:S01]  /*0300*/  DADD R8, -RZ, -R16 ;  /* 0x00000000ff087229 */ /* 0x020fe20000000910 */
[----:B------:R-:W-:Y:S01]  /*0310*/  VIADD R0, R0, 0x1 ;  /* 0x0000000100007836 */ /* 0x000fe20000000000 */
[----:B------:R-:W-:Y:S01]  /*0320*/  DSETP.GEU.AND P0, PT, R16, RZ, PT ;  /* 0x000000ff1000722a */ /* 0x000fe20003f0e000 */
[----:B------:R-:W-:Y:S01]  /*0330*/  BSSY.RECONVERGENT B3, `(.L_x_471) ;  /* 0x0000022000037945 */ /* 0x000fe20003800200 */
[----:B------:R-:W-:Y:S02]  /*0340*/  IMAD.MOV.U32 R18, RZ, RZ, R30 ;  /* 0x000000ffff127224 */ /* 0x000fe400078e001e */
[----:B------:R-:W-:Y:S01]  /*0350*/  IMAD.MOV.U32 R20, RZ, RZ, R24 ;  /* 0x000000ffff147224 */ /* 0x000fe200078e0018 */
[----:B------:R-:W-:-:S03]  /*0360*/  ISETP.NE.AND P2, PT, R0, RZ, PT ;  /* 0x000000ff0000720c */ /* 0x000fc60003f45270 */
[----:B------:R-:W-:Y:S02]  /*0370*/  FSEL R8, R8, R16, !P0 ;  /* 0x0000001008087208 */ /* 0x000fe40004000000 */
[----:B------:R-:W-:Y:S01]  /*0380*/  FSEL R9, R9, R17, !P0 ;  /* 0x0000001109097208 */ /* 0x000fe20004000000 */
[----:B--2---:R-:W-:Y:S02]  /*0390*/  DADD R10, -RZ, -R6 ;  /* 0x00000000ff0a7229 */ /* 0x004fe40000000906 */
[----:B------:R-:W-:-:S08]  /*03a0*/  DSETP.GEU.AND P1, PT, R6, RZ, PT ;  /* 0x000000ff0600722a */ /* 0x000fd00003f2e000 */
[----:B------:R-:W-:Y:S01]  /*03b0*/  FSEL R12, R10, R6, !P1 ;  /* 0x000000060a0c7208 */ /* 0x000fe20004800000 */
[----:B------:R-:W-:Y:S01]  /*03c0*/  IMAD.MOV.U32 R10, RZ, RZ, R16 ;  /* 0x000000ffff0a7224 */ /* 0x000fe200078e0010 */
[----:B------:R-:W-:Y:S01]  /*03d0*/  FSEL R13, R11, R7, !P1 ;  /* 0x000000070b0d7208 */ /* 0x000fe20004800000 */
[----:B------:R-:W-:Y:S01]  /*03e0*/  IMAD.MOV.U32 R11, RZ, RZ, R17 ;  /* 0x000000ffff0b7224 */ /* 0x000fe200078e0011 */
[C---:B------:R-:W-:Y:S01]  /*03f0*/  IADD3 R21, P1, PT, R19.reuse, UR6, RZ ;  /* 0x0000000613157c10 */ /* 0x040fe2000ff3e0ff */
[----:B------:R-:W-:Y:S02]  /*0400*/  IMAD.MOV.U32 R16, RZ, RZ, R6 ;  /* 0x000000ffff107224 */ /* 0x000fe400078e0006 */
[----:B------:R-:W-:Y:S01]  /*0410*/  IMAD.MOV.U32 R17, RZ, RZ, R7 ;  /* 0x000000ffff117224 */ /* 0x000fe200078e0007 */
[----:B------:R-:W-:Y:S01]  /*0420*/  DSETP.GEU.AND P0, PT, R8, R12, PT ;  /* 0x0000000c0800722a */ /* 0x000fe20003f0e000 */
[----:B------:R-:W-:Y:S01]  /*0430*/  LEA.HI.X.SX32 R23, R19, UR7, 0x1, P1 ;  /* 0x0000000713177c11 */ /* 0x000fe200088f0eff */
        /* <DEDUP_REMOVED lines=17> */
.L_x_472:
[----:B------:R-:W-:Y:S05]  /*0550*/  BSYNC.RECONVERGENT B3 ;  /* 0x0000000000037941 */ /* 0x000fea0003800200 */
.L_x_471:
[----:B------:R-:W-:Y:S02]  /*0560*/  VIADD R25, R25, 0x100 ;  /* 0x0000010019197836 */ /* 0x000fe40000000000 */
[----:B------:R-:W-:Y:S01]  /*0570*/  VIADD R19, R19, 0x100 ;  /* 0x0000010013137836 */ /* 0x000fe20000000000 */
[----:B------:R-:W-:Y:S06]  /*0580*/  @P2 BRA `(.L_x_473) ;  /* 0xfffffffc00542947 */ /* 0x000fec000383ffff */
.L_x_470:
[----:B------:R-:W-:Y:S05]  /*0590*/  BSYNC.RECONVERGENT B2 ;  /* 0x0000000000027941 */ /* 0x000fea0003800200 */
.L_x_469:
[----:B------:R-:W-:-:S13]  /*05a0*/  ISETP.GE.U32.AND P0, PT, R14, 0x300, PT ;  /* 0x000003000e00780c */ /* 0x000fda0003f06070 */
[----:B------:R-:W-:Y:S05]  /*05b0*/  @!P0 BRA `(.L_x_468) ;  /* 0x00000008004c8947 */ /* 0x000fea0003800000 */
[----:B------:R-:W0:Y:S01]  /*05c0*/  LDC.64 R8, c[0x0][0x380] ;  /* 0x0000e000ff087b82 */ /* 0x000e220000000a00 */
[----:B------:R-:W-:-:S04]  /*05d0*/  IMAD.IADD R27, R27, 0x1, R25 ;  /* 0x000000011b1b7824 */ /* 0x000fc800078e0219 */
[C---:B------:R-:W-:Y:S02]  /*05e0*/  VIADD R26, R27.reuse, 0x100 ;  /* 0x000001001b1a7836 */ /* 0x040fe40000000000 */
[C---:B------:R-:W-:Y:S02]  /*05f0*/  VIADD R28, R27.reuse, 0x200 ;  /* 0x000002001b1c7836 */ /* 0x040fe40000000000 */
[----:B------:R-:W-:Y:S01]  /*0600*/  VIADD R29, R27, 0x300 ;  /* 0x000003001b1d7836 */ /* 0x000fe20000000000 */
[----:B0-----:R-:W-:-:S05]  /*0610*/  IADD3 R8, P0, PT, R8, 0x1000, RZ ;  /* 0x0000100008087810 */ /* 0x001fca0007f1e0ff */
[----:B------:R-:W-:-:S08]  /*0620*/  IMAD.X R9, RZ, RZ, R9, P0 ;  /* 0x000000ffff097224 */ /* 0x000fd000000e0609 */
.L_x_482:
[----:B------:R-:W-:-:S05]  /*0630*/  IMAD.WIDE R32, R27, 0x8, R8 ;  /* 0x000000081b207825 */ /* 0x000fca00078e0208 */
        /* <DEDUP_REMOVED lines=15> */
[----:B------:R-:W-:-:S04]  /*0730*/  IADD3 R31, P1, PT, R27, UR8, RZ ;  /* 0x000000081b1f7c10 */ /* 0x000fc8000ff3e0ff */
[----:B------:R-:W-:Y:S01]  /*0740*/  DSETP.GEU.AND P0, PT, R20, R22, PT ;  /* 0x000000161400722a */ /* 0x000fe20003f0e000 */
[----:B0-----:R-:W-:Y:S01]  /*0750*/  LEA.HI.X.SX32 R33, R27, UR9, 0x1, P1 ;  /* 0x000000091b217c11 */ /* 0x001fe200088f0eff */
        /* <DEDUP_REMOVED lines=17> */
.L_x_475:
[----:B------:R-:W-:Y:S05]  /*0870*/  BSYNC.RECONVERGENT B2 ;  /* 0x0000000000027941 */ /* 0x000fea0003800200 */
.L_x_474:
        /* <DEDUP_REMOVED lines=11> */
[----:B------:R-:W-:-:S04]  /*0930*/  IADD3 R31, P1, PT, R26, UR8, RZ ;  /* 0x000000081a1f7c10 */ /* 0x000fc8000ff3e0ff */
        /* <DEDUP_REMOVED lines=19> */
.L_x_477:
[----:B------:R-:W-:Y:S05]  /*0a70*/  BSYNC.RECONVERGENT B2 ;  /* 0x0000000000027941 */ /* 0x000fea0003800200 */
.L_x_476:
[----:B------:R-:W-:Y:S01]  /*0a80*/  DADD R12, -RZ, -R6 ;  /* 0x00000000ff0c7229 */ /* 0x000fe20000000906 */
[----:B------:R-:W-:Y:S01]  /*0a90*/  BSSY.RECONVERGENT B2, `(.L_x_478) ;  /* 0x000001f000027945 */ /* 0x000fe20003800200 */
[----:B------:R-:W-:Y:S02]  /*0aa0*/  DADD R10, -RZ, -R16 ;  /* 0x00000000ff0a7229 */ /* 0x000fe40000000910 */
[----:B------:R-:W-:Y:S02]  /*0ab0*/  DSETP.GEU.AND P1, PT, R6, RZ, PT ;  /* 0x000000ff0600722a */ /* 0x000fe40003f2e000 */
[----:B------:R-:W-:-:S04]  /*0ac0*/  DSETP.GEU.AND P0, PT, R16, RZ, PT ;  /* 0x000000ff1000722a */ /* 0x000fc80003f0e000 */
[----:B------:R-:W-:Y:S02]  /*0ad0*/  FSEL R20, R12, R6, !P1 ;  /* 0x000000060c147208 */ /* 0x000fe40004800000 */
[----:B------:R-:W-:Y:S01]  /*0ae0*/  FSEL R21, R13, R7, !P1 ;  /* 0x000000070d157208 */ /* 0x000fe20004800000 */
[----:B------:R-:W-:Y:S01]  /*0af0*/  DADD R12, -RZ, -R4 ;  /* 0x00000000ff0c7229 */ /* 0x000fe20000000904 */
        /* <DEDUP_REMOVED lines=24> */
.L_x_479:
[----:B------:R-:W-:Y:S05]  /*0c80*/  BSYNC.RECONVERGENT B2 ;  /* 0x0000000000027941 */ /* 0x000fea0003800200 */
.L_x_478:
        /* <DEDUP_REMOVED lines=30> */
.L_x_481:
[----:B------:R-:W-:Y:S05]  /*0e70*/  BSYNC.RECONVERGENT B2 ;  /* 0x0000000000027941 */ /* 0x000fea0003800200 */
.L_x_480:
[----:B------:R-:W-:Y:S02]  /*0e80*/  VIADD R25, R25, 0x400 ;  /* 0x0000040019197836 */ /* 0x000fe40000000000 */
[----:B------:R-:W-:Y:S02]  /*0e90*/  VIADD R26, R26, 0x400 ;  /* 0x000004001a1a7836 */ /* 0x000fe40000000000 */
[----:B------:R-:W-:Y:S01]  /*0ea0*/  VIADD R28, R28, 0x400 ;  /* 0x000004001c1c7836 */ /* 0x000fe20000000000 */
[----:B------:R-:W-:Y:S01]  /*0eb0*/  ISETP.GE.AND P0, PT, R25, R2, PT ;  /* 0x000000021900720c */ /* 0x000fe20003f06270 */
[----:B------:R-:W-:Y:S02]  /*0ec0*/  VIADD R29, R29, 0x400 ;  /* 0x000004001d1d7836 */ /* 0x000fe40000000000 */
[----:B------:R-:W-:-:S10]  /*0ed0*/  VIADD R27, R27, 0x400 ;  /* 0x000004001b1b7836 */ /* 0x000fd40000000000 */
[----:B------:R-:W-:Y:S05]  /*0ee0*/  @!P0 BRA `(.L_x_482) ;  /* 0xfffffff400d08947 */ /* 0x000fea000383ffff */
.L_x_468:
[----:B------:R-:W-:Y:S05]  /*0ef0*/  BSYNC.RECONVERGENT B1 ;  /* 0x0000000000017941 */ /* 0x000fea0003800200 */
.L_x_467:
        /* <DEDUP_REMOVED lines=42> */
.L_x_485:
[----:B------:R-:W-:Y:S05]  /*11a0*/  BSYNC.RECONVERGENT B1 ;  /* 0x0000000000017941 */ /* 0x000fea0003800200 */
.L_x_484:
        /* <DEDUP_REMOVED lines=39> */
.L_x_487:
[----:B------:R-:W-:Y:S05]  /*1420*/  BSYNC.RECONVERGENT B1 ;  /* 0x0000000000017941 */ /* 0x000fea0003800200 */
.L_x_486:
[----:B------:R-:W-:Y:S01]  /*1430*/  ISETP.GT.AND P0, PT, R2, 0x1b, PT ;  /* 0x0000001b0200780c */ /* 0x000fe20003f04270 */
[----:B-1----:R1:W1:Y:S01]  /*1440*/  SHFL.DOWN PT, R17, R6, 0x4, 0x1f ;  /* 0x08801f0006117f89 */ /* 0x00226200000e0000 */
[----:B------:R-:W-:Y:S01]  /*1450*/  BSSY.RECONVERGENT B1, `(.L_x_488) ;  /* 0x0000025000017945 */ /* 0x000fe20003800200 */
[----:B0-----:R-:W-:Y:S02]  /*1460*/  IMAD.MOV.U32 R0, RZ, RZ, R13 ;  /* 0x000000ffff007224 */ /* 0x001fe400078e000d */
[----:B--2---:R0:W2:Y:S01]  /*1470*/  SHFL.DOWN PT, R19, R7, 0x4, 0x1f ;  /* 0x08801f0007137f89 */ /* 0x0040a200000e0000 */
[----:B------:R-:W-:Y:S02]  /*1480*/  IMAD.MOV.U32 R12, RZ, RZ, R14 ;  /* 0x000000ffff0c7224 */ /* 0x000fe400078e000e */
[----:B------:R-:W-:Y:S01]  /*1490*/  IMAD.MOV.U32 R4, RZ, RZ, R6 ;  /* 0x000000ffff047224 */ /* 0x000fe200078e0006 */
[----:B------:R0:W0:Y:S01]  /*14a0*/  SHFL.DOWN PT, R16, R13, 0x4, 0x1f ;  /* 0x08801f000d107f89 */ /* 0x00002200000e0000 */
[----:B------:R-:W-:-:S03]  /*14b0*/  IMAD.MOV.U32 R5, RZ, RZ, R7 ;  /* 0x000000ffff057224 */ /* 0x000fc600078e0007 */
[----:B---3--:R3:W0:Y:S01]  /*14c0*/  SHFL.DOWN PT, R21, R14, 0x4, 0x1f ;  /* 0x08801f000e157f89 */ /* 0x00862200000e0000 */
[----:B------:R-:W-:Y:S05]  /*14d0*/  @P0 BRA `(.L_x_489) ;  /* 0x0000000000700947 */ /* 0x000fea0003800000 */
[----:B-1----:R-:W-:Y:S01]  /*14e0*/  IMAD.MOV.U32 R4, RZ, RZ, R17 ;  /* 0x000000ffff047224 */ /* 0x002fe200078e0011 */
[----:B------:R-:W-:Y:S01]  /*14f0*/  DADD R8, -RZ, -R6 ;  /* 0x00000000ff087229 */ /* 0x000fe20000000906 */
[----:B--2---:R-:W-:Y:S01]  /*1500*/  IMAD.MOV.U32 R5, RZ, RZ, R19 ;  /* 0x000000ffff057224 */ /* 0x004fe200078e0013 */
[----:B------:R-:W-:Y:S01]  /*1510*/  DSETP.GEU.AND P0, PT, R6, RZ, PT ;  /* 0x000000ff0600722a */ /* 0x000fe20003f0e000 */
[----:B0-----:R-:W-:Y:S02]  /*1520*/  IMAD.MOV.U32 R0, RZ, RZ, R16 ;  /* 0x000000ffff007224 */ /* 0x001fe400078e0010 */
        /* <DEDUP_REMOVED lines=23> */
.L_x_489:
[----:B------:R-:W-:Y:S05]  /*16a0*/  BSYNC.RECONVERGENT B1 ;  /* 0x0000000000017941 */ /* 0x000fea0003800200 */
.L_x_488:
[----:B------:R-:W-:Y:S01]  /*16b0*/  ISETP.GT.AND P0, PT, R2, 0x17, PT ;  /* 0x000000170200780c */ /* 0x000fe20003f04270 */
[----:B0-----:R0:W0:Y:S01]  /*16c0*/  SHFL.DOWN PT, R13, R4, 0x8, 0x1f ;  /* 0x09001f00040d7f89 */ /* 0x00102200000e0000 */
[----:B------:R-:W-:Y:S01]  /*16d0*/  BSSY.RECONVERGENT B1, `(.L_x_490) ;  /* 0x0000025000017945 */ /* 0x000fe20003800200 */
[----:B---3--:R-:W-:Y:S02]  /*16e0*/  IMAD.MOV.U32 R14, RZ, RZ, R0 ;  /* 0x000000ffff0e7224 */ /* 0x008fe400078e0000 */
[----:B-1----:R1:W3:Y:S01]  /*16f0*/  SHFL.DOWN PT, R17, R5, 0x8, 0x1f ;  /* 0x09001f0005117f89 */ /* 0x0022e200000e0000 */
[----:B------:R-:W-:Y:S02]  /*1700*/  IMAD.MOV.U32 R16, RZ, RZ, R12 ;  /* 0x000000ffff107224 */ /* 0x000fe400078e000c */
[----:B------:R-:W-:Y:S01]  /*1710*/  IMAD.MOV.U32 R8, RZ, RZ, R4 ;  /* 0x000000ffff087224 */ /* 0x000fe200078e0004 */
[----:B--2---:R1:W2:Y:S01]  /*1720*/  SHFL.DOWN PT, R19, R0, 0x8, 0x1f ;  /* 0x09001f0000137f89 */ /* 0x0042a200000e0000 */
[----:B------:R-:W-:-:S03]  /*1730*/  IMAD.MOV.U32 R9, RZ, RZ, R5 ;  /* 0x000000ffff097224 */ /* 0x000fc600078e0005 */
[----:B------:R1:W0:Y:S01]  /*1740*/  SHFL.DOWN PT, R21, R12, 0x8, 0x1f ;  /* 0x09001f000c157f89 */ /* 0x00022200000e0000 */
[----:B------:R-:W-:Y:S05]  /*1750*/  @P0 BRA `(.L_x_491) ;  /* 0x0000000000700947 */ /* 0x000fea0003800000 */
[----:B0-----:R-:W-:Y:S01]  /*1760*/  IMAD.MOV.U32 R8, RZ, RZ, R13 ;  /* 0x000000ffff087224 */ /* 0x001fe200078e000d */
[----:B------:R-:W-:Y:S01]  /*1770*/  DADD R6, -RZ, -R4 ;  /* 0x00000000ff067229 */ /* 0x000fe20000000904 */
[----:B---3--:R-:W-:Y:S01]  /*1780*/  IMAD.MOV.U32 R9, RZ, RZ, R17 ;  /* 0x000000ffff097224 */ /* 0x008fe200078e0011 */
[----:B------:R-:W-:Y:S01]  /*1790*/  DSETP.GEU.AND P0, PT, R4, RZ, PT ;  /* 0x000000ff0400722a */ /* 0x000fe20003f0e000 */
[----:B--2---:R-:W-:Y:S02]  /*17a0*/  IMAD.MOV.U32 R14, RZ, RZ, R19 ;  /* 0x000000ffff0e7224 */ /* 0x004fe400078e0013 */
        /* <DEDUP_REMOVED lines=23> */
.L_x_491:
[----:B------:R-:W-:Y:S05]  /*1920*/  BSYNC.RECONVERGENT B1 ;  /* 0x0000000000017941 */ /* 0x000fea0003800200 */
.L_x_490:
[----:B------:R-:W-:Y:S01]  /*1930*/  ISETP.GT.AND P0, PT, R2, 0xf, PT ;  /* 0x0000000f0200780c */ /* 0x000fe20003f04270 */
[----:B---3--:R3:W3:Y:S01]  /*1940*/  SHFL.DOWN PT, R17, R8, 0x10, 0x1f ;  /* 0x0a001f0008117f89 */ /* 0x0086e200000e0000 */
[----:B------:R-:W-:Y:S01]  /*1950*/  BSSY.RECONVERGENT B1, `(.L_x_492) ;  /* 0x0000025000017945 */ /* 0x000fe20003800200 */
[----:B-1----:R-:W-:Y:S02]  /*1960*/  IMAD.MOV.U32 R0, RZ, RZ, R14 ;  /* 0x000000ffff007224 */ /* 0x002fe400078e000e */
[----:B--2---:R1:W2:Y:S01]  /*1970*/  SHFL.DOWN PT, R19, R9, 0x10, 0x1f ;  /* 0x0a001f0009137f89 */ /* 0x0042a200000e0000 */
[----:B------:R-:W-:Y:S02]  /*1980*/  IMAD.MOV.U32 R5, RZ, RZ, R16 ;  /* 0x000000ffff057224 */ /* 0x000fe400078e0010 */
[----:B------:R-:W-:Y:S01]  /*1990*/  IMAD.MOV.U32 R6, RZ, RZ, R8 ;  /* 0x000000ffff067224 */ /* 0x000fe200078e0008 */
[----:B0-----:R1:W0:Y:S01]  /*19a0*/  SHFL.DOWN PT, R21, R14, 0x10, 0x1f ;  /* 0x0a001f000e157f89 */ /* 0x00122200000e0000 */
[----:B------:R-:W-:-:S03]  /*19b0*/  IMAD.MOV.U32 R7, RZ, RZ, R9 ;  /* 0x000000ffff077224 */ /* 0x000fc600078e0009 */
[----:B----4-:R1:W4:Y:S01]  /*19c0*/  SHFL.DOWN PT, R23, R16, 0x10, 0x1f ;  /* 0x0a001f0010177f89 */ /* 0x01032200000e0000 */
[----:B------:R-:W-:Y:S05]  /*19d0*/  @P0 BRA `(.L_x_493) ;  /* 0x0000000000700947 */ /* 0x000fea0003800000 */
[----:B---3--:R-:W-:Y:S01]  /*19e0*/  IMAD.MOV.U32 R6, RZ, RZ, R17 ;  /* 0x000000ffff067224 */ /* 0x008fe200078e0011 */
[----:B------:R-:W-:Y:S01]  /*19f0*/  DADD R4, -RZ, -R8 ;  /* 0x00000000ff047229 */ /* 0x000fe20000000908 */
[----:B--2---:R-:W-:Y:S01]  /*1a00*/  IMAD.MOV.U32 R7, RZ, RZ, R19 ;  /* 0x000000ffff077224 */ /* 0x004fe200078e0013 */
[----:B------:R-:W-:Y:S01]  /*1a10*/  DSETP.GEU.AND P0, PT, R8, RZ, PT ;  /* 0x000000ff0800722a */ /* 0x000fe20003f0e000 */
[----:B0-----:R-:W-:-:S04]  /*1a20*/  IMAD.MOV.U32 R0, RZ, RZ, R21 ;  /* 0x000000ffff007224 */ /* 0x001fc800078e0015 */
[----:B------:R-:W-:Y:S02]  /*1a30*/  DADD R10, -RZ, -R6 ;  /* 0x00000000ff0a7229 */ /* 0x000fe40000000906 */
[----:B------:R-:W-:Y:S01]  /*1a40*/  DSETP.GEU.AND P1, PT, R6, RZ, PT ;  /* 0x000000ff0600722a */ /* 0x000fe20003f2e000 */
[----:B------:R-:W-:Y:S02]  /*1a50*/  FSEL R12, R4, R8, !P0 ;  /* 0x00000008040c7208 */ /* 0x000fe40004000000 */
        /* <DEDUP_REMOVED lines=20> */
.L_x_493:
[----:B------:R-:W-:Y:S05]  /*1ba0*/  BSYNC.RECONVERGENT B1 ;  /* 0x0000000000017941 */ /* 0x000fea0003800200 */
.L_x_492:
[----:B------:R-:W-:Y:S01]  /*1bb0*/  ISETP.NE.AND P0, PT, R2, RZ, PT ;  /* 0x000000ff0200720c */ /* 0x000fe20003f05270 */
[----:B------:R-:W-:-:S12]  /*1bc0*/  BSSY.RECONVERGENT B1, `(.L_x_494) ;  /* 0x000000b000017945 */ /* 0x000fd80003800200 */
[----:B------:R-:W-:Y:S05]  /*1bd0*/  @P0 BRA `(.L_x_495) ;  /* 0x0000000000240947 */ /* 0x000fea0003800000 */
[----:B-1----:R-:W1:Y:S01]  /*1be0*/  S2R R9, SR_CgaCtaId ;  /* 0x0000000000097919 */ /* 0x002e620000008800 */
[----:B------:R-:W-:Y:S02]  /*1bf0*/  MOV R4, 0x400 ;  /* 0x0000040000047802 */ /* 0x000fe40000000f00 */
[----:B------:R-:W-:-:S04]  /*1c00*/  SHF.R.U32.HI R2, RZ, 0x1, R15 ;  /* 0x00000001ff027819 */ /* 0x000fc8000001160f */
[----:B------:R-:W-:Y:S02]  /*1c10*/  LOP3.LUT R2, R2, 0x1f0, RZ, 0xc0, !PT ;  /* 0x000001f002027812 */ /* 0x000fe400078ec0ff */
[----:B-1----:R-:W-:Y:S01]  /*1c20*/  LEA R9, R9, R4, 0x18 ;  /* 0x0000000409097211 */ /* 0x002fe200078ec0ff */
[----:B------:R-:W-:-:S04]  /*1c30*/  IMAD.MOV.U32 R4, RZ, RZ, R0 ;  /* 0x000000ffff047224 */ /* 0x000fc800078e0000 */
[----:B------:R-:W-:-:S05]  /*1c40*/  IMAD.IADD R9, R2, 0x1, R9 ;  /* 0x0000000102097824 */ /* 0x000fca00078e0209 */
[----:B------:R1:W-:Y:S04]  /*1c50*/  STS.64 [R9+0x10], R4 ;  /* 0x0000100409007388 */ /* 0x0003e80000000a00 */
[----:B------:R1:W-:Y:S02]  /*1c60*/  STS.64 [R9+0x8], R6 ;  /* 0x0000080609007388 */ /* 0x0003e40000000a00 */
.L_x_495:
[----:B------:R-:W-:Y:S05]  /*1c70*/  BSYNC.RECONVERGENT B1 ;  /* 0x0000000000017941 */ /* 0x000fea0003800200 */
.L_x_494:
[----:B------:R-:W-:Y:S01]  /*1c80*/  BAR.SYNC.DEFER_BLOCKING 0x0 ;  /* 0x0000000000007b1d */ /* 0x000fe20000010000 */
[----:B------:R-:W-:-:S13]  /*1c90*/  ISETP.NE.AND P1, PT, R15, RZ, PT ;  /* 0x000000ff0f00720c */ /* 0x000fda0003f25270 */
[----:B------:R-:W-:Y:S05]  /*1ca0*/  @P1 BRA `(.L_x_496) ;  /* 0x0000006400681947 */ /* 0x000fea0003800000 */
[----:B-1----:R-:W1:Y:S01]  /*1cb0*/  S2R R9, SR_CgaCtaId ;  /* 0x0000000000097919 */ /* 0x002e620000008800 */
[----:B------:R-:W-:Y:S01]  /*1cc0*/  MOV R2, 0x400 ;  /* 0x0000040000027802 */ /* 0x000fe20000000f00 */
[----:B0-----:R-:W-:Y:S01]  /*1cd0*/  DADD R20, -RZ, -R6 ;  /* 0x00000000ff147229 */ /* 0x001fe20000000906 */
[----:B------:R-:W-:Y:S01]  /*1ce0*/  BSSY.RECONVERGENT B1, `(.L_x_497) ;  /* 0x0000022000017945 */ /* 0x000fe20003800200 */
[----:B------:R-:W-:-:S08]  /*1cf0*/  DSETP.GEU.AND P0, PT, R6, RZ, PT ;  /* 0x000000ff0600722a */ /* 0x000fd00003f0e000 */
[----:B------:R-:W-:Y:S02]  /*1d00*/  FSEL R30, R20, R6, !P0 ;  /* 0x00000006141e7208 */ /* 0x000fe40004000000 */
[----:B------:R-:W-:Y:S02]  /*1d10*/  FSEL R31, R21, R7, !P0 ;  /* 0x00000007151f7208 */ /* 0x000fe40004000000 */
[----:B-1----:R-:W-:-:S05]  /*1d20*/  LEA R2, R9, R2, 0x18 ;  /* 0x0000000209027211 */ /* 0x002fca00078ec0ff */
[----:B------:R-:W4:Y:S04]  /*1d30*/  LDS.64 R26, [R2+0x18] ;  /* 0x00001800021a7984 */ /* 0x000f280000000a00 */
[----:B--23--:R-:W0:Y:S04]  /*1d40*/  LDS.128 R16, [R2+0x20] ;  /* 0x0000200002107984 */ /* 0x00ce280000000c00 */
[----:B------:R1:W2:Y:S04]  /*1d50*/  LDS.64 R24, [R2+0x80] ;  /* 0x0000800002187984 */ /* 0x0002a80000000a00 */
[----:B------:R1:W3:Y:S04]  /*1d60*/  LDS.128 R8, [R2+0x30] ;  /* 0x0000300002087984 */ /* 0x0002e80000000c00 */
[----:B------:R1:W1:Y:S01]  /*1d70*/  LDS.128 R12, [R2+0x40] ;  /* 0x00004000020c7984 */ /* 0x0002620000000c00 */
        /* <DEDUP_REMOVED lines=24> */
.L_x_498:
[----:B------:R-:W-:Y:S05]  /*1f00*/  BSYNC.RECONVERGENT B1 ;  /* 0x0000000000017941 */ /* 0x000fea0003800200 */
.L_x_497:
        /* <DEDUP_REMOVED lines=29> */
.L_x_500:
[----:B------:R-:W-:Y:S05]  /*20e0*/  BSYNC.RECONVERGENT B1 ;  /* 0x0000000000017941 */ /* 0x000fea0003800200 */
.L_x_499:
        /* <DEDUP_REMOVED lines=32> */
.L_x_502:
[----:B------:R-:W-:Y:S05]  /*22f0*/  BSYNC.RECONVERGENT B1 ;  /* 0x0000000000017941 */ /* 0x000fea0003800200 */
.L_x_501:
        /* <DEDUP_REMOVED lines=30> */
.L_x_504:
[----:B------:R-:W-:Y:S05]  /*24e0*/  BSYNC.RECONVERGENT B1 ;  /* 0x0000000000017941 */ /* 0x000fea0003800200 */
.L_x_503:
        /* <DEDUP_REMOVED lines=29> */
.L_x_506:
[----:B------:R-:W-:Y:S05]  /*26c0*/  BSYNC.RECONVERGENT B1 ;  /* 0x0000000000017941 */ /* 0x000fea0003800200 */
.L_x_505:
        /* <DEDUP_REMOVED lines=29> */
.L_x_508:
[----:B------:R-:W-:Y:S05]  /*28a0*/  BSYNC.RECONVERGENT B1 ;  /* 0x0000000000017941 */ /* 0x000fea0003800200 */
.L_x_507:
[----:B------:R-:W-:Y:S01]  /*28b0*/  DADD R4, -RZ, -R8 ;  /* 0x00000000ff047229 */ /* 0x000fe20000000908 */
[----:B------:R-:W-:Y:S01]  /*28c0*/  IMAD.MOV.U32 R6, RZ, RZ, R18 ;  /* 0x000000ffff067224 */ /* 0x000fe200078e0012 */
[----:B------:R-:W-:Y:S01]  /*28d0*/  DSETP.GEU.AND P2, PT, R18, RZ, PT ;  /* 0x000000ff1200722a */ /* 0x000fe20003f4e000 */
[----:B------:R-:W-:Y:S01]  /*28e0*/  IMAD.MOV.U32 R7, RZ, RZ, R19 ;  /* 0x000000ffff077224 */ /* 0x000fe200078e0013 */
[----:B------:R-:W-:Y:S01]  /*28f0*/  DSETP.GEU.AND P0, PT, R8, RZ, PT ;  /* 0x000000ff0800722a */ /* 0x000fe20003f0e000 */
[----:B------:R-:W-:-:S03]  /*2900*/  IMAD.MOV.U32 R0, RZ, RZ, R24 ;  /* 0x000000ffff007224 */ /* 0x000fc600078e0018 */
[----:B------:R-:W-:Y:S02]  /*2910*/  FSEL R10, R10, R18, !P2 ;  /* 0x000000120a0a7208 */ /* 0x000fe40005000000 */
[----:B------:R-:W-:Y:S02]  /*2920*/  FSEL R11, R11, R19, !P2 ;  /* 0x000000130b0b7208 */ /* 0x000fe40005000000 */
        /* <DEDUP_REMOVED lines=20> */
.L_x_483:
        /* <DEDUP_REMOVED lines=22> */
[----:B----4-:R-:W-:Y:S02]  /*2bd0*/  IMAD.MOV.U32 R8, RZ, RZ, R21 ;  /* 0x000000ffff087224 */ /* 0x010fe400078e0015 */
        /* <DEDUP_REMOVED lines=23> */
.L_x_510:
[----:B------:R-:W-:Y:S05]  /*2d50*/  BSYNC.RECONVERGENT B1 ;  /* 0x0000000000017941 */ /* 0x000fea0003800200 */
.L_x_509:
[----:B------:R-:W-:Y:S01]  /*2d60*/  VIADD R6, R4, 0x2 ;  /* 0x0000000204067836 */ /* 0x000fe20000000000 */
[----:B------:R1:W2:Y:S01]  /*2d70*/  SHFL.DOWN PT, R5, R10, 0x2, R9 ;  /* 0x084000000a057989 */ /* 0x0002a200000e0009 */
[----:B------:R-:W-:Y:S01]  /*2d80*/  BSSY.RECONVERGENT B1, `(.L_x_511) ;  /* 0x0000026000017945 */ /* 0x000fe20003800200 */
[----:B------:R-:W-:Y:S02]  /*2d90*/  IMAD.MOV.U32 R14, RZ, RZ, R8 ;  /* 0x000000ffff0e7224 */ /* 0x000fe400078e0008 */
[----:B------:R-:W-:Y:S01]  /*2da0*/  ISETP.GT.AND P0, PT, R6, R9, PT ;  /* 0x000000090600720c */ /* 0x000fe20003f04270 */
[----:B----4-:R1:W4:Y:S01]  /*2db0*/  SHFL.DOWN PT, R21, R11, 0x2, R9 ;  /* 0x084000000b157989 */ /* 0x01032200000e0009 */
[----:B------:R-:W-:Y:S02]  /*2dc0*/  IMAD.MOV.U32 R12, RZ, RZ, R0 ;  /* 0x000000ffff0c7224 */ /* 0x000fe400078e0000 */
[----:B------:R-:W-:Y:S01]  /*2dd0*/  IMAD.MOV.U32 R6, RZ, RZ, R10 ;  /* 0x000000ffff067224 */ /* 0x000fe200078e000a */
[----:B0-----:R1:W0:Y:S01]  /*2de0*/  SHFL.DOWN PT, R23, R8, 0x2, R9 ;  /* 0x0840000008177989 */ /* 0x00122200000e0009 */
[----:B------:R-:W-:-:S03]  /*2df0*/  IMAD.MOV.U32 R7, RZ, RZ, R11 ;  /* 0x000000ffff077224 */ /* 0x000fc600078e000b */
[----:B------:R1:W0:Y:S04]  /*2e00*/  SHFL.DOWN PT, R25, R0, 0x2, R9 ;  /* 0x0840000000197989 */ /* 0x00022800000e0009 */
[----:B------:R-:W-:Y:S05]  /*2e10*/  @P0 BRA `(.L_x_512) ;  /* 0x0000000000700947 */ /* 0x000fea0003800000 */
[----:B--2---:R-:W-:Y:S01]  /*2e20*/  IMAD.MOV.U32 R6, RZ, RZ, R5 ;  /* 0x000000ffff067224 */ /* 0x004fe200078e0005 */
[----:B------:R-:W-:Y:S01]  /*2e30*/  DADD R12, -RZ, -R10 ;  /* 0x00000000ff0c7229 */ /* 0x000fe2000000090a */
[----:B----4-:R-:W-:Y:S01]  /*2e40*/  IMAD.MOV.U32 R7, RZ, RZ, R21 ;  /* 0x000000ffff077224 */ /* 0x010fe200078e0015 */
[----:B------:R-:W-:Y:S01]  /*2e50*/  DSETP.GEU.AND P0, PT, R10, RZ, PT ;  /* 0x000000ff0a00722a */ /* 0x000fe20003f0e000 */
[----:B0-----:R-:W-:-:S04]  /*2e60*/  IMAD.MOV.U32 R14, RZ, RZ, R23 ;  /* 0x000000ffff0e7224 */ /* 0x001fc800078e0017 */
[----:B------:R-:W-:Y:S02]  /*2e70*/  DADD R16, -RZ, -R6 ;  /* 0x00000000ff107229 */ /* 0x000fe40000000906 */
        /* <DEDUP_REMOVED lines=22> */
.L_x_512:
[----:B------:R-:W-:Y:S05]  /*2fe0*/  BSYNC.RECONVERGENT B1 ;  /* 0x0000000000017941 */ /* 0x000fea0003800200 */
.L_x_511:
[----:B-1----:R-:W-:Y:S01]  /*2ff0*/  VIADD R0, R4, 0x4 ;  /* 0x0000000404007836 */ /* 0x002fe20000000000 */
[----:B--2---:R1:W2:Y:S01]  /*3000*/  SHFL.DOWN PT, R5, R6, 0x4, R9 ;  /* 0x0880000006057989 */ /* 0x0042a200000e0009 */
[----:B------:R-:W-:Y:S01]  /*3010*/  BSSY.RECONVERGENT B1, `(.L_x_513) ;  /* 0x0000026000017945 */ /* 0x000fe20003800200 */
[----:B------:R-:W-:Y:S02]  /*3020*/  IMAD.MOV.U32 R8, RZ, RZ, R14 ;  /* 0x000000ffff087224 */ /* 0x000fe400078e000e */
[----:B------:R-:W-:Y:S01]  /*3030*/  ISETP.GT.AND P0, PT, R0, R9, PT ;  /* 0x000000090000720c */ /* 0x000fe20003f04270 */
[----:B------:R1:W1:Y:S01]  /*3040*/  SHFL.DOWN PT, R13, R7, 0x4, R9 ;  /* 0x08800000070d7989 */ /* 0x00026200000e0009 */
[----:B------:R-:W-:Y:S02]  /*3050*/  IMAD.MOV.U32 R0, RZ, RZ, R12 ;  /* 0x000000ffff007224 */ /* 0x000fe400078e000c */
[----:B------:R-:W-:Y:S01]  /*3060*/  IMAD.MOV.U32 R10, RZ, RZ, R6 ;  /* 0x000000ffff0a7224 */ /* 0x000fe200078e0006 */
[----:B----4-:R4:W1:Y:S01]  /*3070*/  SHFL.DOWN PT, R21, R14, 0x4, R9 ;  /* 0x088000000e157989 */ /* 0x01086200000e0009 */
[----:B------:R-:W-:-:S03]  /*3080*/  IMAD.MOV.U32 R11, RZ, RZ, R7 ;  /* 0x000000ffff0b7224 */ /* 0x000fc600078e0007 */
[----:B0-----:R4:W0:Y:S04]  /*3090*/  SHFL.DOWN PT, R23, R12, 0x4, R9 ;  /* 0x088000000c177989 */ /* 0x00182800000e0009 */
[----:B------:R-:W-:Y:S05]  /*30a0*/  @P0 BRA `(.L_x_514) ;  /* 0x0000000000700947 */ /* 0x000fea0003800000 */
[----:B--2---:R-:W-:Y:S01]  /*30b0*/  IMAD.MOV.U32 R10, RZ, RZ, R5 ;  /* 0x000000ffff0a7224 */ /* 0x004fe200078e0005 */
[----:B------:R-:W-:Y:S01]  /*30c0*/  DADD R16, -RZ, -R6 ;  /* 0x00000000ff107229 */ /* 0x000fe20000000906 */
[----:B-1----:R-:W-:Y:S01]  /*30d0*/  IMAD.MOV.U32 R11, RZ, RZ, R13 ;  /* 0x000000ffff0b7224 */ /* 0x002fe200078e000d */
[----:B------:R-:W-:Y:S01]  /*30e0*/  DSETP.GEU.AND P0, PT, R6, RZ, PT ;  /* 0x000000ff0600722a */ /* 0x000fe20003f0e000 */
[----:B------:R-:W-:Y:S02]  /*30f0*/  IMAD.MOV.U32 R8, RZ, RZ, R21 ;  /* 0x000000ffff087224 */ /* 0x000fe400078e0015 */
[----:B0-----:R-:W-:Y:S02]  /*3100*/  IMAD.MOV.U32 R0, RZ, RZ, R23 ;  /* 0x000000ffff007224 */ /* 0x001fe400078e0017 */
[----:B---3--:R-:W-:Y:S02]  /*3110*/  DADD R18, -RZ, -R10 ;  /* 0x00000000ff127229 */ /* 0x008fe4000000090a */
        /* <DEDUP_REMOVED lines=21> */
.L_x_514:
[----:B------:R-:W-:Y:S05]  /*3270*/  BSYNC.RECONVERGENT B1 ;  /* 0x0000000000017941 */ /* 0x000fea0003800200 */
.L_x_513:
[----:B-1----:R-:W-:Y:S01]  /*3280*/  VIADD R6, R4, 0x8 ;  /* 0x0000000804067836 */ /* 0x002fe20000000000 */
[----:B--2---:R1:W2:Y:S01]  /*3290*/  SHFL.DOWN PT, R5, R10, 0x8, R9 ;  /* 0x090000000a057989 */ /* 0x0042a200000e0009 */
[----:B------:R-:W-:Y:S01]  /*32a0*/  BSSY.RECONVERGENT B1, `(.L_x_515) ;  /* 0x0000026000017945 */ /* 0x000fe20003800200 */
[----:B------:R-:W-:Y:S02]  /*32b0*/  IMAD.MOV.U32 R16, RZ, RZ, R8 ;  /* 0x000000ffff107224 */ /* 0x000fe400078e0008 */
[----:B------:R-:W-:Y:S01]  /*32c0*/  ISETP.GT.AND P0, PT, R6, R9, PT ;  /* 0x000000090600720c */ /* 0x000fe20003f04270 */
[----:B------:R1:W1:Y:S01]  /*32d0*/  SHFL.DOWN PT, R21, R11, 0x8, R9 ;  /* 0x090000000b157989 */ /* 0x00026200000e0009 */
[----:B----4-:R-:W-:Y:S02]  /*32e0*/  IMAD.MOV.U32 R14, RZ, RZ, R0 ;  /* 0x000000ffff0e7224 */ /* 0x010fe400078e0000 */
[----:B------:R-:W-:Y:S01]  /*32f0*/  IMAD.MOV.U32 R12, RZ, RZ, R10 ;  /* 0x000000ffff0c7224 */ /* 0x000fe200078e000a */
[----:B0-----:R0:W4:Y:S01]  /*3300*/  SHFL.DOWN PT, R23, R8, 0x8, R9 ;  /* 0x0900000008177989 */ /* 0x00112200000e0009 */
[----:B------:R-:W-:-:S03]  /*3310*/  IMAD.MOV.U32 R13, RZ, RZ, R11 ;  /* 0x000000ffff0d7224 */ /* 0x000fc600078e000b */
[----:B------:R0:W0:Y:S04]  /*3320*/  SHFL.DOWN PT, R25, R0, 0x8, R9 ;  /* 0x0900000000197989 */ /* 0x00002800000e0009 */
[----:B------:R-:W-:Y:S05]  /*3330*/  @P0 BRA `(.L_x_516) ;  /* 0x0000000000700947 */ /* 0x000fea0003800000 */
[----:B--2---:R-:W-:Y:S01]  /*3340*/  IMAD.MOV.U32 R12, RZ, RZ, R5 ;  /* 0x000000ffff0c7224 */ /* 0x004fe200078e0005 */
[----:B------:R-:W-:Y:S01]  /*3350*/  DADD R6, -RZ, -R10 ;  /* 0x00000000ff067229 */ /* 0x000fe2000000090a */
[----:B-1----:R-:W-:Y:S01]  /*3360*/  IMAD.MOV.U32 R13, RZ, RZ, R21 ;  /* 0x000000ffff0d7224 */ /* 0x002fe200078e0015 */
        /* <DEDUP_REMOVED lines=25> */
.L_x_516:
[----:B------:R-:W-:Y:S05]  /*3500*/  BSYNC.RECONVERGENT B1 ;  /* 0x0000000000017941 */ /* 0x000fea0003800200 */
.L_x_515:
[----:B0-----:R-:W-:Y:S01]  /*3510*/  VIADD R0, R4, 0x10 ;  /* 0x0000001004007836 */ /* 0x001fe20000000000 */
[----:B------:R0:W0:Y:S01]  /*3520*/  SHFL.DOWN PT, R17, R12, 0x10, R9 ;  /* 0x0a0000000c117989 */ /* 0x00002200000e0009 */
[----:B------:R-:W-:Y:S01]  /*3530*/  BSSY.RECONVERGENT B1, `(.L_x_517) ;  /* 0x0000026000017945 */ /* 0x000fe20003800200 */
[----:B--2---:R-:W-:Y:S02]  /*3540*/  IMAD.MOV.U32 R5, RZ, RZ, R14 ;  /* 0x000000ffff057224 */ /* 0x004fe400078e000e */
[----:B------:R-:W-:Y:S01]  /*3550*/  ISETP.GT.AND P0, PT, R0, R9, PT ;  /* 0x000000090000720c */ /* 0x000fe20003f04270 */
[----:B---3--:R2:W3:Y:S01]  /*3560*/  SHFL.DOWN PT, R19, R13, 0x10, R9 ;  /* 0x0a0000000d137989 */ /* 0x0084e200000e0009 */
[----:B------:R-:W-:Y:S02]  /*3570*/  IMAD.MOV.U32 R0, RZ, RZ, R16 ;  /* 0x000000ffff007224 */ /* 0x000fe400078e0010 */
[----:B------:R-:W-:Y:S01]  /*3580*/  IMAD.MOV.U32 R6, RZ, RZ, R12 ;  /* 0x000000ffff067224 */ /* 0x000fe200078e000c */
[----:B-1----:R2:W1:Y:S01]  /*3590*/  SHFL.DOWN PT, R21, R16, 0x10, R9 ;  /* 0x0a00000010157989 */ /* 0x00246200000e0009 */
[----:B------:R-:W-:-:S03]  /*35a0*/  IMAD.MOV.U32 R7, RZ, RZ, R13 ;  /* 0x000000ffff077224 */ /* 0x000fc600078e000d */
[----:B----4-:R2:W4:Y:S04]  /*35b0*/  SHFL.DOWN PT, R23, R14, 0x10, R9 ;  /* 0x0a0000000e177989 */ /* 0x01052800000e0009 */
[----:B------:R-:W-:Y:S05]  /*35c0*/  @P0 BRA `(.L_x_518) ;  /* 0x0000000000700947 */ /* 0x000fea0003800000 */
[----:B0-----:R-:W-:Y:S01]  /*35d0*/  IMAD.MOV.U32 R6, RZ, RZ, R17 ;  /* 0x000000ffff067224 */ /* 0x001fe200078e0011 */
[----:B--2---:R-:W-:Y:S01]  /*35e0*/  DADD R8, -RZ, -R12 ;  /* 0x00000000ff087229 */ /* 0x004fe2000000090c */
[----:B---3--:R-:W-:Y:S01]  /*35f0*/  IMAD.MOV.U32 R7, RZ, RZ, R19 ;  /* 0x000000ffff077224 */ /* 0x008fe200078e0013 */
[----:B------:R-:W-:Y:S01]  /*3600*/  DSETP.GEU.AND P0, PT, R12, RZ, PT ;  /* 0x000000ff0c00722a */ /* 0x000fe20003f0e000 */
[----:B-1----:R-:W-:Y:S02]  /*3610*/  IMAD.MOV.U32 R0, RZ, RZ, R21 ;  /* 0x000000ffff007224 */ /* 0x002fe400078e0015 */
        /* <DEDUP_REMOVED lines=23> */
.L_x_518:
[----:B------:R-:W-:Y:S05]  /*3790*/  BSYNC.RECONVERGENT B1 ;  /* 0x0000000000017941 */ /* 0x000fea0003800200 */
.L_x_517:
[----:B------:R-:W-:Y:S01]  /*37a0*/  ISETP.NE.AND P0, PT, R4, RZ, PT ;  /* 0x000000ff0400720c */ /* 0x000fe20003f05270 */
[----:B------:R-:W-:-:S12]  /*37b0*/  BSSY.RECONVERGENT B1, `(.L_x_519) ;  /* 0x000000b000017945 */ /* 0x000fd80003800200 */
[----:B------:R-:W-:Y:S05]  /*37c0*/  @P0 BRA `(.L_x_520) ;  /* 0x0000000000240947 */ /* 0x000fea0003800000 */
[----:B0-2---:R-:W0:Y:S01]  /*37d0*/  S2R R9, SR_CgaCtaId ;  /* 0x0000000000097919 */ /* 0x005e220000008800 */
[----:B------:R-:W-:Y:S02]  /*37e0*/  MOV R8, 0x400 ;  /* 0x0000040000087802 */ /* 0x000fe40000000f00 */
[----:B------:R-:W-:-:S04]  /*37f0*/  SHF.R.U32.HI R4, RZ, 0x1, R15 ;  /* 0x00000001ff047819 */ /* 0x000fc8000001160f */
[----:B------:R-:W-:Y:S02]  /*3800*/  LOP3.LUT R4, R4, 0x1f0, RZ, 0xc0, !PT ;  /* 0x000001f004047812 */ /* 0x000fe400078ec0ff */
[----:B0-----:R-:W-:-:S05]  /*3810*/  LEA R9, R9, R8, 0x18 ;  /* 0x0000000809097211 */ /* 0x001fca00078ec0ff */
[----:B------:R-:W-:Y:S02]  /*3820*/  IMAD.IADD R9, R4, 0x1, R9 ;  /* 0x0000000104097824 */ /* 0x000fe400078e0209 */
[----:B------:R-:W-:-:S03]  /*3830*/  IMAD.MOV.U32 R4, RZ, RZ, R0 ;  /* 0x000000ffff047224 */ /* 0x000fc600078e0000 */
[----:B------:R0:W-:Y:S04]  /*3840*/  STS.64 [R9+0x8], R6 ;  /* 0x0000080609007388 */ /* 0x0001e80000000a00 */
[----:B------:R0:W-:Y:S02]  /*3850*/  STS.64 [R9+0x10], R4 ;  /* 0x0000100409007388 */ /* 0x0001e40000000a00 */
.L_x_520:
[----:B------:R-:W-:Y:S05]  /*3860*/  BSYNC.RECONVERGENT B1 ;  /* 0x0000000000017941 */ /* 0x000fea0003800200 */
.L_x_519:
[----:B------:R-:W-:Y:S01]  /*3870*/  BAR.SYNC.DEFER_BLOCKING 0x0 ;  /* 0x0000000000007b1d */ /* 0x000fe20000010000 */
[----:B------:R-:W-:-:S13]  /*3880*/  ISETP.NE.AND P1, PT, R15, RZ, PT ;  /* 0x000000ff0f00720c */ /* 0x000fda0003f25270 */
[----:B------:R-:W-:Y:S05]  /*3890*/  @P1 BRA `(.L_x_496) ;  /* 0x00000048006c1947 */ /* 0x000fea0003800000 */
[----:B------:R-:W-:Y:S01]  /*38a0*/  ISETP.GE.AND P0, PT, R2, 0x21, PT ;  /* 0x000000210200780c */ /* 0x000fe20003f06270 */
[----:B---3--:R-:W-:Y:S02]  /*38b0*/  IMAD.MOV.U32 R19, RZ, RZ, R0 ;  /* 0x000000ffff137224 */ /* 0x008fe400078e0000 */
[----:B--2---:R-:W-:Y:S02]  /*38c0*/  IMAD.MOV.U32 R16, RZ, RZ, R5 ;  /* 0x000000ffff107224 */ /* 0x004fe400078e0005 */
[----:B------:R-:W-:Y:S02]  /*38d0*/  IMAD.MOV.U32 R8, RZ, RZ, R6 ;  /* 0x000000ffff087224 */ /* 0x000fe400078e0006 */
[----:B0-----:R-:W-:-:S06]  /*38e0*/  IMAD.MOV.U32 R9, RZ, RZ, R7 ;  /* 0x000000ffff097224 */ /* 0x001fcc00078e0007 */
[----:B------:R-:W-:Y:S05]  /*38f0*/  @!P0 BRA `(.L_x_521) ;  /* 0x00000000008c8947 */ /* 0x000fea0003800000 */
        /* <DEDUP_REMOVED lines=8> */
[----:B------:R-:W0:Y:S04]  /*3980*/  LDS.64 R10, [UR4+0x18] ;  /* 0x00001804ff0a7984 */ /* 0x000e280008000a00 */
[----:B-1----:R-:W1:Y:S01]  /*3990*/  LDS.64 R20, [UR4+0x20] ;  /* 0x00002004ff147984 */ /* 0x002e620008000a00 */
        /* <DEDUP_REMOVED lines=24> */
.L_x_522:
[----:B------:R-:W-:Y:S05]  /*3b20*/  BSYNC.RECONVERGENT B1 ;  /* 0x0000000000017941 */ /* 0x000fea0003800200 */
.L_x_521:
[----:B------:R-:W-:Y:S01]  /*3b30*/  ISETP.GE.AND P0, PT, R2, 0x41, PT ;  /* 0x000000410200780c */ /* 0x000fe20003f06270 */
[----:B------:R-:W-:Y:S02]  /*3b40*/  IMAD.MOV.U32 R17, RZ, RZ, R19 ;  /* 0x000000ffff117224 */ /* 0x000fe400078e0013 */
[----:B------:R-:W-:Y:S02]  /*3b50*/  IMAD.MOV.U32 R14, RZ, RZ, R16 ;  /* 0x000000ffff0e7224 */ /* 0x000fe400078e0010 */
[----:B------:R-:W-:Y:S02]  /*3b60*/  IMAD.MOV.U32 R6, RZ, RZ, R8 ;  /* 0x000000ffff067224 */ /* 0x000fe400078e0008 */
[----:B------:R-:W-:-:S06]  /*3b70*/  IMAD.MOV.U32 R7, RZ, RZ, R9 ;  /* 0x000000ffff077224 */ /* 0x000fcc00078e0009 */
        /* <DEDUP_REMOVED lines=35> */
.L_x_524:
[----:B------:R-:W-:Y:S05]  /*3db0*/  BSYNC.RECONVERGENT B1 ;  /* 0x0000000000017941 */ /* 0x000fea0003800200 */
.L_x_523:
        /* <DEDUP_REMOVED lines=15> */
[----:B------:R-:W2:Y:S01]  /*3eb0*/  LDS.64 R18, [UR4+0x40] ;  /* 0x00004004ff127984 */ /* 0x000ea20008000a00 */
[----:B0-----:R-:W-:Y:S01]  /*3ec0*/  DADD R8, -RZ, -R10 ;  /* 0x00000000ff087229 */ /* 0x001fe2000000090a */
        /* <DEDUP_REMOVED lines=23> */
.L_x_526:
[----:B------:R-:W-:Y:S05]  /*4040*/  BSYNC.RECONVERGENT B1 ;  /* 0x0000000000017941 */ /* 0x000fea0003800200 */
.L_x_525:
        /* <DEDUP_REMOVED lines=40> */
.L_x_528:
[----:B------:R-:W-:Y:S05]  /*42d0*/  BSYNC.RECONVERGENT B1 ;  /* 0x0000000000017941 */ /* 0x000fea0003800200 */
.L_x_527:
        /* <DEDUP_REMOVED lines=40> */
.L_x_530:
[----:B------:R-:W-:Y:S05]  /*4560*/  BSYNC.RECONVERGENT B1 ;  /* 0x0000000000017941 */ /* 0x000fea0003800200 */
.L_x_529:
        /* <DEDUP_REMOVED lines=16> */
[----:B0-----:R-:W-:Y:S02]  /*4670*/  DADD R8, -RZ, -R10 ;  /* 0x00000000ff087229 */ /* 0x001fe4000000090a */
        /* <DEDUP_REMOVED lines=23> */
.L_x_532:
[----:B------:R-:W-:Y:S05]  /*47f0*/  BSYNC.RECONVERGENT B1 ;  /* 0x0000000000017941 */ /* 0x000fea0003800200 */
.L_x_531:
        /* <DEDUP_REMOVED lines=8> */
[----:B------:R-:W-:Y:S02]  /*4880*/  DADD R4, -RZ, -R8 ;  /* 0x00000000ff047229 */ /* 0x000fe40000000908 */
        /* <DEDUP_REMOVED lines=31> */
.L_x_464:
[----:B------:R-:W0:Y:S01]  /*4a80*/  S2R R4, SR_TID.X ;  /* 0x0000000000047919 */ /* 0x000e220000002100 */
[----:B------:R-:W1:Y:S01]  /*4a90*/  LDCU.128 UR12, c[0x0][0x380] ;  /* 0x00007000ff0c77ac */ /* 0x000e620008000c00 */
[----:B------:R-:W-:Y:S02]  /*4aa0*/  SHF.R.S32.HI R2, RZ, 0x1f, R27 ;  /* 0x0000001fff027819 */ /* 0x000fe4000001141b */
[----:B0-----:R-:W-:-:S04]  /*4ab0*/  IADD3 R5, P0, PT, R27, R4, RZ ;  /* 0x000000041b057210 */ /* 0x001fc80007f1e0ff */
[----:B-1----:R-:W-:Y:S01]  /*4ac0*/  LEA R10, P1, R5, UR12, 0x3 ;  /* 0x0000000c050a7c11 */ /* 0x002fe2000f8218ff */
[----:B------:R-:W-:-:S05]  /*4ad0*/  IMAD.X R6, RZ, RZ, R2, P0 ;  /* 0x000000ffff067224 */ /* 0x000fca00000e0602 */
[----:B------:R-:W-:-:S05]  /*4ae0*/  LEA.HI.X R11, R5, UR13, R6, 0x3, P1 ;  /* 0x0000000d050b7c11 */ /* 0x000fca00088f1c06 */
[----:B------:R-:W2:Y:S04]  /*4af0*/  LDG.E.64 R14, desc[UR10][R10.64] ;  /* 0x0000000a0a0e7981 */ /* 0x000ea8000c1e1b00 */
[----:B------:R-:W3:Y:S04]  /*4b00*/  LDG.E.64 R16, desc[UR10][R10.64+0x800] ;  /* 0x0008000a0a107981 */ /* 0x000ee8000c1e1b00 */
[----:B------:R-:W4:Y:S04]  /*4b10*/  LDG.E.64 R8, desc[UR10][R10.64+0x1000] ;  /* 0x0010000a0a087981 */ /* 0x000f28000c1e1b00 */
[----:B------:R-:W5:Y:S04]  /*4b20*/  LDG.E.64 R6, desc[UR10][R10.64+0x1800] ;  /* 0x0018000a0a067981 */ /* 0x000f68000c1e1b00 */
[----:B------:R-:W5:Y:S01]  /*4b30*/  LDG.E.64 R12, desc[UR10][R10.64+0x2000] ;  /* 0x0020000a0a0c7981 */ /* 0x000f62000c1e1b00 */
[----:B------:R-:W-:Y:S01]  /*4b40*/  IADD3 R27, P5, PT, R27, UR14, RZ ;  /* 0x0000000e1b1b7c10 */ /* 0x000fe2000ffbe0ff */
[----:B------:R-:W-:Y:S01]  /*4b50*/  BSSY.RECONVERGENT B1, `(.L_x_533) ;  /* 0x000003e000017945 */ /* 0x000fe20003800200 */
[----:B--2---:R-:W-:-:S02]  /*4b60*/  DADD R18, -RZ, -R14 ;  /* 0x00000000ff127229 */ /* 0x004fc4000000090e */
[----:B------:R-:W-:Y:S02]  /*4b70*/  DSETP.GEU.AND P0, PT, R14, RZ, PT ;  /* 0x000000ff0e00722a */ /* 0x000fe40003f0e000 */
[----:B---3--:R-:W-:Y:S02]  /*4b80*/  DADD R20, -RZ, -R16 ;  /* 0x00000000ff147229 */ /* 0x008fe40000000910 */
[----:B------:R-:W-:Y:S02]  /*4b90*/  DSETP.GEU.AND P1, PT, R16, RZ, PT ;  /* 0x000000ff1000722a */ /* 0x000fe40003f2e000 */
[----:B----4-:R-:W-:Y:S02]  /*4ba0*/  DSETP.GEU.AND P2, PT, R8, RZ, PT ;  /* 0x000000ff0800722a */ /* 0x010fe40003f4e000 */
[----:B------:R-:W-:Y:S02]  /*4bb0*/  FSEL R18, R18, R14, !P0 ;  /* 0x0000000e12127208 */ /* 0x000fe40004000000 */
[----:B------:R-:W-:Y:S01]  /*4bc0*/  FSEL R19, R19, R15, !P0 ;  /* 0x0000000f13137208 */ /* 0x000fe20004000000 */
[----:B-----5:R-:W-:Y:S01]  /*4bd0*/  DSETP.GEU.AND P3, PT, R6, RZ, PT ;  /* 0x000000ff0600722a */ /* 0x020fe20003f6e000 */
[----:B------:R-:W-:-:S02]  /*4be0*/  FSEL R20, R20, R16, !P1 ;  /* 0x0000001014147208 */ /* 0x000fc40004800000 */
[----:B------:R-:W-:Y:S01]  /*4bf0*/  FSEL R21, R21, R17, !P1 ;  /* 0x0000001115157208 */ /* 0x000fe20004800000 */
[----:B------:R-:W-:-:S05]  /*4c00*/  DSETP.GEU.AND P4, PT, R12, RZ, PT ;  /* 0x000000ff0c00722a */ /* 0x000fca0003f8e000 */
[----:B------:R-:W-:Y:S01]  /*4c10*/  DSETP.GEU.AND P0, PT, R18, R20, PT ;  /* 0x000000141200722a */ /* 0x000fe20003f0e000 */
[----:B------:R-:W-:-:S05]  /*4c20*/  VIADD R19, R4, 0x100 ;  /* 0x0000010004137836 */ /* 0x000fca0000000000 */
[----:B------:R-:W-:Y:S02]  /*4c30*/  FSEL R14, R14, R16, P0 ;  /* 0x000000100e0e7208 */ /* 0x000fe40000000000 */
[----:B------:R-:W-:Y:S01]  /*4c40*/  FSEL R15, R15, R17, P0 ;  /* 0x000000110f0f7208 */ /* 0x000fe20000000000 */
[----:B------:R-:W-:-:S05]  /*4c50*/  DADD R16, -RZ, -R8 ;  /* 0x00000000ff107229 */ /* 0x000fca0000000908 */
[----:B------:R-:W-:Y:S02]  /*4c60*/  DADD R10, -RZ, -R14 ;  /* 0x00000000ff0a7229 */ /* 0x000fe4000000090e */
[----:B------:R-:W-:-:S03]  /*4c70*/  DSETP.GEU.AND P1, PT, R14, RZ, PT ;  /* 0x000000ff0e00722a */ /* 0x000fc60003f2e000 */
[----:B------:R-:W-:Y:S02]  /*4c80*/  FSEL R16, R16, R8, !P2 ;  /* 0x0000000810107208 */ /* 0x000fe40005000000 */
[----:B------:R-:W-:-:S03]  /*4c90*/  FSEL R17, R17, R9, !P2 ;  /* 0x0000000911117208 */ /* 0x000fc60005000000 */
[----:B------:R-:W-:Y:S02]  /*4ca0*/  FSEL R10, R10, R14, !P1 ;  /* 0x0000000e0a0a7208 */ /* 0x000fe40004800000 */
[----:B------:R-:W-:-:S06]  /*4cb0*/  FSEL R11, R11, R15, !P1 ;  /* 0x0000000f0b0b7208 */ /* 0x000fcc0004800000 */
[----:B------:R-:W-:Y:S01]  /*4cc0*/  DSETP.GEU.AND P1, PT, R10, R16, PT ;  /* 0x000000100a00722a */ /* 0x000fe20003f2e000 */
[----:B------:R-:W-:Y:S01]  /*4cd0*/  IADD3.X R17, PT, PT, R2, UR15, RZ, P5, !PT ;  /* 0x0000000f02117c10 */ /* 0x000fe2000affe4ff */
[----:B------:R-:W-:-:S04]  /*4ce0*/  VIADD R16, R4, 0x200 ;  /* 0x0000020004107836 */ /* 0x000fc80000000000 */
[----:B------:R-:W-:Y:S02]  /*4cf0*/  FSEL R8, R14, R8, P1 ;  /* 0x000000080e087208 */ /* 0x000fe40000800000 */
[----:B------:R-:W-:Y:S01]  /*4d00*/  FSEL R9, R15, R9, P1 ;  /* 0x000000090f097208 */ /* 0x000fe20000800000 */
[----:B------:R-:W-:-:S05]  /*4d10*/  DADD R14, -RZ, -R6 ;  /* 0x00000000ff0e7229 */ /* 0x000fca0000000906 */
[----:B------:R-:W-:Y:S01]  /*4d20*/  DADD R10, -RZ, -R8 ;  /* 0x00000000ff0a7229 */ /* 0x000fe20000000908 */
[----:B------:R-:W-:Y:S01]  /*4d30*/  @P1 SEL R16, R4, R19, P0 ;  /* 0x0000001304101207 */ /* 0x000fe20000000000 */
[----:B------:R-:W-:-:S03]  /*4d40*/  DSETP.GEU.AND P2, PT, R8, RZ, PT ;  /* 0x000000ff0800722a */ /* 0x000fc60003f4e000 */
[----:B------:R-:W-:Y:S02]  /*4d50*/  FSEL R14, R14, R6, !P3 ;  /* 0x000000060e0e7208 */ /* 0x000fe40005800000 */
[----:B------:R-:W-:-:S03]  /*4d60*/  FSEL R15, R15, R7, !P3 ;  /* 0x000000070f0f7208 */ /* 0x000fc60005800000 */
        /* <DEDUP_REMOVED lines=10> */
[----:B------:R-:W-:-:S07]  /*4e10*/  @!P3 VIADD R16, R4, 0x300 ;  /* 0x000003000410b836 */ /* 0x000fce0000000000 */
[----:B------:R-:W-:Y:S02]  /*4e20*/  FSEL R10, R6, R8, !P2 ;  /* 0x00000008060a7208 */ /* 0x000fe40005000000 */
[----:B------:R-:W-:Y:S02]  /*4e30*/  FSEL R11, R7, R9, !P2 ;  /* 0x00000009070b7208 */ /* 0x000fe40005000000 */
[----:B------:R-:W-:Y:S02]  /*4e40*/  LOP3.LUT R7, R4, 0x400, RZ, 0xfc, !PT ;  /* 0x0000040004077812 */ /* 0x000fe400078efcff */
[----:B------:R-:W-:Y:S02]  /*4e50*/  ISETP.LE.AND P2, PT, R0, UR6, PT ;  /* 0x0000000600007c0c */ /* 0x000fe4000bf43270 */
[----:B------:R-:W-:Y:S01]  /*4e60*/  DSETP.GEU.AND P4, PT, R10, R14, PT ;  /* 0x0000000e0a00722a */ /* 0x000fe20003f8e000 */
[----:B------:R-:W-:-:S05]  /*4e70*/  IADD3 R5, P5, PT, R7, R27, RZ ;  /* 0x0000001b07057210 */ /* 0x000fca0007fbe0ff */
[----:B------:R-:W-:-:S08]  /*4e80*/  IMAD.X R6, RZ, RZ, R17, P5 ;  /* 0x000000ffff067224 */ /* 0x000fd000028e0611 */
[----:B------:R-:W-:Y:S05]  /*4e90*/  @!P4 BRA `(.L_x_534) ;  /* 0x000000000024c947 */ /* 0x000fea0003800000 */
[C---:B------:R-:W-:Y:S02]  /*4ea0*/  ISETP.GE.U32.AND P0, PT, R16.reuse, R7, PT ;  /* 0x000000071000720c */ /* 0x040fe40003f06070 */
[----:B------:R-:W-:Y:S02]  /*4eb0*/  IADD3 R2, P1, PT, R16, R27, RZ ;  /* 0x0000001b10027210 */ /* 0x000fe40007f3e0ff */
[----:B------:R-:W-:-:S03]  /*4ec0*/  ISETP.GE.U32.AND.EX P0, PT, RZ, RZ, PT, P0 ;  /* 0x000000ffff00720c */ /* 0x000fc60003f06100 */
[----:B------:R-:W-:-:S10]  /*4ed0*/  IMAD.X R7, RZ, RZ, R17, P1 ;  /* 0x000000ffff077224 */ /* 0x000fd400008e0611 */
[----:B------:R-:W-:-:S06]  /*4ee0*/  DSETP.LT.OR P0, PT, R14, R10, !P0 ;  /* 0x0000000a0e00722a */ /* 0x000fcc0004701400 */
[----:B------:R-:W-:Y:S02]  /*4ef0*/  FSEL R12, R8, R12, P0 ;  /* 0x0000000c080c7208 */ /* 0x000fe40000000000 */
[----:B------:R-:W-:Y:S02]  /*4f00*/  FSEL R13, R9, R13, P0 ;  /* 0x0000000d090d7208 */ /* 0x000fe40000000000 */
[----:B------:R-:W-:Y:S02]  /*4f10*/  SEL R5, R2, R5, P0 ;  /* 0x0000000502057207 */ /* 0x000fe40000000000 */
[----:B------:R-:W-:-:S07]  /*4f20*/  SEL R6, R7, R6, P0 ;  /* 0x0000000607067207 */ /* 0x000fce0000000000 */
.L_x_534:
[----:B------:R-:W-:Y:S05]  /*4f30*/  BSYNC.RECONVERGENT B1 ;  /* 0x0000000000017941 */ /* 0x000fea0003800200 */
.L_x_533:
        /* <DEDUP_REMOVED lines=12> */
[----:B------:R-:W-:-:S05]  /*5000*/  IMAD.MOV.U32 R7, RZ, RZ, 0x500 ;  /* 0x00000500ff077424 */ /* 0x000fca00078e00ff */
[----:B------:R-:W2:Y:S01]  /*5010*/  ATOMG.E.ADD.STRONG.GPU PT, R2, desc[UR10][R14.64], R7 ;  /* 0x800000070e0279a8 */ /* 0x000ea200081ef10a */
[----:B------:R-:W0:Y:S01]  /*5020*/  S2UR UR5, SR_CgaCtaId ;  /* 0x00000000000579c3 */ /* 0x000e220000008800 */
[----:B------:R-:W-:Y:S02]  /*5030*/  UMOV UR4, 0x400 ;  /* 0x0000040000047882 */ /* 0x000fe40000000000 */
[----:B0-----:R-:W-:Y:S01]  /*5040*/  ULEA UR4, UR5, UR4, 0x18 ;  /* 0x0000000405047291 */ /* 0x001fe2000f8ec0ff */
[----:B--2---:R-:W-:-:S08]  /*5050*/  VIADD R2, R2, UR6 ;  /* 0x0000000602027c36 */ /* 0x004fd00008000000 */
[----:B------:R0:W-:Y:S03]  /*5060*/  STS [UR4+0x98], R2 ;  /* 0x00009802ff007988 */ /* 0x0001e60008000804 */
.L_x_537:
[----:B------:R-:W-:Y:S05]  /*5070*/  BSYNC.RECONVERGENT B1 ;  /* 0x0000000000017941 */ /* 0x000fea0003800200 */
.L_x_536:
[----:B------:R-:W1:Y:S08]  /*5080*/  S2UR UR5, SR_CgaCtaId ;  /* 0x00000000000579c3 */ /* 0x000e700000008800 */
[----:B------:R-:W-:Y:S06]  /*5090*/  BAR.SYNC.DEFER_BLOCKING 0x0 ;  /* 0x0000000000007b1d */ /* 0x000fec0000010000 */
[----:B------:R-:W-:-:S02]  /*50a0*/  UMOV UR4, 0x400 ;  /* 0x0000040000047882 */ /* 0x000fc40000000000 */
[----:B-1----:R-:W-:-:S06]  /*50b0*/  ULEA UR4, UR5, UR4, 0x18 ;  /* 0x0000000405047291 */ /* 0x002fcc000f8ec0ff */
[----:B------:R-:W-:-:S05]  /*50c0*/  IMAD.U32 R7, RZ, RZ, UR4 ;  /* 0x00000004ff077e24 */ /* 0x000fca000f8e00ff */
[----:B------:R-:W1:Y:S02]  /*50d0*/  LDS R17, [R7+0x98] ;  /* 0x0000980007117984 */ /* 0x000e640000000800 */
[----:B-1----:R-:W-:-:S05]  /*50e0*/  VIADD R9, R17, 0x500 ;  /* 0x0000050011097836 */ /* 0x002fca0000000000 */
[----:B------:R-:W-:-:S13]  /*50f0*/  ISETP.GT.AND P0, PT, R9, R0, PT ;  /* 0x000000000900720c */ /* 0x000fda0003f04270 */
[----:B------:R-:W-:Y:S05]  /*5100*/  @P0 BRA `(.L_x_538) ;  /* 0x0000000800200947 */ /* 0x000fea0003800000 */
[----:B------:R-:W-:Y:S01]  /*5110*/  BSSY.RECONVERGENT B1, `(.L_x_538) ;  /* 0x0000087000017945 */ /* 0x000fe20003800200 */
[----:B------:R-:W-:Y:S01]  /*5120*/  IMAD.MOV.U32 R8, RZ, RZ, R12 ;  /* 0x000000ffff087224 */ /* 0x000fe200078e000c */
[----:B------:R-:W1:Y:S01]  /*5130*/  LDCU UR7, c[0x0][0x398] ;  /* 0x00007300ff0777ac */ /* 0x000e620008000800 */
[----:B------:R-:W-:Y:S02]  /*5140*/  IMAD.MOV.U32 R9, RZ, RZ, R13 ;  /* 0x000000ffff097224 */ /* 0x000fe400078e000d */
[----:B------:R-:W-:Y:S01]  /*5150*/  IMAD.MOV.U32 R10, RZ, RZ, R5 ;  /* 0x000000ffff0a7224 */ /* 0x000fe200078e0005 */
[----:B------:R-:W2:Y:S01]  /*5160*/  LDCU.128 UR12, c[0x0][0x380] ;  /* 0x00007000ff0c77ac */ /* 0x000ea20008000c00 */
[----:B------:R-:W-:-:S07]  /*5170*/  IMAD.MOV.U32 R28, RZ, RZ, R6 ;  /* 0x000000ffff1c7224 */ /* 0x000fce00078e0006 */
.L_x_541:
[----:B------:R-:W-:-:S04]  /*5180*/  IADD3 R0, P0, PT, R4, R17, RZ ;  /* 0x0000001104007210 */ /* 0x000fc80007f1e0ff */
[----:B------:R-:W-:Y:S02]  /*5190*/  LEA.HI.X.SX32 R29, R17, RZ, 0x1, P0 ;  /* 0x000000ff111d7211 */ /* 0x000fe400000f0eff */
[----:B--2---:R-:W-:-:S04]  /*51a0*/  LEA R26, P0, R0, UR12, 0x3 ;  /* 0x0000000c001a7c11 */ /* 0x004fc8000f8018ff */
[----:B------:R-:W-:-:S05]  /*51b0*/  LEA.HI.X R27, R0, UR13, R29, 0x3, P0 ;  /* 0x0000000d001b7c11 */ /* 0x000fca00080f1c1d */
[----:B------:R-:W2:Y:S04]  /*51c0*/  LDG.E.64 R22, desc[UR10][R26.64] ;  /* 0x0000000a1a167981 */ /* 0x000ea8000c1e1b00 */
[----:B------:R-:W3:Y:S04]  /*51d0*/  LDG.E.64 R20, desc[UR10][R26.64+0x800] ;  /* 0x0008000a1a147981 */ /* 0x000ee8000c1e1b00 */
[----:B------:R-:W4:Y:S04]  /*51e0*/  LDG.E.64 R18, desc[UR10][R26.64+0x1000] ;  /* 0x0010000a1a127981 */ /* 0x000f28000c1e1b00 */
[----:B------:R-:W5:Y:S04]  /*51f0*/  LDG.E.64 R16, desc[UR10][R26.64+0x1800] ;  /* 0x0018000a1a107981 */ /* 0x000f68000c1e1b00 */
[----:B------:R1:W5:Y:S01]  /*5200*/  LDG.E.64 R12, desc[UR10][R26.64+0x2000] ;  /* 0x0020000a1a0c7981 */ /* 0x000362000c1e1b00 */
[----:B------:R-:W-:Y:S01]  /*5210*/  DADD R24, -RZ, -R8 ;  /* 0x00000000ff187229 */ /* 0x000fe20000000908 */
[----:B------:R-:W-:Y:S01]  /*5220*/  BSSY.RECONVERGENT B2, `(.L_x_539) ;  /* 0x000005f000027945 */ /* 0x000fe20003800200 */
[----:B------:R-:W-:Y:S06]  /*5230*/  BAR.SYNC.DEFER_BLOCKING 0x0 ;  /* 0x0000000000007b1d */ /* 0x000fec0000010000 */
[----:B------:R-:W-:-:S06]  /*5240*/  DSETP.GEU.AND P0, PT, R8, RZ, PT ;  /* 0x000000ff0800722a */ /* 0x000fcc0003f0e000 */
[----:B------:R-:W-:Y:S02]  /*5250*/  FSEL R24, R24, R8, !P0 ;  /* 0x0000000818187208 */ /* 0x000fe40004000000 */
[----:B------:R-:W-:Y:S01]  /*5260*/  FSEL R25, R25, R9, !P0 ;  /* 0x0000000919197208 */ /* 0x000fe20004000000 */
[----:B--2---:R-:W-:Y:S02]  /*5270*/  DADD R30, -RZ, -R22 ;  /* 0x00000000ff1e7229 */ /* 0x004fe40000000916 */
[----:B------:R-:W-:Y:S02]  /*5280*/  DSETP.GEU.AND P1, PT, R22, RZ, PT ;  /* 0x000000ff1600722a */ /* 0x000fe40003f2e000 */
[----:B---3--:R-:W-:-:S06]  /*5290*/  DSETP.GEU.AND P3, PT, R20, RZ, PT ;  /* 0x000000ff1400722a */ /* 0x008fcc0003f6e000 */
[----:B------:R-:W-:Y:S02]  /*52a0*/  FSEL R32, R30, R22, !P1 ;  /* 0x000000161e207208 */ /* 0x000fe40004800000 */
[----:B------:R-:W-:Y:S02]  /*52b0*/  FSEL R33, R31, R23, !P1 ;  /* 0x000000171f217208 */ /* 0x000fe40004800000 */
[----:B------:R-:W-:-:S04]  /*52c0*/  IADD3 R31, P0, PT, R0, UR14, RZ ;  /* 0x0000000e001f7c10 */ /* 0x000fc8000ff1e0ff */
[----:B------:R-:W-:Y:S01]  /*52d0*/  DSETP.GEU.AND P2, PT, R24, R32, PT ;  /* 0x000000201800722a */ /* 0x000fe20003f4e000 */
[----:B------:R-:W-:-:S13]  /*52e0*/  IADD3.X R29, PT, PT, R29, UR15, RZ, P0, !PT ;  /* 0x0000000f1d1d7c10 */ /* 0x000fda00087fe4ff */
        /* <DEDUP_REMOVED lines=10> */
[C---:B0-----:R-:W-:Y:S02]  /*5390*/  IADD3 R2, P3, PT, R31.reuse, 0x100, RZ ;  /* 0x000001001f027810 */ /* 0x041fe40007f7e0ff */
[----:B------:R-:W-:Y:S01]  /*53a0*/  IADD3 R5, P6, PT, R31, 0x400, RZ ;  /* 0x000004001f057810 */ /* 0x000fe20007fde0ff */
[----:B------:R-:W-:Y:S02]  /*53b0*/  DADD R8, -RZ, -R22 ;  /* 0x00000000ff087229 */ /* 0x000fe40000000916 */
[----:B------:R-:W-:Y:S01]  /*53c0*/  DSETP.GEU.AND P1, PT, R22, RZ, PT ;  /* 0x000000ff1600722a */ /* 0x000fe20003f2e000 */
[--C-:B------:R-:W-:Y:S01]  /*53d0*/  IMAD.X R0, RZ, RZ, R29.reuse, P3 ;  /* 0x000000ffff007224 */ /* 0x100fe200018e061d */
[----:B----4-:R-:W-:Y:S01]  /*53e0*/  DSETP.GEU.AND P3, PT, R18, RZ, PT ;  /* 0x000000ff1200722a */ /* 0x010fe20003f6e000 */
[----:B------:R-:W-:-:S05]  /*53f0*/  IMAD.X R6, RZ, RZ, R29, P6 ;  /* 0x000000ffff067224 */ /* 0x000fca00030e061d */
[----:B-1----:R-:W-:Y:S02]  /*5400*/  FSEL R26, R8, R22, !P1 ;  /* 0x00000016081a7208 */ /* 0x002fe40004800000 */
        /* <DEDUP_REMOVED lines=37> */
[----:B------:R-:W-:Y:S02]  /*5660*/  DSETP.GEU.AND P3, PT, R12, RZ, PT ;  /* 0x000000ff0c00722a */ /* 0x000fe40003f6e000 */
        /* <DEDUP_REMOVED lines=8> */
[----:B------:R-:W-:-:S03]  /*56f0*/  @P1 FSEL R17, R19, R17, P0 ;  /* 0x0000001113111208 */ /* 0x000fc60000000000 */
[----:B------:R-:W-:Y:S01]  /*5700*/  IMAD.MOV.U32 R18, RZ, RZ, R16 ;  /* 0x000000ffff127224 */ /* 0x000fe200078e0010 */
[----:B------:R-:W-:Y:S01]  /*5710*/  FSEL R20, R20, R12, !P3 ;  /* 0x0000000c14147208 */ /* 0x000fe20005800000 */
[----:B------:R-:W-:Y:S01]  /*5720*/  IMAD.MOV.U32 R19, RZ, RZ, R17 ;  /* 0x000000ffff137224 */ /* 0x000fe200078e0011 */
[----:B------:R-:W-:-:S05]  /*5730*/  FSEL R21, R21, R13, !P3 ;  /* 0x0000000d15157208 */ /* 0x000fca0005800000 */
[----:B------:R-:W-:Y:S02]  /*5740*/  DADD R16, -RZ, -R18 ;  /* 0x00000000ff107229 */ /* 0x000fe40000000912 */
[----:B------:R-:W-:-:S08]  /*5750*/  DSETP.GEU.AND P2, PT, R18, RZ, PT ;  /* 0x000000ff1200722a */ /* 0x000fd00003f4e000 */
[----:B------:R-:W-:Y:S02]  /*5760*/  FSEL R22, R16, R18, !P2 ;  /* 0x0000001210167208 */ /* 0x000fe40005000000 */
[----:B------:R-:W-:Y:S01]  /*5770*/  FSEL R23, R17, R19, !P2 ;  /* 0x0000001311177208 */ /* 0x000fe20005000000 */
[----:B------:R-:W-:Y:S06]  /*5780*/  @P4 BRA `(.L_x_540) ;  /* 0x0000000000204947 */ /* 0x000fec0003800000 */
[----:B------:R-:W-:-:S05]  /*5790*/  IMAD.MOV.U32 R17, RZ, RZ, 0x500 ;  /* 0x00000500ff117424 */ /* 0x000fca00078e00ff */
[----:B------:R-:W2:Y:S01]  /*57a0*/  ATOMG.E.ADD.STRONG.GPU PT, R0, desc[UR10][R14.64], R17 ;  /* 0x800000110e0079a8 */ /* 0x000ea200081ef10a */
[----:B------:R-:W0:Y:S01]  /*57b0*/  S2UR UR5, SR_CgaCtaId ;  /* 0x00000000000579c3 */ /* 0x000e220000008800 */
[----:B------:R-:W-:Y:S02]  /*57c0*/  UMOV UR4, 0x400 ;  /* 0x0000040000047882 */ /* 0x000fe40000000000 */
[----:B0-----:R-:W-:-:S06]  /*57d0*/  ULEA UR4, UR5, UR4, 0x18 ;  /* 0x0000000405047291 */ /* 0x001fcc000f8ec0ff */
[----:B------:R-:W-:Y:S02]  /*57e0*/  IMAD.U32 R7, RZ, RZ, UR4 ;  /* 0x00000004ff077e24 */ /* 0x000fe4000f8e00ff */
[----:B--2---:R-:W-:-:S05]  /*57f0*/  VIADD R0, R0, UR6 ;  /* 0x0000000600007c36 */ /* 0x004fca0008000000 */
[----:B------:R0:W-:Y:S02]  /*5800*/  STS [R7+0x98], R0 ;  /* 0x0000980007007388 */ /* 0x0001e40000000800 */
.L_x_540:
[----:B------:R-:W-:Y:S05]  /*5810*/  BSYNC.RECONVERGENT B2 ;  /* 0x0000000000027941 */ /* 0x000fea0003800200 */
.L_x_539:
[----:B------:R-:W-:Y:S01]  /*5820*/  BAR.SYNC.DEFER_BLOCKING 0x0 ;  /* 0x0000000000007b1d */ /* 0x000fe20000010000 */
[----:B------:R-:W-:Y:S01]  /*5830*/  @P1 SEL R8, R9, R8, P0 ;  /* 0x0000000809081207 */ /* 0x000fe20000000000 */
[----:B0-----:R-:W-:Y:S01]  /*5840*/  IMAD.U32 R0, RZ, RZ, UR7 ;  /* 0x00000007ff007e24 */ /* 0x001fe2000f8e00ff */
[----:B------:R-:W-:-:S03]  /*5850*/  @P1 SEL R10, R11, R10, P0 ;  /* 0x0000000a0b0a1207 */ /* 0x000fc60000000000 */
[----:B------:R-:W-:-:S14]  /*5860*/  DSETP.GEU.AND P2, PT, R22, R20, PT ;  /* 0x000000141600722a */ /* 0x000fdc0003f4e000 */
[----:B------:R-:W-:Y:S01]  /*5870*/  @P2 ISETP.GE.U32.AND P0, PT, R8, R5, PT ;  /* 0x000000050800220c */ /* 0x000fe20003f06070 */
[----:B------:R-:W0:Y:S03]  /*5880*/  LDS R17, [R7+0x98] ;  /* 0x0000980007117984 */ /* 0x000e260000000800 */
[----:B------:R-:W-:-:S13]  /*5890*/  @P2 ISETP.GE.AND.EX P0, PT, R10, R6, PT, P0 ;  /* 0x000000060a00220c */ /* 0x000fda0003f06300 */
[----:B------:R-:W-:-:S06]  /*58a0*/  @P2 DSETP.LT.OR P0, PT, R20, R22, !P0 ;  /* 0x000000161400222a */ /* 0x000fcc0004701400 */
[----:B------:R-:W-:Y:S02]  /*58b0*/  @P2 FSEL R2, R18, R12, P0 ;  /* 0x0000000c12022208 */ /* 0x000fe40000000000 */
[----:B------:R-:W-:Y:S02]  /*58c0*/  @P2 FSEL R19, R19, R13, P0 ;  /* 0x0000000d13132208 */ /* 0x000fe40000000000 */
[----:B------:R-:W-:Y:S01]  /*58d0*/  @P2 SEL R5, R8, R5, P0 ;  /* 0x0000000508052207 */ /* 0x000fe20000000000 */
[----:B------:R-:W-:Y:S01]  /*58e0*/  @P2 IMAD.MOV.U32 R12, RZ, RZ, R2 ;  /* 0x000000ffff0c2224 */ /* 0x000fe200078e0002 */
[----:B------:R-:W-:Y:S01]  /*58f0*/  @P2 SEL R6, R10, R6, P0 ;  /* 0x000000060a062207 */ /* 0x000fe20000000000 */
[----:B------:R-:W-:Y:S02]  /*5900*/  @P2 IMAD.MOV.U32 R13, RZ, RZ, R19 ;  /* 0x000000ffff0d2224 */ /* 0x000fe400078e0013 */
[----:B------:R-:W-:Y:S02]  /*5910*/  IMAD.MOV.U32 R10, RZ, RZ, R5 ;  /* 0x000000ffff0a7224 */ /* 0x000fe400078e0005 */
[----:B------:R-:W-:-:S02]  /*5920*/  IMAD.MOV.U32 R28, RZ, RZ, R6 ;  /* 0x000000ffff1c7224 */ /* 0x000fc400078e0006 */
[----:B------:R-:W-:Y:S02]  /*5930*/  IMAD.MOV.U32 R8, RZ, RZ, R12 ;  /* 0x000000ffff087224 */ /* 0x000fe400078e000c */
[----:B0-----:R-:W-:-:S05]  /*5940*/  VIADD R9, R17, 0x500 ;  /* 0x0000050011097836 */ /* 0x001fca0000000000 */
[----:B------:R-:W-:Y:S01]  /*5950*/  ISETP.GT.AND P0, PT, R9, R0, PT ;  /* 0x000000000900720c */ /* 0x000fe20003f04270 */
[----:B------:R-:W-:-:S12]  /*5960*/  IMAD.MOV.U32 R9, RZ, RZ, R13 ;  /* 0x000000ffff097224 */ /* 0x000fd800078e000d */
[----:B------:R-:W-:Y:S05]  /*5970*/  @!P0 BRA `(.L_x_541) ;  /* 0xfffffff800008947 */ /* 0x000fea000383ffff */
[----:B------:R-:W-:Y:S05]  /*5980*/  BSYNC.RECONVERGENT B1 ;  /* 0x0000000000017941 */ /* 0x000fea0003800200 */
.L_x_538:
[----:B------:R-:W-:Y:S01]  /*5990*/  ISETP.GE.AND P0, PT, R17, R0, PT ;  /* 0x000000001100720c */ /* 0x000fe20003f06270 */
[----:B------:R-:W1:Y:S01]  /*59a0*/  LDCU.64 UR6, c[0x0][0x388] ;  /* 0x00007100ff0677ac */ /* 0x000e620008000a00 */
[----:B------:R-:W-:Y:S01]  /*59b0*/  BSSY.RECONVERGENT B1, `(.L_x_535) ;  /* 0x00000d4000017945 */ /* 0x000fe20003800200 */
[----:B------:R-:W2:Y:S10]  /*59c0*/  LDCU.64 UR4, c[0x0][0x388] ;  /* 0x00007100ff0477ac */ /* 0x000eb40008000a00 */
[----:B------:R-:W-:Y:S05]  /*59d0*/  @P0 BRA `(.L_x_542) ;  /* 0x0000000c00440947 */ /* 0x000fea0003800000 */
[----:B------:R-:W-:-:S05]  /*59e0*/  IMAD.IADD R27, R0, 0x1, -R17 ;  /* 0x00000001001b7824 */ /* 0x000fca00078e0a11 */
[----:B------:R-:W-:-:S13]  /*59f0*/  ISETP.GE.AND P0, PT, R4, R27, PT ;  /* 0x0000001b0400720c */ /* 0x000fda0003f06270 */
[----:B------:R-:W-:Y:S05]  /*5a00*/  @P0 BRA `(.L_x_542) ;  /* 0x0000000c00380947 */ /* 0x000fea0003800000 */
[----:B0-----:R-:W-:Y:S01]  /*5a10*/  LOP3.LUT R2, RZ, R4, RZ, 0x33, !PT ;  /* 0x00000004ff027212 */ /* 0x001fe200078e33ff */
[----:B------:R-:W-:Y:S03]  /*5a20*/  BSSY.RECONVERGENT B2, `(.L_x_543) ;  /* 0x0000037000027945 */ /* 0x000fe60003800200 */
[----:B------:R-:W-:-:S04]  /*5a30*/  IADD3 R16, PT, PT, -R17, R0, R2 ;  /* 0x0000000011107210 */ /* 0x000fc80007ffe102 */
        /* <DEDUP_REMOVED lines=10> */
.L_x_547:
[----:B0-----:R-:W-:-:S06]  /*5ae0*/  IMAD.WIDE R10, R7, 0x8, R8 ;  /* 0x00000008070a7825 */ /* 0x001fcc00078e0208 */
[----:B------:R-:W3:Y:S01]  /*5af0*/  LDG.E.64 R10, desc[UR10][R10.64] ;  /* 0x0000000a0a0a7981 */ /* 0x000ee2000c1e1b00 */
[----:B------:R-:W-:Y:S01]  /*5b00*/  DADD R14, -RZ, -R12 ;  /* 0x00000000ff0e7229 */ /* 0x000fe2000000090c */
        /* <DEDUP_REMOVED lines=8> */
[----:B---3--:R-:W-:Y:S02]  /*5b90*/  DADD R18, -RZ, -R10 ;  /* 0x00000000ff127229 */ /* 0x008fe4000000090a */
[----:B------:R-:W-:-:S08]  /*5ba0*/  DSETP.GEU.AND P1, PT, R10, RZ, PT ;  /* 0x000000ff0a00722a */ /* 0x000fd00003f2e000 */
[----:B------:R-:W-:Y:S01]  /*5bb0*/  FSEL R20, R18, R10, !P1 ;  /* 0x0000000a12147208 */ /* 0x000fe20004800000 */
[----:B------:R-:W-:Y:S01]  /*5bc0*/  IMAD.MOV.U32 R18, RZ, RZ, R12 ;  /* 0x000000ffff127224 */ /* 0x000fe200078e000c */
[----:B------:R-:W-:Y:S01]  /*5bd0*/  FSEL R21, R19, R11, !P1 ;  /* 0x0000000b13157208 */ /* 0x000fe20004800000 */
[----:B------:R-:W-:Y:S01]  /*5be0*/  IMAD.MOV.U32 R19, RZ, RZ, R13 ;  /* 0x000000ffff137224 */ /* 0x000fe200078e000d */
[C---:B--2---:R-:W-:Y:S01]  /*5bf0*/  IADD3 R25, P1, PT, R7.reuse, UR4, RZ ;  /* 0x0000000407197c10 */ /* 0x044fe2000ff3e0ff */
        /* <DEDUP_REMOVED lines=21> */
.L_x_546:
[----:B-1----:R-:W-:Y:S05]  /*5d50*/  BSYNC.RECONVERGENT B3 ;  /* 0x0000000000037941 */ /* 0x002fea0003800200 */
.L_x_545:
[----:B------:R-:W-:Y:S02]  /*5d60*/  VIADD R0, R0, 0x100 ;  /* 0x0000010000007836 */ /* 0x000fe40000000000 */
[----:B------:R-:W-:Y:S01]  /*5d70*/  VIADD R7, R7, 0x100 ;  /* 0x0000010007077836 */ /* 0x000fe20000000000 */
[----:B------:R-:W-:Y:S06]  /*5d80*/  @P2 BRA `(.L_x_547) ;  /* 0xfffffffc00542947 */ /* 0x000fec000383ffff */
.L_x_544:
[----:B-12---:R-:W-:Y:S05]  /*5d90*/  BSYNC.RECONVERGENT B2 ;  /* 0x0000000000027941 */ /* 0x006fea0003800200 */
.L_x_543:
        /* <DEDUP_REMOVED lines=9> */
.L_x_556:
[----:B------:R-:W-:-:S05]  /*5e30*/  IMAD.WIDE R30, R7, 0x8, R14 ;  /* 0x00000008071e7825 */ /* 0x000fca00078e020e */
[----:B------:R-:W2:Y:S01]  /*5e40*/  LDG.E.64 R20, desc[UR10][R30.64+-0x1000] ;  /* 0xfff0000a1e147981 */ /* 0x000ea2000c1e1b00 */
[----:B------:R-:W-:Y:S02]  /*5e50*/  DADD R22, -RZ, -R12 ;  /* 0x00000000ff167229 */ /* 0x000fe4000000090c */
        /* <DEDUP_REMOVED lines=33> */
.L_x_549:
[----:B------:R-:W-:Y:S05]  /*6070*/  BSYNC.RECONVERGENT B2 ;  /* 0x0000000000027941 */ /* 0x000fea0003800200 */
.L_x_548:
        /* <DEDUP_REMOVED lines=31> */
.L_x_551:
[----:B------:R-:W-:Y:S05]  /*6270*/  BSYNC.RECONVERGENT B2 ;  /* 0x0000000000027941 */ /* 0x000fea0003800200 */
.L_x_550:
        /* <DEDUP_REMOVED lines=32> */
.L_x_553:
[----:B------:R-:W-:Y:S05]  /*6480*/  BSYNC.RECONVERGENT B2 ;  /* 0x0000000000027941 */ /* 0x000fea0003800200 */
.L_x_552:
        /* <DEDUP_REMOVED lines=30> */
.L_x_555:
[----:B------:R-:W-:Y:S05]  /*6670*/  BSYNC.RECONVERGENT B2 ;  /* 0x0000000000027941 */ /* 0x000fea0003800200 */
.L_x_554:
[----:B------:R-:W-:Y:S02]  /*6680*/  VIADD R0, R0, 0x400 ;  /* 0x0000040000007836 */ /* 0x000fe40000000000 */
[----:B------:R-:W-:Y:S02]  /*6690*/  VIADD R29, R29, 0x400 ;  /* 0x000004001d1d7836 */ /* 0x000fe40000000000 */
[----:B------:R-:W-:Y:S01]  /*66a0*/  VIADD R28, R28, 0x400 ;  /* 0x000004001c1c7836 */ /* 0x000fe20000000000 */
[----:B------:R-:W-:Y:S01]  /*66b0*/  ISETP.GE.AND P0, PT, R0, R27, PT ;  /* 0x0000001b0000720c */ /* 0x000fe20003f06270 */
[----:B------:R-:W-:Y:S02]  /*66c0*/  VIADD R26, R26, 0x400 ;  /* 0x000004001a1a7836 */ /* 0x000fe40000000000 */
[----:B------:R-:W-:-:S10]  /*66d0*/  VIADD R7, R7, 0x400 ;  /* 0x0000040007077836 */ /* 0x000fd40000000000 */
[----:B------:R-:W-:Y:S05]  /*66e0*/  @!P0 BRA `(.L_x_556) ;  /* 0xfffffff400d08947 */ /* 0x000fea000383ffff */
.L_x_542:
[----:B-12---:R-:W-:Y:S05]  /*66f0*/  BSYNC.RECONVERGENT B1 ;  /* 0x0000000000017941 */ /* 0x006fea0003800200 */
.L_x_535:
[----:B0-----:R-:W0:Y:S01]  /*6700*/  S2R R2, SR_LANEID ;  /* 0x0000000000027919 */ /* 0x001e220000000000 */
        /* <DEDUP_REMOVED lines=39> */
.L_x_558:
[----:B------:R-:W-:Y:S05]  /*6980*/  BSYNC.RECONVERGENT B1 ;  /* 0x0000000000017941 */ /* 0x000fea0003800200 */
.L_x_557:
        /* <DEDUP_REMOVED lines=39> */
.L_x_560:
[----:B------:R-:W-:Y:S05]  /*6c00*/  BSYNC.RECONVERGENT B1 ;  /* 0x0000000000017941 */ /* 0x000fea0003800200 */
.L_x_559:
[----:B------:R-:W-:Y:S01]  /*6c10*/  ISETP.GT.AND P0, PT, R2, 0x1b, PT ;  /* 0x0000001b0200780c */ /* 0x000fe20003f04270 */
[----:B--2---:R2:W2:Y:S01]  /*6c20*/  SHFL.DOWN PT, R17, R10, 0x4, 0x1f ;  /* 0x08801f000a117f89 */ /* 0x0044a200000e0000 */
[----:B------:R-:W-:Y:S01]  /*6c30*/  BSSY.RECONVERGENT B1, `(.L_x_561) ;  /* 0x0000025000017945 */ /* 0x000fe20003800200 */
[----:B0-----:R-:W-:Y:S02]  /*6c40*/  IMAD.MOV.U32 R0, RZ, RZ, R14 ;  /* 0x000000ffff007224 */ /* 0x001fe400078e000e */
[----:B---3--:R0:W3:Y:S01]  /*6c50*/  SHFL.DOWN PT, R19, R11, 0x4, 0x1f ;  /* 0x08801f000b137f89 */ /* 0x0080e200000e0000 */
[----:B-1----:R-:W-:Y:S02]  /*6c60*/  IMAD.MOV.U32 R5, RZ, RZ, R15 ;  /* 0x000000ffff057224 */ /* 0x002fe400078e000f */
[----:B------:R-:W-:Y:S01]  /*6c70*/  IMAD.MOV.U32 R6, RZ, RZ, R10 ;  /* 0x000000ffff067224 */ /* 0x000fe200078e000a */
[----:B----4-:R0:W1:Y:S01]  /*6c80*/  SHFL.DOWN PT, R21, R14, 0x4, 0x1f ;  /* 0x08801f000e157f89 */ /* 0x01006200000e0000 */
[----:B------:R-:W-:-:S03]  /*6c90*/  IMAD.MOV.U32 R7, RZ, RZ, R11 ;  /* 0x000000ffff077224 */ /* 0x000fc600078e000b */
[----:B------:R0:W4:Y:S01]  /*6ca0*/  SHFL.DOWN PT, R16, R15, 0x4, 0x1f ;  /* 0x08801f000f107f89 */ /* 0x00012200000e0000 */
[----:B------:R-:W-:Y:S05]  /*6cb0*/  @P0 BRA `(.L_x_562) ;  /* 0x0000000000700947 */ /* 0x000fea0003800000 */
[----:B--2---:R-:W-:Y:S01]  /*6cc0*/  IMAD.MOV.U32 R6, RZ, RZ, R17 ;  /* 0x000000ffff067224 */ /* 0x004fe200078e0011 */
[----:B------:R-:W-:Y:S01]  /*6cd0*/  DADD R8, -RZ, -R10 ;  /* 0x00000000ff087229 */ /* 0x000fe2000000090a */
        /* <DEDUP_REMOVED lines=26> */
.L_x_562:
[----:B------:R-:W-:Y:S05]  /*6e80*/  BSYNC.RECONVERGENT B1 ;  /* 0x0000000000017941 */ /* 0x000fea0003800200 */
.L_x_561:
[----:B------:R-:W-:Y:S01]  /*6e90*/  ISETP.GT.AND P0, PT, R2, 0x17, PT ;  /* 0x000000170200780c */ /* 0x000fe20003f04270 */
[----:B--2---:R2:W2:Y:S01]  /*6ea0*/  SHFL.DOWN PT, R17, R6, 0x8, 0x1f ;  /* 0x09001f0006117f89 */ /* 0x0044a200000e0000 */
[----:B------:R-:W-:Y:S01]  /*6eb0*/  BSSY.RECONVERGENT B1, `(.L_x_563) ;  /* 0x0000025000017945 */ /* 0x000fe20003800200 */
[----:B0-----:R-:W-:Y:S02]  /*6ec0*/  IMAD.MOV.U32 R14, RZ, RZ, R0 ;  /* 0x000000ffff0e7224 */ /* 0x001fe400078e0000 */
[----:B---3--:R0:W3:Y:S01]  /*6ed0*/  SHFL.DOWN PT, R19, R7, 0x8, 0x1f ;  /* 0x09001f0007137f89 */ /* 0x0080e200000e0000 */
[----:B------:R-:W-:Y:S02]  /*6ee0*/  IMAD.MOV.U32 R15, RZ, RZ, R5 ;  /* 0x000000ffff0f7224 */ /* 0x000fe400078e0005 */
[----:B------:R-:W-:Y:S01]  /*6ef0*/  IMAD.MOV.U32 R8, RZ, RZ, R6 ;  /* 0x000000ffff087224 */ /* 0x000fe200078e0006 */
[----:B-1----:R0:W1:Y:S01]  /*6f00*/  SHFL.DOWN PT, R21, R0, 0x8, 0x1f ;  /* 0x09001f0000157f89 */ /* 0x00206200000e0000 */
[----:B------:R-:W-:-:S03]  /*6f10*/  IMAD.MOV.U32 R9, RZ, RZ, R7 ;  /* 0x000000ffff097224 */ /* 0x000fc600078e0007 */
[----:B----4-:R0:W4:Y:S01]  /*6f20*/  SHFL.DOWN PT, R16, R5, 0x8, 0x1f ;  /* 0x09001f0005107f89 */ /* 0x01012200000e0000 */
        /* <DEDUP_REMOVED lines=29> */
.L_x_564:
[----:B------:R-:W-:Y:S05]  /*7100*/  BSYNC.RECONVERGENT B1 ;  /* 0x0000000000017941 */ /* 0x000fea0003800200 */
.L_x_563:
        /* <DEDUP_REMOVED lines=39> */
.L_x_566:
[----:B------:R-:W-:Y:S05]  /*7380*/  BSYNC.RECONVERGENT B1 ;  /* 0x0000000000017941 */ /* 0x000fea0003800200 */
.L_x_565:
[----:B------:R-:W-:Y:S01]  /*7390*/  ISETP.NE.AND P0, PT, R2, RZ, PT ;  /* 0x000000ff0200720c */ /* 0x000fe20003f05270 */
[----:B------:R-:W-:-:S12]  /*73a0*/  BSSY.RECONVERGENT B1, `(.L_x_567) ;  /* 0x000000c000017945 */ /* 0x000fd80003800200 */
[----:B------:R-:W-:Y:S05]  /*73b0*/  @P0 BRA `(.L_x_568) ;  /* 0x0000000000280947 */ /* 0x000fea0003800000 */
[----:B0-----:R-:W0:Y:S01]  /*73c0*/  S2R R9, SR_CgaCtaId ;  /* 0x0000000000097919 */ /* 0x001e220000008800 */
[----:B--2---:R-:W-:Y:S02]  /*73d0*/  MOV R8, 0x400 ;  /* 0x0000040000087802 */ /* 0x004fe40000000f00 */
[----:B------:R-:W-:-:S04]  /*73e0*/  SHF.R.U32.HI R2, RZ, 0x1, R4 ;  /* 0x00000001ff027819 */ /* 0x000fc80000011604 */
[----:B------:R-:W-:Y:S02]  /*73f0*/  LOP3.LUT R2, R2, 0x1f0, RZ, 0xc0, !PT ;  /* 0x000001f002027812 */ /* 0x000fe400078ec0ff */
[----:B0-----:R-:W-:Y:S01]  /*7400*/  LEA R9, R9, R8, 0x18 ;  /* 0x0000000809097211 */ /* 0x001fe200078ec0ff */
[----:B------:R-:W-:-:S04]  /*7410*/  IMAD.MOV.U32 R8, RZ, RZ, R0 ;  /* 0x000000ffff087224 */ /* 0x000fc800078e0000 */
[----:B------:R-:W-:Y:S02]  /*7420*/  IMAD.IADD R11, R2, 0x1, R9 ;  /* 0x00000001020b7824 */ /* 0x000fe400078e0209 */
[----:B------:R-:W-:-:S03]  /*7430*/  IMAD.MOV.U32 R9, RZ, RZ, R5 ;  /* 0x000000ffff097224 */ /* 0x000fc600078e0005 */
[----:B------:R0:W-:Y:S04]  /*7440*/  STS.64 [R11+0x8], R6 ;  /* 0x000008060b007388 */ /* 0x0001e80000000a00 */
[----:B------:R0:W-:Y:S02]  /*7450*/  STS.64 [R11+0x10], R8 ;  /* 0x000010080b007388 */ /* 0x0001e40000000a00 */
.L_x_568:
[----:B------:R-:W-:Y:S05]  /*7460*/  BSYNC.RECONVERGENT B1 ;  /* 0x0000000000017941 */ /* 0x000fea0003800200 */
.L_x_567:
        /* <DEDUP_REMOVED lines=11> */
[----:B------:R-:W0:Y:S04]  /*7520*/  LDS.64 R26, [R2+0x18] ;  /* 0x00001800021a7984 */ /* 0x000e280000000a00 */
[----:B--234-:R-:W2:Y:S04]  /*7530*/  LDS.128 R16, [R2+0x20] ;  /* 0x0000200002107984 */ /* 0x01cea80000000c00 */
[----:B-1----:R1:W3:Y:S04]  /*7540*/  LDS.64 R20, [R2+0x80] ;  /* 0x0000800002147984 */ /* 0x0022e80000000a00 */
[----:B------:R1:W4:Y:S04]  /*7550*/  LDS.128 R8, [R2+0x30] ;  /* 0x0000300002087984 */ /* 0x0003280000000c00 */
[----:B------:R1:W1:Y:S01]  /*7560*/  LDS.128 R12, [R2+0x40] ;  /* 0x00004000020c7984 */ /* 0x0002620000000c00 */
[----:B0-----:R-:W-:-:S02]  /*7570*/  DADD R24, -RZ, -R26 ;  /* 0x00000000ff187229 */ /* 0x001fc4000000091a */
        /* <DEDUP_REMOVED lines=8> */
[----:B-1-34-:R-:W-:Y:S05]  /*7600*/  @!P0 BRA `(.L_x_570) ;  /* 0x0000000000388947 */ /* 0x01afea0003800000 */
        /* <DEDUP_REMOVED lines=14> */
.L_x_570:
[----:B------:R-:W-:Y:S05]  /*76f0*/  BSYNC.RECONVERGENT B1 ;  /* 0x0000000000017941 */ /* 0x000fea0003800200 */
.L_x_569:
        /* <DEDUP_REMOVED lines=29> */
.L_x_572:
[----:B------:R-:W-:Y:S05]  /*78d0*/  BSYNC.RECONVERGENT B1 ;  /* 0x0000000000017941 */ /* 0x000fea0003800200 */
.L_x_571:
        /* <DEDUP_REMOVED lines=32> */
.L_x_574:
[----:B------:R-:W-:Y:S05]  /*7ae0*/  BSYNC.RECONVERGENT B1 ;  /* 0x0000000000017941 */ /* 0x000fea0003800200 */
.L_x_573:
        /* <DEDUP_REMOVED lines=30> */
.L_x_576:
[----:B------:R-:W-:Y:S05]  /*7cd0*/  BSYNC.RECONVERGENT B1 ;  /* 0x0000000000017941 */ /* 0x000fea0003800200 */
.L_x_575:
        /* <DEDUP_REMOVED lines=29> */
.L_x_578:
[----:B------:R-:W-:Y:S05]  /*7eb0*/  BSYNC.RECONVERGENT B1 ;  /* 0x0000000000017941 */ /* 0x000fea0003800200 */
.L_x_577:
        /* <DEDUP_REMOVED lines=29> */
.L_x_580:
[----:B------:R-:W-:Y:S05]  /*8090*/  BSYNC.RECONVERGENT B1 ;  /* 0x0000000000017941 */ /* 0x000fea0003800200 */
.L_x_579:
        /* <DEDUP_REMOVED lines=27> */
.L_x_496:
[----:B------:R-:W-:Y:S05]  /*8250*/  BSYNC.RECONVERGENT B0 ;  /* 0x0000000000007941 */ /* 0x000fea0003800200 */
.L_x_463:
[----:B------:R-:W-:Y:S05]  /*8260*/  @P1 EXIT ;  /* 0x000000000000194d */ /* 0x000fea0003800000 */
[----:B0123--:R-:W0:Y:S01]  /*8270*/  LDC.64 R8, c[0x0][0x390] ;  /* 0x0000e400ff087b82 */ /* 0x00fe220000000a00 */
[----:B------:R-:W-:Y:S02]  /*8280*/  IMAD.MOV.U32 R4, RZ, RZ, R0 ;  /* 0x000000ffff047224 */ /* 0x000fe400078e0000 */
[----:B0-----:R-:W-:-:S05]  /*8290*/  IMAD.WIDE.U32 R2, R3, 0x10, R8 ;  /* 0x0000001003027825 */ /* 0x001fca00078e0008 */
[----:B------:R-:W-:Y:S04]  /*82a0*/  STG.E.64 desc[UR10][R2.64], R6 ;  /* 0x0000000602007986 */ /* 0x000fe8000c101b0a */
[----:B------:R-:W-:Y:S01]  /*82b0*/  STG.E.64 desc[UR10][R2.64+0x8], R4 ;  /* 0x0000080402007986 */ /* 0x000fe2000c101b0a */
[----:B------:R-:W-:Y:S05]  /*82c0*/  EXIT ;  /* 0x000000000000794d */ /* 0x000fea0003800000 */
.L_x_581:
        /* <DEDUP_REMOVED lines=11> */
.L_x_737:


//--------------------- .text._ZN6thrust24THRUST_300001_SM_1000_NS8cuda_cub4core6detail13_kernel_agentINS1_8__reduce11ReduceAgentINS0_12zip_iteratorIN4cuda3std3__45tupleIJNS0_10device_ptrIdEENS0_17counting_iteratorIlNS0_11use_defaultESF_SF_EEEEEEEPNSB_IJdlEEESJ_iNS1_9__extrema9arg_max_fIdl17compare_abs_valueEEEEJSI_SK_iSO_EEEvDpT0_ --------------------------
	.section	.text._ZN6thrust24THRUST_300001_SM_1000_NS8cuda_cub4core6detail13_kernel_agentINS1_8__reduce11ReduceAgentINS0_12zip_iteratorIN4cuda3std3__45tupleIJNS0_10device_ptrIdEENS0_17counting_iteratorIlNS0_11use_defaultESF_SF_EEEEEEEPNSB_IJdlEEESJ_iNS1_9__extrema9arg_max_fIdl17compare_abs_valueEEEEJSI_SK_iSO_EEEvDpT0_,"ax",@progbits
	.align	128
        .global         _ZN6thrust24THRUST_300001_SM_1000_NS8cuda_cub4core6detail13_kernel_agentINS1_8__reduce11ReduceAgentINS0_12zip_iteratorIN4cuda3std3__45tupleIJNS0_10device_ptrIdEENS0_17counting_iteratorIlNS0_11use_defaultESF_SF_EEEEEEEPNSB_IJdlEEESJ_iNS1_9__extrema9arg_max_fIdl17compare_abs_valueEEEEJSI_SK_iSO_EEEvDpT0_
        .type           _ZN6thrust24THRUST_300001_SM_1000_NS8cuda_cub4core6detail13_kernel_agentINS1_8__reduce11ReduceAgentINS0_12zip_iteratorIN4cuda3std3__45tupleIJNS0_10device_ptrIdEENS0_17counting_iteratorIlNS0_11use_defaultESF_SF_EEEEEEEPNSB_IJdlEEESJ_iNS1_9__extrema9arg_max_fIdl17compare_abs_valueEEEEJSI_SK_iSO_EEEvDpT0_,@function
        .size           _ZN6thrust24THRUST_300001_SM_1000_NS8cuda_cub4core6detail13_kernel_agentINS1_8__reduce11ReduceAgentINS0_12zip_iteratorIN4cuda3std3__45tupleIJNS0_10device_ptrIdEENS0_17counting_iteratorIlNS0_11use_defaultESF_SF_EEEEEEEPNSB_IJdlEEESJ_iNS1_9__extrema9arg_max_fIdl17compare_abs_valueEEEEJSI_SK_iSO_EEEvDpT0_,(.L_x_738 - _ZN6thrust24THRUST_300001_SM_1000_NS8cuda_cub4core6detail13_kernel_agentINS1_8__reduce11ReduceAgentINS0_12zip_iteratorIN4cuda3std3__45tupleIJNS0_10device_ptrIdEENS0_17counting_iteratorIlNS0_11use_defaultESF_SF_EEEEEEEPNSB_IJdlEEESJ_iNS1_9__extrema9arg_max_fIdl17compare_abs_valueEEEEJSI_SK_iSO_EEEvDpT0_)
        .other          _ZN6thrust24THRUST_300001_SM_1000_NS8cuda_cub4core6detail13_kernel_agentINS1_8__reduce11ReduceAgentINS0_12zip_iteratorIN4cuda3std3__45tupleIJNS0_10device_ptrIdEENS0_17counting_iteratorIlNS0_11use_defaultESF_SF_EEEEEEEPNSB_IJdlEEESJ_iNS1_9__extrema9arg_max_fIdl17compare_abs_valueEEEEJSI_SK_iSO_EEEvDpT0_,@"STO_CUDA_ENTRY STV_DEFAULT"
_ZN6thrust24THRUST_300001_SM_1000_NS8cuda_cub4core6detail13_kernel_agentINS1_8__reduce11ReduceAgentINS0_12zip_iteratorIN4cuda3std3__45tupleIJNS0_10device_ptrIdEENS0_17counting_iteratorIlNS0_11use_defaultESF_SF_EEEEEEEPNSB_IJdlEEESJ_iNS1_9__extrema9arg_max_fIdl17compare_abs_valueEEEEJSI_SK_iSO_EEEvDpT0_:
.text._ZN6thrust24THRUST_300001_SM_1000_NS8cuda_cub4core6detail13_kernel_agentINS1_8__reduce11ReduceAgentINS0_12zip_iteratorIN4cuda3std3__45tupleIJNS0_10device_ptrIdEENS0_17counting_iteratorIlNS0_11use_defaultESF_SF_EEEEEEEPNSB_IJdlEEESJ_iNS1_9__extrema9arg_max_fIdl17compare_abs_valueEEEEJSI_SK_iSO_EEEvDpT0_:
        /* <DEDUP_REMOVED lines=24> */
.L_x_585:
[----:B0-----:R-:W-:Y:S05]  /*0180*/  BSYNC.RECONVERGENT B1 ;  /* 0x0000000000017941 */ /* 0x001fea0003800200 */
.L_x_584:
        /* <DEDUP_REMOVED lines=18> */
.L_x_592:
        /* <DEDUP_REMOVED lines=39> */
.L_x_591:
[----:B------:R-:W-:Y:S05]  /*0520*/  BSYNC.RECONVERGENT B3 ;  /* 0x0000000000037941 */ /* 0x000fea0003800200 */
.L_x_590:
[----:B------:R-:W-:Y:S01]  /*0530*/  IADD3 R11, P0, PT, R11, 0x100, RZ ;  /* 0x000001000b0b7810 */ /* 0x000fe20007f1e0ff */
[----:B------:R-:W-:Y:S02]  /*0540*/  VIADD R14, R14, 0x100 ;  /* 0x000001000e0e7836 */ /* 0x000fe40000000000 */
[----:B------:R-:W-:Y:S02]  /*0550*/  IMAD.X R15, RZ, RZ, R15, P3 ;  /* 0x000000ffff0f7224 */ /* 0x000fe400018e060f */
[----:B------:R-:W-:Y:S01]  /*0560*/  IMAD.X R13, RZ, RZ, R13, P0 ;  /* 0x000000ffff0d7224 */ /* 0x000fe200000e060d */
[----:B------:R-:W-:Y:S07]  /*0570*/  @P2 BRA `(.L_x_592) ;  /* 0xfffffffc004c2947 */ /* 0x000fee000383ffff */
.L_x_589:
[----:B------:R-:W-:Y:S05]  /*0580*/  BSYNC.RECONVERGENT B2 ;  /* 0x0000000000027941 */ /* 0x000fea0003800200 */
.L_x_588:
[----:B------:R-:W-:-:S13]  /*0590*/  ISETP.GE.U32.AND P0, PT, R10, 0x300, PT ;  /* 0x000003000a00780c */ /* 0x000fda0003f06070 */
[----:B------:R-:W-:Y:S05]  /*05a0*/  @!P0 BRA `(.L_x_587) ;  /* 0x00000008003c8947 */ /* 0x000fea0003800000 */
[----:B------:R-:W0:Y:S01]  /*05b0*/  LDC.64 R12, c[0x0][0x380] ;  /* 0x0000e000ff0c7b82 */ /* 0x000e220000000a00 */
[----:B------:R-:W-:-:S07]  /*05c0*/  VIADD R16, R14, 0x200 ;  /* 0x000002000e107836 */ /* 0x000fce0000000000 */
[----:B------:R-:W1:Y:S02]  /*05d0*/  LDC.64 R10, c[0x0][0x388] ;  /* 0x0000e200ff0a7b82 */ /* 0x000e640000000a00 */
.L_x_601:
        /* <DEDUP_REMOVED lines=37> */
.L_x_594:
[----:B------:R-:W-:Y:S05]  /*0830*/  BSYNC.RECONVERGENT B2 ;  /* 0x0000000000027941 */ /* 0x000fea0003800200 */
.L_x_593:
        /* <DEDUP_REMOVED lines=32> */
.L_x_596:
[----:B------:R-:W-:Y:S05]  /*0a40*/  BSYNC.RECONVERGENT B2 ;  /* 0x0000000000027941 */ /* 0x000fea0003800200 */
.L_x_595:
        /* <DEDUP_REMOVED lines=31> */
.L_x_598:
[----:B------:R-:W-:Y:S05]  /*0c40*/  BSYNC.RECONVERGENT B2 ;  /* 0x0000000000027941 */ /* 0x000fea0003800200 */
.L_x_597:
        /* <DEDUP_REMOVED lines=32> */
.L_x_600:
[----:B------:R-:W-:Y:S05]  /*0e50*/  BSYNC.RECONVERGENT B2 ;  /* 0x0000000000027941 */ /* 0x000fea0003800200 */
.L_x_599:
[C---:B------:R-:W-:Y:S02]  /*0e60*/  VIADD R2, R16.reuse, 0x200 ;  /* 0x0000020010027836 */ /* 0x040fe40000000000 */
[----:B------:R-:W-:-:S03]  /*0e70*/  VIADD R16, R16, 0x400 ;  /* 0x0000040010107836 */ /* 0x000fc60000000000 */
[----:B------:R-:W-:-:S13]  /*0e80*/  ISETP.GE.AND P0, PT, R2, UR5, PT ;  /* 0x0000000502007c0c */ /* 0x000fda000bf06270 */
[----:B------:R-:W-:Y:S05]  /*0e90*/  @!P0 BRA `(.L_x_601) ;  /* 0xfffffff400d08947 */ /* 0x000fea000383ffff */
.L_x_587:
[----:B------:R-:W-:Y:S05]  /*0ea0*/  BSYNC.RECONVERGENT B1 ;  /* 0x0000000000017941 */ /* 0x000fea0003800200 */
.L_x_586:
        /* <DEDUP_REMOVED lines=43> */
.L_x_604:
[----:B------:R-:W-:Y:S05]  /*1160*/  BSYNC.RECONVERGENT B1 ;  /* 0x0000000000017941 */ /* 0x000fea0003800200 */
.L_x_603:
        /* <DEDUP_REMOVED lines=39> */
.L_x_606:
[----:B------:R-:W-:Y:S05]  /*13e0*/  BSYNC.RECONVERGENT B1 ;  /* 0x0000000000017941 */ /* 0x000fea0003800200 */
.L_x_605:
        /* <DEDUP_REMOVED lines=39> */
.L_x_608:
[----:B------:R-:W-:Y:S05]  /*1660*/  BSYNC.RECONVERGENT B1 ;  /* 0x0000000000017941 */ /* 0x000fea0003800200 */
.L_x_607:
        /* <DEDUP_REMOVED lines=39> */
.L_x_610:
[----:B------:R-:W-:Y:S05]  /*18e0*/  BSYNC.RECONVERGENT B1 ;  /* 0x0000000000017941 */ /* 0x000fea0003800200 */
.L_x_609:
        /* <DEDUP_REMOVED lines=39> */
.L_x_612:
[----:B------:R-:W-:Y:S05]  /*1b60*/  BSYNC.RECONVERGENT B1 ;  /* 0x0000000000017941 */ /* 0x000fea0003800200 */
.L_x_611:
        /* <DEDUP_REMOVED lines=11> */
.L_x_614:
[----:B------:R-:W-:Y:S05]  /*1c20*/  BSYNC.RECONVERGENT B1 ;  /* 0x0000000000017941 */ /* 0x000fea0003800200 */
.L_x_613:
[----:B------:R-:W-:Y:S01]  /*1c30*/  BAR.SYNC.DEFER_BLOCKING 0x0 ;  /* 0x0000000000007b1d */ /* 0x000fe20000010000 */
[----:B------:R-:W-:-:S13]  /*1c40*/  ISETP.NE.AND P1, PT, R0, RZ, PT ;  /* 0x000000ff0000720c */ /* 0x000fda0003f25270 */
[----:B------:R-:W-:Y:S05]  /*1c50*/  @P1 BRA `(.L_x_615) ;  /* 0x0000006000b81947 */ /* 0x000fea0003800000 */
[----:B--2-4-:R-:W2:Y:S01]  /*1c60*/  S2R R5, SR_CgaCtaId ;  /* 0x0000000000057919 */ /* 0x014ea20000008800 */
[----:B------:R-:W-:Y:S01]  /*1c70*/  MOV R0, 0x400 ;  /* 0x0000040000007802 */ /* 0x000fe20000000f00 */
[----:B01----:R-:W-:Y:S01]  /*1c80*/  DADD R16, -RZ, -R2 ;  /* 0x00000000ff107229 */ /* 0x003fe20000000902 */
[----:B------:R-:W-:Y:S01]  /*1c90*/  BSSY.RECONVERGENT B1, `(.L_x_616) ;  /* 0x0000020000017945 */ /* 0x000fe20003800200 */
[----:B------:R-:W-:-:S08]  /*1ca0*/  DSETP.GEU.AND P0, PT, R2, RZ, PT ;  /* 0x000000ff0200722a */ /* 0x000fd00003f0e000 */
[----:B------:R-:W-:Y:S02]  /*1cb0*/  FSEL R22, R16, R2, !P0 ;  /* 0x0000000210167208 */ /* 0x000fe40004000000 */
[----:B------:R-:W-:Y:S02]  /*1cc0*/  FSEL R23, R17, R3, !P0 ;  /* 0x0000000311177208 */ /* 0x000fe40004000000 */
[----:B--2---:R-:W-:-:S05]  /*1cd0*/  LEA R0, R5, R0, 0x18 ;  /* 0x0000000005007211 */ /* 0x004fca00078ec0ff */
[----:B------:R-:W3:Y:S04]  /*1ce0*/  LDS.64 R14, [R0+0x18] ;  /* 0x00001800000e7984 */ /* 0x000ee80000000a00 */
[----:B------:R-:W0:Y:S04]  /*1cf0*/  LDS.128 R8, [R0+0x20] ;  /* 0x0000200000087984 */ /* 0x000e280000000c00 */
        /* <DEDUP_REMOVED lines=25> */
.L_x_617:
[----:B------:R-:W-:Y:S05]  /*1e90*/  BSYNC.RECONVERGENT B1 ;  /* 0x0000000000017941 */ /* 0x000fea0003800200 */
.L_x_616:
        /* <DEDUP_REMOVED lines=30> */
.L_x_619:
[----:B------:R-:W-:Y:S05]  /*2080*/  BSYNC.RECONVERGENT B1 ;  /* 0x0000000000017941 */ /* 0x000fea0003800200 */
.L_x_618:
        /* <DEDUP_REMOVED lines=30> */
.L_x_621:
[----:B------:R-:W-:Y:S05]  /*2270*/  BSYNC.RECONVERGENT B1 ;  /* 0x0000000000017941 */ /* 0x000fea0003800200 */
.L_x_620:
        /* <DEDUP_REMOVED lines=30> */
.L_x_623:
[----:B------:R-:W-:Y:S05]  /*2460*/  BSYNC.RECONVERGENT B1 ;  /* 0x0000000000017941 */ /* 0x000fea0003800200 */
.L_x_622:
        /* <DEDUP_REMOVED lines=31> */
.L_x_625:
[----:B------:R-:W-:Y:S05]  /*2660*/  BSYNC.RECONVERGENT B1 ;  /* 0x0000000000017941 */ /* 0x000fea0003800200 */
.L_x_624:
        /* <DEDUP_REMOVED lines=30> */
.L_x_627:
[----:B------:R-:W-:Y:S05]  /*2850*/  BSYNC.RECONVERGENT B1 ;  /* 0x0000000000017941 */ /* 0x000fea0003800200 */
.L_x_626:
        /* <DEDUP_REMOVED lines=28> */
.L_x_602:
        /* <DEDUP_REMOVED lines=46> */
.L_x_629:
[----:B------:R-:W-:Y:S05]  /*2d00*/  BSYNC.RECONVERGENT B1 ;  /* 0x0000000000017941 */ /* 0x000fea0003800200 */
.L_x_628:
        /* <DEDUP_REMOVED lines=40> */
.L_x_631:
[----:B------:R-:W-:Y:S05]  /*2f90*/  BSYNC.RECONVERGENT B1 ;  /* 0x0000000000017941 */ /* 0x000fea0003800200 */
.L_x_630:
[----:B-1----:R-:W-:Y:S01]  /*2fa0*/  VIADD R2, R4, 0x4 ;  /* 0x0000000404027836 */ /* 0x002fe20000000000 */
[----:B------:R1:W0:Y:S01]  /*2fb0*/  SHFL.DOWN PT, R13, R6, 0x4, R5 ;  /* 0x08800000060d7989 */ /* 0x00022200000e0005 */
[----:B------:R-:W-:Y:S01]  /*2fc0*/  BSSY.RECONVERGENT B1, `(.L_x_632) ;  /* 0x0000026000017945 */ /* 0x000fe20003800200 */
[----:B------:R-:W-:Y:S02]  /*2fd0*/  IMAD.MOV.U32 R16, RZ, RZ, R12 ;  /* 0x000000ffff107224 */ /* 0x000fe400078e000c */
[----:B------:R-:W-:Y:S01]  /*2fe0*/  ISETP.GT.AND P0, PT, R2, R5, PT ;  /* 0x000000050200720c */ /* 0x000fe20003f04270 */
[----:B---3--:R1:W3:Y:S01]  /*2ff0*/  SHFL.DOWN PT, R15, R7, 0x4, R5 ;  /* 0x08800000070f7989 */ /* 0x0082e200000e0005 */
[----:B------:R-:W-:Y:S02]  /*3000*/  IMAD.MOV.U32 R18, RZ, RZ, R14 ;  /* 0x000000ffff127224 */ /* 0x000fe400078e000e */
[----:B------:R-:W-:Y:S01]  /*3010*/  IMAD.MOV.U32 R2, RZ, RZ, R6 ;  /* 0x000000ffff027224 */ /* 0x000fe200078e0006 */
[----:B------:R1:W0:Y:S01]  /*3020*/  SHFL.DOWN PT, R17, R12, 0x4, R5 ;  /* 0x088000000c117989 */ /* 0x00022200000e0005 */
[----:B--2---:R-:W-:-:S03]  /*3030*/  IMAD.MOV.U32 R3, RZ, RZ, R7 ;  /* 0x000000ffff037224 */ /* 0x004fc600078e0007 */
[----:B------:R1:W2:Y:S04]  /*3040*/  SHFL.DOWN PT, R19, R14, 0x4, R5 ;  /* 0x088000000e137989 */ /* 0x0002a800000e0005 */
[----:B------:R-:W-:Y:S05]  /*3050*/  @P0 BRA `(.L_x_633) ;  /* 0x0000000000700947 */ /* 0x000fea0003800000 */
[----:B0-----:R-:W-:Y:S01]  /*3060*/  IMAD.MOV.U32 R2, RZ, RZ, R13 ;  /* 0x000000ffff027224 */ /* 0x001fe200078e000d */
[----:B------:R-:W-:Y:S01]  /*3070*/  DADD R8, -RZ, -R6 ;  /* 0x00000000ff087229 */ /* 0x000fe20000000906 */
[----:B---3--:R-:W-:Y:S01]  /*3080*/  IMAD.MOV.U32 R3, RZ, RZ, R15 ;  /* 0x000000ffff037224 */ /* 0x008fe200078e000f */
        /* <DEDUP_REMOVED lines=25> */
.L_x_633:
[----:B------:R-:W-:Y:S05]  /*3220*/  BSYNC.RECONVERGENT B1 ;  /* 0x0000000000017941 */ /* 0x000fea0003800200 */
.L_x_632:
[----:B-1----:R-:W-:Y:S01]  /*3230*/  VIADD R6, R4, 0x8 ;  /* 0x0000000804067836 */ /* 0x002fe20000000000 */
[----:B0-----:R0:W1:Y:S01]  /*3240*/  SHFL.DOWN PT, R17, R2, 0x8, R5 ;  /* 0x0900000002117989 */ /* 0x00106200000e0005 */
[----:B------:R-:W-:Y:S01]  /*3250*/  BSSY.RECONVERGENT B1, `(.L_x_634) ;  /* 0x0000026000017945 */ /* 0x000fe20003800200 */
[----:B------:R-:W-:Y:S02]  /*3260*/  IMAD.MOV.U32 R10, RZ, RZ, R16 ;  /* 0x000000ffff0a7224 */ /* 0x000fe400078e0010 */
[----:B------:R-:W-:Y:S01]  /*3270*/  ISETP.GT.AND P0, PT, R6, R5, PT ;  /* 0x000000050600720c */ /* 0x000fe20003f04270 */
[----:B--2---:R0:W2:Y:S01]  /*3280*/  SHFL.DOWN PT, R19, R3, 0x8, R5 ;  /* 0x0900000003137989 */ /* 0x0040a200000e0005 */
[----:B------:R-:W-:Y:S02]  /*3290*/  IMAD.MOV.U32 R8, RZ, RZ, R18 ;  /* 0x000000ffff087224 */ /* 0x000fe400078e0012 */
[----:B------:R-:W-:Y:S01]  /*32a0*/  IMAD.MOV.U32 R6, RZ, RZ, R2 ;  /* 0x000000ffff067224 */ /* 0x000fe200078e0002 */
[----:B------:R0:W0:Y:S01]  /*32b0*/  SHFL.DOWN PT, R21, R16, 0x8, R5 ;  /* 0x0900000010157989 */ /* 0x00002200000e0005 */
[----:B------:R-:W-:-:S03]  /*32c0*/  IMAD.MOV.U32 R7, RZ, RZ, R3 ;  /* 0x000000ffff077224 */ /* 0x000fc600078e0003 */
[----:B----4-:R4:W0:Y:S04]  /*32d0*/  SHFL.DOWN PT, R23, R18, 0x8, R5 ;  /* 0x0900000012177989 */ /* 0x01082800000e0005 */
        /* <DEDUP_REMOVED lines=8> */
[----:B0-----:R-:W-:Y:S01]  /*3360*/  IMAD.MOV.U32 R8, RZ, RZ, R23 ;  /* 0x000000ffff087224 */ /* 0x001fe200078e0017 */
        /* <DEDUP_REMOVED lines=20> */
.L_x_635:
[----:B------:R-:W-:Y:S05]  /*34b0*/  BSYNC.RECONVERGENT B1 ;  /* 0x0000000000017941 */ /* 0x000fea0003800200 */
.L_x_634:
[----:B0-----:R-:W-:Y:S01]  /*34c0*/  VIADD R2, R4, 0x10 ;  /* 0x0000001004027836 */ /* 0x001fe20000000000 */
[----:B------:R0:W0:Y:S01]  /*34d0*/  SHFL.DOWN PT, R9, R6, 0x10, R5 ;  /* 0x0a00000006097989 */ /* 0x00002200000e0005 */
[----:B------:R-:W-:Y:S01]  /*34e0*/  BSSY.RECONVERGENT B1, `(.L_x_636) ;  /* 0x0000026000017945 */ /* 0x000fe20003800200 */
[----:B------:R-:W-:Y:S02]  /*34f0*/  IMAD.MOV.U32 R12, RZ, RZ, R10 ;  /* 0x000000ffff0c7224 */ /* 0x000fe400078e000a */
[----:B------:R-:W-:Y:S01]  /*3500*/  ISETP.GT.AND P0, PT, R2, R5, PT ;  /* 0x000000050200720c */ /* 0x000fe20003f04270 */
[----:B------:R0:W0:Y:S01]  /*3510*/  SHFL.DOWN PT, R11, R7, 0x10, R5 ;  /* 0x0a000000070b7989 */ /* 0x00002200000e0005 */
[----:B------:R-:W-:Y:S02]  /*3520*/  IMAD.MOV.U32 R13, RZ, RZ, R8 ;  /* 0x000000ffff0d7224 */ /* 0x000fe400078e0008 */
[----:B------:R-:W-:Y:S01]  /*3530*/  IMAD.MOV.U32 R2, RZ, RZ, R6 ;  /* 0x000000ffff027224 */ /* 0x000fe200078e0006 */
[----:B--2---:R2:W0:Y:S01]  /*3540*/  SHFL.DOWN PT, R19, R10, 0x10, R5 ;  /* 0x0a0000000a137989 */ /* 0x00442200000e0005 */
[----:B------:R-:W-:-:S03]  /*3550*/  IMAD.MOV.U32 R3, RZ, RZ, R7 ;  /* 0x000000ffff037224 */ /* 0x000fc600078e0007 */
[----:B------:R2:W0:Y:S04]  /*3560*/  SHFL.DOWN PT, R21, R8, 0x10, R5 ;  /* 0x0a00000008157989 */ /* 0x00042800000e0005 */
[----:B------:R-:W-:Y:S05]  /*3570*/  @P0 BRA `(.L_x_637) ;  /* 0x0000000000700947 */ /* 0x000fea0003800000 */
[----:B0-----:R-:W-:Y:S01]  /*3580*/  IMAD.MOV.U32 R2, RZ, RZ, R9 ;  /* 0x000000ffff027224 */ /* 0x001fe200078e0009 */
[----:B------:R-:W-:Y:S01]  /*3590*/  DADD R12, -RZ, -R6 ;  /* 0x00000000ff0c7229 */ /* 0x000fe20000000906 */
[----:B------:R-:W-:Y:S01]  /*35a0*/  IMAD.MOV.U32 R3, RZ, RZ, R11 ;  /* 0x000000ffff037224 */ /* 0x000fe200078e000b */
[----:B------:R-:W-:-:S05]  /*35b0*/  DSETP.GEU.AND P0, PT, R6, RZ, PT ;  /* 0x000000ff0600722a */ /* 0x000fca0003f0e000 */
[----:B-1----:R-:W-:Y:S02]  /*35c0*/  DADD R16, -RZ, -R2 ;  /* 0x00000000ff107229 */ /* 0x002fe40000000902 */
[----:B------:R-:W-:Y:S01]  /*35d0*/  DSETP.GEU.AND P1, PT, R2, RZ, PT ;  /* 0x000000ff0200722a */ /* 0x000fe20003f2e000 */
[----:B------:R-:W-:Y:S01]  /*35e0*/  FSEL R14, R12, R6, !P0 ;  /* 0x000000060c0e7208 */ /* 0x000fe20004000000 */
[----:B------:R-:W-:Y:S01]  /*35f0*/  IMAD.MOV.U32 R12, RZ, RZ, R19 ;  /* 0x000000ffff0c7224 */ /* 0x000fe200078e0013 */
[----:B---3--:R-:W-:Y:S01]  /*3600*/  FSEL R15, R13, R7, !P0 ;  /* 0x000000070d0f7208 */ /* 0x008fe20004000000 */
        /* <DEDUP_REMOVED lines=19> */
.L_x_637:
[----:B------:R-:W-:Y:S05]  /*3740*/  BSYNC.RECONVERGENT B1 ;  /* 0x0000000000017941 */ /* 0x000fea0003800200 */
.L_x_636:
[----:B------:R-:W-:Y:S01]  /*3750*/  ISETP.NE.AND P0, PT, R4, RZ, PT ;  /* 0x000000ff0400720c */ /* 0x000fe20003f05270 */
[----:B------:R-:W-:-:S12]  /*3760*/  BSSY.RECONVERGENT B1, `(.L_x_638) ;  /* 0x000000a000017945 */ /* 0x000fd80003800200 */
[----:B------:R-:W-:Y:S05]  /*3770*/  @P0 BRA `(.L_x_639) ;  /* 0x0000000000200947 */ /* 0x000fea0003800000 */
[----:B0-----:R-:W0:Y:S01]  /*3780*/  S2R R6, SR_CgaCtaId ;  /* 0x0000000000067919 */ /* 0x001e220000008800 */
[----:B--2-4-:R-:W-:Y:S02]  /*3790*/  MOV R5, 0x400 ;  /* 0x0000040000057802 */ /* 0x014fe40000000f00 */
[----:B------:R-:W-:-:S04]  /*37a0*/  SHF.R.U32.HI R4, RZ, 0x1, R0 ;  /* 0x00000001ff047819 */ /* 0x000fc80000011600 */
[----:B------:R-:W-:Y:S02]  /*37b0*/  LOP3.LUT R4, R4, 0x1f0, RZ, 0xc0, !PT ;  /* 0x000001f004047812 */ /* 0x000fe400078ec0ff */
[----:B0-----:R-:W-:-:S05]  /*37c0*/  LEA R5, R6, R5, 0x18 ;  /* 0x0000000506057211 */ /* 0x001fca00078ec0ff */
[----:B------:R-:W-:-:S05]  /*37d0*/  IMAD.IADD R5, R4, 0x1, R5 ;  /* 0x0000000104057824 */ /* 0x000fca00078e0205 */
[----:B------:R0:W-:Y:S04]  /*37e0*/  STS.64 [R5+0x10], R12 ;  /* 0x0000100c05007388 */ /* 0x0001e80000000a00 */
[----:B------:R0:W-:Y:S02]  /*37f0*/  STS.64 [R5+0x8], R2 ;  /* 0x0000080205007388 */ /* 0x0001e40000000a00 */
.L_x_639:
[----:B------:R-:W-:Y:S05]  /*3800*/  BSYNC.RECONVERGENT B1 ;  /* 0x0000000000017941 */ /* 0x000fea0003800200 */
.L_x_638:
[----:B------:R-:W-:Y:S01]  /*3810*/  BAR.SYNC.DEFER_BLOCKING 0x0 ;  /* 0x0000000000007b1d */ /* 0x000fe20000010000 */
[----:B------:R-:W-:-:S13]  /*3820*/  ISETP.NE.AND P1, PT, R0, RZ, PT ;  /* 0x000000ff0000720c */ /* 0x000fda0003f25270 */
[----:B------:R-:W-:Y:S05]  /*3830*/  @P1 BRA `(.L_x_615) ;  /* 0x0000004400c01947 */ /* 0x000fea0003800000 */
[----:B------:R-:W-:Y:S01]  /*3840*/  UISETP.GE.AND UP0, UPT, UR6, 0x21, UPT ;  /* 0x000000210600788c */ /* 0x000fe2000bf06270 */
[----:B0-----:R-:W-:Y:S02]  /*3850*/  IMAD.MOV.U32 R7, RZ, RZ, R12 ;  /* 0x000000ffff077224 */ /* 0x001fe400078e000c */
[----:B------:R-:W-:Y:S02]  /*3860*/  IMAD.MOV.U32 R0, RZ, RZ, R13 ;  /* 0x000000ffff007224 */ /* 0x000fe400078e000d */
[----:B------:R-:W-:Y:S02]  /*3870*/  IMAD.MOV.U32 R4, RZ, RZ, R2 ;  /* 0x000000ffff047224 */ /* 0x000fe400078e0002 */
[----:B--2-4-:R-:W-:Y:S02]  /*3880*/  IMAD.MOV.U32 R5, RZ, RZ, R3 ;  /* 0x000000ffff057224 */ /* 0x014fe400078e0003 */
        /* <DEDUP_REMOVED lines=35> */
.L_x_641:
[----:B------:R-:W-:Y:S05]  /*3ac0*/  BSYNC.RECONVERGENT B1 ;  /* 0x0000000000017941 */ /* 0x000fea0003800200 */
.L_x_640:
        /* <DEDUP_REMOVED lines=40> */
.L_x_643:
[----:B------:R-:W-:Y:S05]  /*3d50*/  BSYNC.RECONVERGENT B1 ;  /* 0x0000000000017941 */ /* 0x000fea0003800200 */
.L_x_642:
        /* <DEDUP_REMOVED lines=40> */
.L_x_645:
[----:B------:R-:W-:Y:S05]  /*3fe0*/  BSYNC.RECONVERGENT B1 ;  /* 0x0000000000017941 */ /* 0x000fea0003800200 */
.L_x_644:
        /* <DEDUP_REMOVED lines=40> */
.L_x_647:
[----:B------:R-:W-:Y:S05]  /*4270*/  BSYNC.RECONVERGENT B1 ;  /* 0x0000000000017941 */ /* 0x000fea0003800200 */
.L_x_646:
        /* <DEDUP_REMOVED lines=40> */
.L_x_649:
[----:B------:R-:W-:Y:S05]  /*4500*/  BSYNC.RECONVERGENT B1 ;  /* 0x0000000000017941 */ /* 0x000fea0003800200 */
.L_x_648:
        /* <DEDUP_REMOVED lines=40> */
.L_x_651:
[----:B------:R-:W-:Y:S05]  /*4790*/  BSYNC.RECONVERGENT B1 ;  /* 0x0000000000017941 */ /* 0x000fea0003800200 */
.L_x_650:
        /* <DEDUP_REMOVED lines=40> */
.L_x_583:
        /* <DEDUP_REMOVED lines=9> */
[----:B------:R-:W-:Y:S01]  /*4ab0*/  LOP3.LUT R0, R24, 0x400, RZ, 0xfc, !PT ;  /* 0x0000040018007812 */ /* 0x000fe200078efcff */
        /* <DEDUP_REMOVED lines=35> */
[C---:B------:R-:W-:Y:S01]  /*4cf0*/  VIADD R9, R24.reuse, 0x200 ;  /* 0x0000020018097836 */ /* 0x040fe20000000000 */
[----:B------:R-:W-:Y:S02]  /*4d00*/  @P1 SEL R9, R24, R13, P0 ;  /* 0x0000000d18091207 */ /* 0x000fe40000000000 */
[----:B------:R-:W-:Y:S02]  /*4d10*/  FSEL R2, R4, R2, P2 ;  /* 0x0000000204027208 */ /* 0x000fe40001000000 */
[----:B------:R-:W-:-:S04]  /*4d20*/  FSEL R3, R5, R3, P2 ;  /* 0x0000000305037208 */ /* 0x000fc80001000000 */
[----:B------:R-:W-:Y:S02]  /*4d30*/  FSEL R6, R6, R10, !P4 ;  /* 0x0000000a06067208 */ /* 0x000fe40006000000 */
[----:B------:R-:W-:Y:S01]  /*4d40*/  DADD R4, -RZ, -R2 ;  /* 0x00000000ff047229 */ /* 0x000fe20000000902 */
[----:B------:R-:W-:Y:S01]  /*4d50*/  FSEL R7, R7, R11, !P4 ;  /* 0x0000000b07077208 */ /* 0x000fe20006000000 */
[----:B------:R-:W-:Y:S01]  /*4d60*/  DSETP.GEU.AND P3, PT, R2, RZ, PT ;  /* 0x000000ff0200722a */ /* 0x000fe20003f6e000 */
[----:B------:R-:W-:Y:S01]  /*4d70*/  IADD3 R18, P4, PT, R0, UR6, RZ ;  /* 0x0000000600127c10 */ /* 0x000fe2000ff9e0ff */
[----:B------:R-:W-:-:S04]  /*4d80*/  @!P2 VIADD R9, R24, 0x300 ;  /* 0x000003001809a836 */ /* 0x000fc80000000000 */
[----:B------:R-:W-:Y:S02]  /*4d90*/  IMAD.X R19, RZ, RZ, UR7, P4 ;  /* 0x00000007ff137e24 */ /* 0x000fe4000a0e06ff */
[----:B------:R-:W-:Y:S02]  /*4da0*/  FSEL R4, R4, R2, !P3 ;  /* 0x0000000204047208 */ /* 0x000fe40005800000 */
[----:B------:R-:W-:-:S06]  /*4db0*/  FSEL R5, R5, R3, !P3 ;  /* 0x0000000305057208 */ /* 0x000fcc0005800000 */
[----:B------:R-:W-:-:S14]  /*4dc0*/  DSETP.GEU.AND P3, PT, R4, R6, PT ;  /* 0x000000060400722a */ /* 0x000fdc0003f6e000 */
[----:B------:R-:W-:Y:S05]  /*4dd0*/  @!P3 BRA `(.L_x_653) ;  /* 0x000000000024b947 */ /* 0x000fea0003800000 */
[----:B------:R-:W-:-:S04]  /*4de0*/  ISETP.GE.U32.AND P0, PT, R9, R0, PT ;  /* 0x000000000900720c */ /* 0x000fc80003f06070 */
[----:B------:R-:W-:-:S13]  /*4df0*/  ISETP.GE.U32.AND.EX P0, PT, RZ, RZ, PT, P0 ;  /* 0x000000ffff00720c */ /* 0x000fda0003f06100 */
[----:B------:R-:W-:Y:S01]  /*4e00*/  DSETP.LT.OR P0, PT, R6, R4, !P0 ;  /* 0x000000040600722a */ /* 0x000fe20004701400 */
[----:B------:R-:W-:-:S05]  /*4e10*/  IADD3 R5, P1, PT, R9, UR6, RZ ;  /* 0x0000000609057c10 */ /* 0x000fca000ff3e0ff */
[----:B------:R-:W-:Y:S01]  /*4e20*/  FSEL R10, R2, R10, P0 ;  /* 0x0000000a020a7208 */ /* 0x000fe20000000000 */
[----:B------:R-:W-:Y:S01]  /*4e30*/  IMAD.X R0, RZ, RZ, UR7, P1 ;  /* 0x00000007ff007e24 */ /* 0x000fe200088e06ff */
[----:B------:R-:W-:Y:S02]  /*4e40*/  FSEL R11, R3, R11, P0 ;  /* 0x0000000b030b7208 */ /* 0x000fe40000000000 */
[----:B------:R-:W-:Y:S02]  /*4e50*/  SEL R18, R5, R18, P0 ;  /* 0x0000001205127207 */ /* 0x000fe40000000000 */
[----:B------:R-:W-:-:S07]  /*4e60*/  SEL R19, R0, R19, P0 ;  /* 0x0000001300137207 */ /* 0x000fce0000000000 */
.L_x_653:
[----:B------:R-:W-:Y:S05]  /*4e70*/  BSYNC.RECONVERGENT B1 ;  /* 0x0000000000017941 */ /* 0x000fea0003800200 */
.L_x_652:
[----:B------:R-:W-:Y:S01]  /*4e80*/  UISETP.GE.U32.AND UP0, UPT, UR4, 0xa00, UPT ;  /* 0x00000a000400788c */ /* 0x000fe2000bf06070 */
[----:B------:R-:W-:-:S08]  /*4e90*/  IMAD.MOV.U32 R13, RZ, RZ, 0x500 ;  /* 0x00000500ff0d7424 */ /* 0x000fd000078e00ff */
[----:B------:R-:W-:Y:S05]  /*4ea0*/  BRA.U !UP0, `(.L_x_654) ;  /* 0x0000000508cc7547 */ /* 0x000fea000b800000 */
[----:B------:R-:W-:Y:S01]  /*4eb0*/  IMAD.MOV.U32 R16, RZ, RZ, R10 ;  /* 0x000000ffff107224 */ /* 0x000fe200078e000a */
[----:B------:R-:W0:Y:S01]  /*4ec0*/  LDCU UR4, c[0x0][0x398] ;  /* 0x00007300ff0477ac */ /* 0x000e220008000800 */
[----:B------:R-:W-:Y:S02]  /*4ed0*/  IMAD.MOV.U32 R17, RZ, RZ, R11 ;  /* 0x000000ffff117224 */ /* 0x000fe400078e000b */
[----:B------:R-:W-:Y:S01]  /*4ee0*/  IMAD.MOV.U32 R25, RZ, RZ, 0x500 ;  /* 0x00000500ff197424 */ /* 0x000fe200078e00ff */
[----:B------:R-:W1:Y:S01]  /*4ef0*/  LDCU.64 UR6, c[0x0][0x388] ;  /* 0x00007100ff0677ac */ /* 0x000e620008000a00 */
[----:B------:R-:W-:-:S05]  /*4f00*/  NOP ;  /* 0x0000000000007918 */ /* 0x000fca0000000000 */
.L_x_655:
[----:B------:R-:W-:-:S05]  /*4f10*/  IMAD.WIDE.U32 R2, R25, 0x8, R14 ;  /* 0x0000000819027825 */ /* 0x000fca00078e000e */
[----:B------:R-:W2:Y:S04]  /*4f20*/  LDG.E.64 R12, desc[UR8][R2.64] ;  /* 0x00000008020c7981 */ /* 0x000ea8000c1e1b00 */
[----:B------:R-:W3:Y:S04]  /*4f30*/  LDG.E.64 R8, desc[UR8][R2.64+0x800] ;  /* 0x0008000802087981 */ /* 0x000ee8000c1e1b00 */
[----:B------:R-:W4:Y:S04]  /*4f40*/  LDG.E.64 R6, desc[UR8][R2.64+0x1000] ;  /* 0x0010000802067981 */ /* 0x000f28000c1e1b00 */
[----:B------:R-:W5:Y:S04]  /*4f50*/  LDG.E.64 R4, desc[UR8][R2.64+0x1800] ;  /* 0x0018000802047981 */ /* 0x000f68000c1e1b00 */
[----:B------:R1:W5:Y:S01]  /*4f60*/  LDG.E.64 R10, desc[UR8][R2.64+0x2000] ;  /* 0x00200008020a7981 */ /* 0x000362000c1e1b00 */
[----:B------:R-:W-:-:S02]  /*4f70*/  DADD R20, -RZ, -R16 ;  /* 0x00000000ff147229 */ /* 0x000fc40000000910 */
[----:B------:R-:W-:-:S08]  /*4f80*/  DSETP.GEU.AND P0, PT, R16, RZ, PT ;  /* 0x000000ff1000722a */ /* 0x000fd00003f0e000 */
[----:B------:R-:W-:Y:S02]  /*4f90*/  FSEL R22, R20, R16, !P0 ;  /* 0x0000001014167208 */ /* 0x000fe40004000000 */
[----:B------:R-:W-:Y:S01]  /*4fa0*/  FSEL R23, R21, R17, !P0 ;  /* 0x0000001115177208 */ /* 0x000fe20004000000 */
[----:B--2---:R-:W-:Y:S02]  /*4fb0*/  DADD R26, -RZ, -R12 ;  /* 0x00000000ff1a7229 */ /* 0x004fe4000000090c */
[----:B------:R-:W-:Y:S02]  /*4fc0*/  DSETP.GEU.AND P1, PT, R12, RZ, PT ;  /* 0x000000ff0c00722a */ /* 0x000fe40003f2e000 */
[----:B---3--:R-:W-:-:S06]  /*4fd0*/  DSETP.GEU.AND P3, PT, R8, RZ, PT ;  /* 0x000000ff0800722a */ /* 0x008fcc0003f6e000 */
[----:B------:R-:W-:Y:S02]  /*4fe0*/  FSEL R20, R26, R12, !P1 ;  /* 0x0000000c1a147208 */ /* 0x000fe40004800000 */
[----:B------:R-:W-:Y:S02]  /*4ff0*/  FSEL R21, R27, R13, !P1 ;  /* 0x0000000d1b157208 */ /* 0x000fe40004800000 */
[----:B-1----:R-:W-:-:S04]  /*5000*/  IADD3 R2, P0, P1, R24, UR6, R25 ;  /* 0x0000000618027c10 */ /* 0x002fc8000f91e019 */
[----:B------:R-:W-:Y:S01]  /*5010*/  DSETP.GEU.AND P2, PT, R22, R20, PT ;  /* 0x000000141600722a */ /* 0x000fe20003f4e000 */
[----:B------:R-:W-:Y:S01]  /*5020*/  IADD3.X R26, PT, PT, RZ, UR7, RZ, P0, P1 ;  /* 0x00000007ff1a7c10 */ /* 0x000fe200087e24ff */
[----:B------:R-:W-:-:S04]  /*5030*/  IMAD.MOV.U32 R3, RZ, RZ, R2 ;  /* 0x000000ffff037224 */ /* 0x000fc800078e0002 */
[----:B------:R-:W-:-:S08]  /*5040*/  IMAD.MOV.U32 R0, RZ, RZ, R26 ;  /* 0x000000ffff007224 */ /* 0x000fd000078e001a */
[----:B------:R-:W-:-:S04]  /*5050*/  @P2 ISETP.GE.U32.AND P0, PT, R18, R3, PT ;  /* 0x000000031200220c */ /* 0x000fc80003f06070 */
[----:B------:R-:W-:-:S13]  /*5060*/  @P2 ISETP.GE.AND.EX P0, PT, R19, R0, PT, P0 ;  /* 0x000000001300220c */ /* 0x000fda0003f06300 */
[----:B------:R-:W-:-:S06]  /*5070*/  @P2 DSETP.LT.OR P0, PT, R20, R22, !P0 ;  /* 0x000000161400222a */ /* 0x000fcc0004701400 */
[----:B------:R-:W-:Y:S02]  /*5080*/  @P2 FSEL R21, R17, R13, P0 ;  /* 0x0000000d11152208 */ /* 0x000fe40000000000 */
[----:B------:R-:W-:Y:S01]  /*5090*/  @P2 FSEL R20, R16, R12, P0 ;  /* 0x0000000c10142208 */ /* 0x000fe20000000000 */
[----:B------:R-:W-:Y:S01]  /*50a0*/  DADD R16, -RZ, -R8 ;  /* 0x00000000ff107229 */ /* 0x000fe20000000908 */
[----:B------:R-:W-:Y:S01]  /*50b0*/  @P2 SEL R3, R18, R3, P0 ;  /* 0x0000000312032207 */ /* 0x000fe20000000000 */
[----:B------:R-:W-:Y:S01]  /*50c0*/  @P2 IMAD.MOV.U32 R13, RZ, RZ, R21 ;  /* 0x000000ffff0d2224 */ /* 0x000fe200078e0015 */
[----:B------:R-:W-:Y:S01]  /*50d0*/  @P2 SEL R0, R19, R0, P0 ;  /* 0x0000000013002207 */ /* 0x000fe20000000000 */
[----:B------:R-:W-:-:S06]  /*50e0*/  @P2 IMAD.MOV.U32 R12, RZ, RZ, R20 ;  /* 0x000000ffff0c2224 */ /* 0x000fcc00078e0014 */
[----:B------:R-:W-:Y:S01]  /*50f0*/  DADD R20, -RZ, -R12 ;  /* 0x00000000ff147229 */ /* 0x000fe2000000090c */
[----:B------:R-:W-:Y:S01]  /*5100*/  FSEL R16, R16, R8, !P3 ;  /* 0x0000000810107208 */ /* 0x000fe20005800000 */
[----:B------:R-:W-:Y:S01]  /*5110*/  DSETP.GEU.AND P1, PT, R12, RZ, PT ;  /* 0x000000ff0c00722a */ /* 0x000fe20003f2e000 */
[----:B------:R-:W-:Y:S02]  /*5120*/  FSEL R17, R17, R9, !P3 ;  /* 0x0000000911117208 */ /* 0x000fe40005800000 */
[----:B------:R-:W-:-:S05]  /*5130*/  IADD3 R18, P3, PT, R2, 0x100, RZ ;  /* 0x0000010002127810 */ /* 0x000fca0007f7e0ff */
[----:B------:R-:W-:Y:S01]  /*5140*/  FSEL R20, R20, R12, !P1 ;  /* 0x0000000c14147208 */ /* 0x000fe20004800000 */
[----:B------:R-:W-:Y:S01]  /*5150*/  IMAD.X R19, RZ, RZ, R26, P3 ;  /* 0x000000ffff137224 */ /* 0x000fe200018e061a */
[----:B------:R-:W-:Y:S01]  /*5160*/  FSEL R21, R21, R13, !P1 ;  /* 0x0000000d15157208 */ /* 0x000fe20004800000 */
[----:B----4-:R-:W-:-:S05]  /*5170*/  DSETP.GEU.AND P3, PT, R6, RZ, PT ;  /* 0x000000ff0600722a */ /* 0x010fca0003f6e000 */
        /* <DEDUP_REMOVED lines=12> */
[----:B------:R-:W-:Y:S02]  /*5240*/  FSEL R13, R13, R7, !P3 ;  /* 0x000000070d0d7208 */ /* 0x000fe40005800000 */
[----:B------:R-:W-:Y:S02]  /*5250*/  IADD3 R21, P3, PT, R2, 0x200, RZ ;  /* 0x0000020002157810 */ /* 0x000fe40007f7e0ff */
[----:B------:R-:W-:Y:S02]  /*5260*/  FSEL R16, R16, R8, !P2 ;  /* 0x0000000810107208 */ /* 0x000fe40005000000 */
[----:B------:R-:W-:Y:S01]  /*5270*/  FSEL R17, R17, R9, !P2 ;  /* 0x0000000911117208 */ /* 0x000fe20005000000 */
[----:B------:R-:W-:Y:S02]  /*5280*/  IMAD.X R0, RZ, RZ, R26, P3 ;  /* 0x000000ffff007224 */ /* 0x000fe400018e061a */
[----:B-----5:R-:W-:-:S03]  /*5290*/  DSETP.GEU.AND P3, PT, R4, RZ, PT ;  /* 0x000000ff0400722a */ /* 0x020fc60003f6e000 */
        /* <DEDUP_REMOVED lines=17> */
[----:B------:R-:W-:-:S03]  /*53b0*/  DSETP.GEU.AND P3, PT, R10, RZ, PT ;  /* 0x000000ff0a00722a */ /* 0x000fc60003f6e000 */
[----:B------:R-:W-:-:S14]  /*53c0*/  DSETP.GEU.AND P1, PT, R12, R8, PT ;  /* 0x000000080c00722a */ /* 0x000fdc0003f2e000 */
[----:B------:R-:W-:-:S04]  /*53d0*/  @P1 ISETP.GE.U32.AND P0, PT, R21, R3, PT ;  /* 0x000000031500120c */ /* 0x000fc80003f06070 */
[----:B------:R-:W-:-:S13]  /*53e0*/  @P1 ISETP.GE.AND.EX P0, PT, R0, R16, PT, P0 ;  /* 0x000000100000120c */ /* 0x000fda0003f06300 */
[----:B------:R-:W-:Y:S01]  /*53f0*/  @P1 DSETP.LT.OR P0, PT, R8, R12, !P0 ;  /* 0x0000000c0800122a */ /* 0x000fe20004701400 */
[----:B------:R-:W-:-:S05]  /*5400*/  VIADD R13, R25, 0x500 ;  /* 0x00000500190d7836 */ /* 0x000fca0000000000 */
        /* <DEDUP_REMOVED lines=9> */
[----:B------:R-:W-:Y:S01]  /*54a0*/  IADD3 R18, P3, PT, R2, 0x400, RZ ;  /* 0x0000040002127810 */ /* 0x000fe20007f7e0ff */
[----:B------:R-:W-:Y:S01]  /*54b0*/  VIADD R2, R25, 0xa00 ;  /* 0x00000a0019027836 */ /* 0x000fe20000000000 */
[----:B------:R-:W-:Y:S01]  /*54c0*/  FSEL R8, R8, R4, !P2 ;  /* 0x0000000408087208 */ /* 0x000fe20005000000 */
[----:B------:R-:W-:Y:S01]  /*54d0*/  IMAD.MOV.U32 R25, RZ, RZ, R13 ;  /* 0x000000ffff197224 */ /* 0x000fe200078e000d */
[----:B------:R-:W-:Y:S01]  /*54e0*/  FSEL R9, R9, R5, !P2 ;  /* 0x0000000509097208 */ /* 0x000fe20005000000 */
[----:B------:R-:W-:Y:S01]  /*54f0*/  IMAD.X R19, RZ, RZ, R26, P3 ;  /* 0x000000ffff137224 */ /* 0x000fe200018e061a */
[----:B0-----:R-:W-:-:S04]  /*5500*/  ISETP.GT.AND P1, PT, R2, UR4, PT ;  /* 0x0000000402007c0c */ /* 0x001fc8000bf24270 */
        /* <DEDUP_REMOVED lines=11> */
[----:B------:R-:W-:Y:S01]  /*55c0*/  IMAD.MOV.U32 R17, RZ, RZ, R11 ;  /* 0x000000ffff117224 */ /* 0x000fe200078e000b */
[----:B------:R-:W-:Y:S06]  /*55d0*/  @!P1 BRA `(.L_x_655) ;  /* 0xfffffff8004c9947 */ /* 0x000fec000383ffff */
.L_x_654:
        /* <DEDUP_REMOVED lines=14> */
[----:B------:R-:W-:Y:S01]  /*56c0*/  IMAD.IADD R3, R24, 0x1, R13 ;  /* 0x0000000118037824 */ /* 0x000fe200078e020d */
[----:B------:R-:W-:-:S04]  /*56d0*/  LEA.HI R0, R12, 0x1, RZ, 0x18 ;  /* 0x000000010c007811 */ /* 0x000fc800078fc0ff */
[C---:B------:R-:W-:Y:S02]  /*56e0*/  IADD3 R14, P0, PT, R3.reuse, UR6, RZ ;  /* 0x00000006030e7c10 */ /* 0x040fe4000ff1e0ff */
[----:B------:R-:W-:Y:S01]  /*56f0*/  LOP3.LUT R20, R0, 0x3, RZ, 0xc0, !PT ;  /* 0x0000000300147812 */ /* 0x000fe200078ec0ff */
[----:B------:R-:W-:Y:S02]  /*5700*/  IMAD.MOV.U32 R0, RZ, RZ, R24 ;  /* 0x000000ffff007224 */ /* 0x000fe400078e0018 */
[----:B------:R-:W-:Y:S02]  /*5710*/  IMAD.X R15, RZ, RZ, UR7, P0 ;  /* 0x00000007ff0f7e24 */ /* 0x000fe400080e06ff */
[----:B------:R-:W-:Y:S02]  /*5720*/  IMAD.MOV R20, RZ, RZ, -R20 ;  /* 0x000000ffff147224 */ /* 0x000fe400078e0a14 */
[----:B0-----:R-:W-:-:S07]  /*5730*/  IMAD.WIDE.U32 R16, R3, 0x8, R16 ;  /* 0x0000000803107825 */ /* 0x001fce00078e0010 */
.L_x_662:
[----:B------:R0:W2:Y:S01]  /*5740*/  LDG.E.64 R2, desc[UR8][R16.64] ;  /* 0x0000000810027981 */ /* 0x0000a2000c1e1b00 */
[----:B------:R-:W-:Y:S01]  /*5750*/  DADD R4, -RZ, -R10 ;  /* 0x00000000ff047229 */ /* 0x000fe2000000090a */
[----:B------:R-:W-:Y:S01]  /*5760*/  VIADD R20, R20, 0x1 ;  /* 0x0000000114147836 */ /* 0x000fe20000000000 */
[----:B------:R-:W-:Y:S01]  /*5770*/  DSETP.GEU.AND P0, PT, R10, RZ, PT ;  /* 0x000000ff0a00722a */ /* 0x000fe20003f0e000 */
[----:B------:R-:W-:Y:S01]  /*5780*/  BSSY.RECONVERGENT B3, `(.L_x_660) ;  /* 0x0000021000037945 */ /* 0x000fe20003800200 */
[----:B------:R-:W-:Y:S02]  /*5790*/  IMAD.MOV.U32 R21, RZ, RZ, R18 ;  /* 0x000000ffff157224 */ /* 0x000fe400078e0012 */
[----:B------:R-:W-:Y:S01]  /*57a0*/  IMAD.MOV.U32 R22, RZ, RZ, R19 ;  /* 0x000000ffff167224 */ /* 0x000fe200078e0013 */
[----:B------:R-:W-:Y:S01]  /*57b0*/  ISETP.NE.AND P2, PT, R20, RZ, PT ;  /* 0x000000ff1400720c */ /* 0x000fe20003f45270 */
[----:B------:R-:W-:Y:S01]  /*57c0*/  IMAD.MOV.U32 R8, RZ, RZ, R10 ;  /* 0x000000ffff087224 */ /* 0x000fe200078e000a */
[----:B0-----:R-:W-:Y:S01]  /*57d0*/  IADD3 R16, P3, PT, R16, 0x800, RZ ;  /* 0x0000080010107810 */ /* 0x001fe20007f7e0ff */
[----:B------:R-:W-:Y:S01]  /*57e0*/  IMAD.MOV.U32 R9, RZ, RZ, R11 ;  /* 0x000000ffff097224 */ /* 0x000fe200078e000b */
[----:B------:R-:W-:Y:S01]  /*57f0*/  FSEL R4, R4, R10, !P0 ;  /* 0x0000000a04047208 */ /* 0x000fe20004000000 */
[----:B------:R-:W-:Y:S01]  /*5800*/  IMAD.MOV.U32 R18, RZ, RZ, R14 ;  /* 0x000000ffff127224 */ /* 0x000fe200078e000e */
[----:B------:R-:W-:Y:S01]  /*5810*/  FSEL R5, R5, R11, !P0 ;  /* 0x0000000b05057208 */ /* 0x000fe20004000000 */
        /* <DEDUP_REMOVED lines=23> */
.L_x_661:
[----:B------:R-:W-:Y:S05]  /*5990*/  BSYNC.RECONVERGENT B3 ;  /* 0x0000000000037941 */ /* 0x000fea0003800200 */
.L_x_660:
[----:B------:R-:W-:Y:S01]  /*59a0*/  IADD3 R14, P0, PT, R14, 0x100, RZ ;  /* 0x000001000e0e7810 */ /* 0x000fe20007f1e0ff */
[----:B------:R-:W-:Y:S02]  /*59b0*/  VIADD R0, R0, 0x100 ;  /* 0x0000010000007836 */ /* 0x000fe40000000000 */
[----:B------:R-:W-:Y:S02]  /*59c0*/  IMAD.X R17, RZ, RZ, R17, P3 ;  /* 0x000000ffff117224 */ /* 0x000fe400018e0611 */
[----:B------:R-:W-:Y:S01]  /*59d0*/  IMAD.X R15, RZ, RZ, R15, P0 ;  /* 0x000000ffff0f7224 */ /* 0x000fe200000e060f */
[----:B------:R-:W-:Y:S07]  /*59e0*/  @P2 BRA `(.L_x_662) ;  /* 0xfffffffc00542947 */ /* 0x000fee000383ffff */
.L_x_659:
[----:B------:R-:W-:Y:S05]  /*59f0*/  BSYNC.RECONVERGENT B2 ;  /* 0x0000000000027941 */ /* 0x000fea0003800200 */
.L_x_658:
[----:B------:R-:W-:-:S13]  /*5a00*/  ISETP.GE.U32.AND P0, PT, R12, 0x300, PT ;  /* 0x000003000c00780c */ /* 0x000fda0003f06070 */
[----:B------:R-:W-:Y:S05]  /*5a10*/  @!P0 BRA `(.L_x_657) ;  /* 0x0000000800788947 */ /* 0x000fea0003800000 */
[----:B------:R-:W0:Y:S01]  /*5a20*/  LDCU.128 UR12, c[0x0][0x380] ;  /* 0x00007000ff0c77ac */ /* 0x000e220008000c00 */
[----:B------:R-:W1:Y:S01]  /*5a30*/  LDC.64 R4, c[0x0][0x380] ;  /* 0x0000e000ff047b82 */ /* 0x000e620000000a00 */
[C---:B------:R-:W-:Y:S01]  /*5a40*/  IADD3 R9, P1, PT, R0.reuse, R13, RZ ;  /* 0x0000000d00097210 */ /* 0x040fe20007f3e0ff */
[C---:B------:R-:W-:Y:S02]  /*5a50*/  IMAD.IADD R22, R0.reuse, 0x1, R13 ;  /* 0x0000000100167824 */ /* 0x040fe400078e020d */
[----:B------:R-:W-:Y:S02]  /*5a60*/  VIADD R3, R0, 0x200 ;  /* 0x0000020000037836 */ /* 0x000fe40000000000 */
[----:B------:R-:W-:Y:S01]  /*5a70*/  IMAD.X R2, RZ, RZ, RZ, P1 ;  /* 0x000000ffff027224 */ /* 0x000fe200008e06ff */
[----:B0-----:R-:W-:Y:S02]  /*5a80*/  LEA R8, P2, R9, UR12, 0x3 ;  /* 0x0000000c09087c11 */ /* 0x001fe4000f8418ff */
[----:B------:R-:W-:-:S02]  /*5a90*/  IADD3 R7, P0, PT, R22, UR14, RZ ;  /* 0x0000000e16077c10 */ /* 0x000fc4000ff1e0ff */
[----:B------:R-:W-:Y:S02]  /*5aa0*/  IADD3 R8, P1, PT, R8, 0x1800, RZ ;  /* 0x0000180008087810 */ /* 0x000fe40007f3e0ff */
[----:B------:R-:W-:Y:S01]  /*5ab0*/  LEA.HI.X R9, R9, UR13, R2, 0x3, P2 ;  /* 0x0000000d09097c11 */ /* 0x000fe200090f1c02 */
[----:B-1----:R-:W-:-:S04]  /*5ac0*/  IMAD.WIDE.U32 R4, R22, 0x8, R4 ;  /* 0x0000000816047825 */ /* 0x002fc800078e0004 */
[----:B------:R-:W-:Y:S02]  /*5ad0*/  IMAD.X R6, RZ, RZ, UR15, P0 ;  /* 0x0000000fff067e24 */ /* 0x000fe400080e06ff */
[----:B------:R-:W-:-:S07]  /*5ae0*/  IMAD.X R9, RZ, RZ, R9, P1 ;  /* 0x000000ffff097224 */ /* 0x000fce00008e0609 */
.L_x_671:
[----:B------:R-:W2:Y:S04]  /*5af0*/  LDG.E.64 R26, desc[UR8][R4.64] ;  /* 0x00000008041a7981 */ /* 0x000ea8000c1e1b00 */
[----:B------:R0:W5:Y:S01]  /*5b00*/  LDG.E.64 R14, desc[UR8][R8.64+-0x1000] ;  /* 0xfff00008080e7981 */ /* 0x000162000c1e1b00 */
[----:B------:R-:W-:Y:S01]  /*5b10*/  DADD R16, -RZ, -R10 ;  /* 0x00000000ff107229 */ /* 0x000fe2000000090a */
[----:B------:R-:W-:Y:S01]  /*5b20*/  BSSY.RECONVERGENT B2, `(.L_x_663) ;  /* 0x000001c000027945 */ /* 0x000fe20003800200 */
[----:B------:R-:W-:Y:S01]  /*5b30*/  DSETP.GEU.AND P0, PT, R10, RZ, PT ;  /* 0x000000ff0a00722a */ /* 0x000fe20003f0e000 */
[----:B------:R-:W-:Y:S02]  /*5b40*/  IMAD.MOV.U32 R2, RZ, RZ, R7 ;  /* 0x000000ffff027224 */ /* 0x000fe400078e0007 */
[----:B------:R-:W-:-:S05]  /*5b50*/  IMAD.MOV.U32 R0, RZ, RZ, R6 ;  /* 0x000000ffff007224 */ /* 0x000fca00078e0006 */
[----:B------:R-:W-:Y:S02]  /*5b60*/  FSEL R20, R16, R10, !P0 ;  /* 0x0000000a10147208 */ /* 0x000fe40004000000 */
[----:B------:R-:W-:Y:S01]  /*5b70*/  FSEL R21, R17, R11, !P0 ;  /* 0x0000000b11157208 */ /* 0x000fe20004000000 */
[----:B--2---:R-:W-:Y:S01]  /*5b80*/  DADD R12, -RZ, -R26 ;  /* 0x00000000ff0c7229 */ /* 0x004fe2000000091a */
[----:B------:R-:W-:Y:S01]  /*5b90*/  IMAD.MOV.U32 R16, RZ, RZ, R26 ;  /* 0x000000ffff107224 */ /* 0x000fe200078e001a */
[----:B------:R-:W-:Y:S01]  /*5ba0*/  DSETP.GEU.AND P1, PT, R26, RZ, PT ;  /* 0x000000ff1a00722a */ /* 0x000fe20003f2e000 */
[----:B------:R-:W-:-:S07]  /*5bb0*/  IMAD.MOV.U32 R17, RZ, RZ, R27 ;  /* 0x000000ffff117224 */ /* 0x000fce00078e001b */
        /* <DEDUP_REMOVED lines=18> */
.L_x_664:
[----:B------:R-:W-:Y:S05]  /*5ce0*/  BSYNC.RECONVERGENT B2 ;  /* 0x0000000000027941 */ /* 0x000fea0003800200 */
.L_x_663:
[----:B------:R-:W0:Y:S01]  /*5cf0*/  LDC.64 R10, c[0x0][0x388] ;  /* 0x0000e200ff0a7b82 */ /* 0x000e220000000a00 */
        /* <DEDUP_REMOVED lines=11> */
[----:B------:R-:W-:-:S05]  /*5db0*/  IMAD.MOV.U32 R13, RZ, RZ, R15 ;  /* 0x000000ffff0d7224 */ /* 0x000fca00078e000f */
[----:B------:R-:W-:Y:S01]  /*5dc0*/  DSETP.GEU.AND P0, PT, R20, R18, PT ;  /* 0x000000121400722a */ /* 0x000fe20003f0e000 */
[----:B0-----:R-:W-:-:S05]  /*5dd0*/  IADD3 R27, P1, PT, R25, R10, RZ ;  /* 0x0000000a191b7210 */ /* 0x001fca0007f3e0ff */
[----:B------:R-:W-:Y:S02]  /*5de0*/  IMAD.X R29, RZ, RZ, R11, P1 ;  /* 0x000000ffff1d7224 */ /* 0x000fe400008e060b */
[----:B------:R-:W-:Y:S02]  /*5df0*/  IMAD.MOV.U32 R25, RZ, RZ, R27 ;  /* 0x000000ffff197224 */ /* 0x000fe400078e001b */
[----:B------:R-:W-:-:S04]  /*5e00*/  IMAD.MOV.U32 R26, RZ, RZ, R29 ;  /* 0x000000ffff1a7224 */ /* 0x000fc800078e001d */
        /* <DEDUP_REMOVED lines=15> */
.L_x_666:
[----:B------:R-:W-:Y:S05]  /*5f00*/  BSYNC.RECONVERGENT B2 ;  /* 0x0000000000027941 */ /* 0x000fea0003800200 */
.L_x_665:
[----:B------:R-:W2:Y:S01]  /*5f10*/  LDG.E.64 R14, desc[UR8][R8.64+-0x800] ;  /* 0xfff80008080e7981 */ /* 0x000ea2000c1e1b00 */
[----:B------:R-:W-:Y:S01]  /*5f20*/  DADD R18, -RZ, -R12 ;  /* 0x00000000ff127229 */ /* 0x000fe2000000090c */
[----:B------:R-:W-:Y:S01]  /*5f30*/  VIADD R21, R22, 0x200 ;  /* 0x0000020016157836 */ /* 0x000fe20000000000 */
[----:B------:R-:W-:Y:S01]  /*5f40*/  DSETP.GEU.AND P0, PT, R12, RZ, PT ;  /* 0x000000ff0c00722a */ /* 0x000fe20003f0e000 */
[----:B------:R-:W-:Y:S07]  /*5f50*/  BSSY.RECONVERGENT B2, `(.L_x_667) ;  /* 0x000001d000027945 */ /* 0x000fee0003800200 */
[----:B------:R-:W-:-:S02]  /*5f60*/  FSEL R18, R18, R12, !P0 ;  /* 0x0000000c12127208 */ /* 0x000fc40004000000 */
[----:B------:R-:W-:Y:S01]  /*5f70*/  FSEL R19, R19, R13, !P0 ;  /* 0x0000000d13137208 */ /* 0x000fe20004000000 */
[----:B--2---:R-:W-:Y:S01]  /*5f80*/  DADD R16, -RZ, -R14 ;  /* 0x00000000ff107229 */ /* 0x004fe2000000090e */
[----:B------:R-:W-:Y:S01]  /*5f90*/  IMAD.MOV.U32 R20, RZ, RZ, R14 ;  /* 0x000000ffff147224 */ /* 0x000fe200078e000e */
[----:B------:R-:W-:-:S08]  /*5fa0*/  DSETP.GEU.AND P1, PT, R14, RZ, PT ;  /* 0x000000ff0e00722a */ /* 0x000fd00003f2e000 */
[----:B------:R-:W-:Y:S02]  /*5fb0*/  FSEL R16, R16, R14, !P1 ;  /* 0x0000000e10107208 */ /* 0x000fe40004800000 */
[----:B------:R-:W-:Y:S02]  /*5fc0*/  FSEL R17, R17, R15, !P1 ;  /* 0x0000000f11117208 */ /* 0x000fe40004800000 */
[----:B------:R-:W-:Y:S01]  /*5fd0*/  IADD3 R28, P1, PT, R21, R10, RZ ;  /* 0x0000000a151c7210 */ /* 0x000fe20007f3e0ff */
[----:B------:R-:W-:-:S03]  /*5fe0*/  IMAD.MOV.U32 R21, RZ, RZ, R15 ;  /* 0x000000ffff157224 */ /* 0x000fc600078e000f */
[----:B------:R-:W-:Y:S01]  /*5ff0*/  DSETP.GEU.AND P0, PT, R18, R16, PT ;  /* 0x000000101200722a */ /* 0x000fe20003f0e000 */
[----:B------:R-:W-:Y:S02]  /*6000*/  IMAD.X R27, RZ, RZ, R11, P1 ;  /* 0x000000ffff1b7224 */ /* 0x000fe400008e060b */
        /* <DEDUP_REMOVED lines=17> */
.L_x_668:
[----:B------:R-:W-:Y:S05]  /*6120*/  BSYNC.RECONVERGENT B2 ;  /* 0x0000000000027941 */ /* 0x000fea0003800200 */
.L_x_667:
[----:B------:R-:W2:Y:S01]  /*6130*/  LDG.E.64 R16, desc[UR8][R8.64] ;  /* 0x0000000808107981 */ /* 0x000ea2000c1e1b00 */
[----:B------:R-:W-:Y:S01]  /*6140*/  DADD R14, -RZ, -R20 ;  /* 0x00000000ff0e7229 */ /* 0x000fe20000000914 */
[----:B------:R-:W-:Y:S01]  /*6150*/  VIADD R19, R22, 0x300 ;  /* 0x0000030016137836 */ /* 0x000fe20000000000 */
[----:B------:R-:W-:Y:S01]  /*6160*/  DSETP.GEU.AND P0, PT, R20, RZ, PT ;  /* 0x000000ff1400722a */ /* 0x000fe20003f0e000 */
[----:B------:R-:W-:Y:S07]  /*6170*/  BSSY.RECONVERGENT B2, `(.L_x_669) ;  /* 0x000001d000027945 */ /* 0x000fee0003800200 */
[----:B------:R-:W-:-:S02]  /*6180*/  FSEL R14, R14, R20, !P0 ;  /* 0x000000140e0e7208 */ /* 0x000fc40004000000 */
[----:B------:R-:W-:Y:S01]  /*6190*/  FSEL R15, R15, R21, !P0 ;  /* 0x000000150f0f7208 */ /* 0x000fe20004000000 */
[----:B--2---:R-:W-:Y:S02]  /*61a0*/  DADD R12, -RZ, -R16 ;  /* 0x00000000ff0c7229 */ /* 0x004fe40000000910 */
        /* <DEDUP_REMOVED lines=25> */
.L_x_670:
[----:B------:R-:W-:Y:S05]  /*6340*/  BSYNC.RECONVERGENT B2 ;  /* 0x0000000000027941 */ /* 0x000fea0003800200 */
.L_x_669:
[C---:B------:R-:W-:Y:S01]  /*6350*/  VIADD R0, R3.reuse, 0x200 ;  /* 0x0000020003007836 */ /* 0x040fe20000000000 */
[----:B------:R-:W-:Y:S01]  /*6360*/  IADD3 R8, P2, PT, R8, 0x2000, RZ ;  /* 0x0000200008087810 */ /* 0x000fe20007f5e0ff */
[----:B------:R-:W-:Y:S01]  /*6370*/  VIADD R3, R3, 0x400 ;  /* 0x0000040003037836 */ /* 0x000fe20000000000 */
[----:B------:R-:W-:Y:S01]  /*6380*/  IADD3 R7, P1, PT, R7, 0x400, RZ ;  /* 0x0000040007077810 */ /* 0x000fe20007f3e0ff */
[----:B------:R-:W-:Y:S01]  /*6390*/  VIADD R22, R22, 0x400 ;  /* 0x0000040016167836 */ /* 0x000fe20000000000 */
[----:B------:R-:W-:Y:S01]  /*63a0*/  ISETP.GE.AND P0, PT, R0, R23, PT ;  /* 0x000000170000720c */ /* 0x000fe20003f06270 */
[----:B------:R-:W-:Y:S01]  /*63b0*/  IMAD.X R9, RZ, RZ, R9, P2 ;  /* 0x000000ffff097224 */ /* 0x000fe200010e0609 */
[----:B------:R-:W-:Y:S01]  /*63c0*/  IADD3 R4, P2, PT, R4, 0x2000, RZ ;  /* 0x0000200004047810 */ /* 0x000fe20007f5e0ff */
[----:B------:R-:W-:-:S04]  /*63d0*/  IMAD.X R6, RZ, RZ, R6, P1 ;  /* 0x000000ffff067224 */ /* 0x000fc800008e0606 */
[----:B------:R-:W-:-:S06]  /*63e0*/  IMAD.X R5, RZ, RZ, R5, P2 ;  /* 0x000000ffff057224 */ /* 0x000fcc00010e0605 */
[----:B------:R-:W-:Y:S05]  /*63f0*/  @!P0 BRA `(.L_x_671) ;  /* 0xfffffff400bc8947 */ /* 0x000fea000383ffff */
.L_x_657:
[----:B------:R-:W-:Y:S05]  /*6400*/  BSYNC.RECONVERGENT B1 ;  /* 0x0000000000017941 */ /* 0x000fea0003800200 */
.L_x_656:
        /* <DEDUP_REMOVED lines=16> */
[----:B------:R-:W-:-:S04]  /*6510*/  IMAD.MOV.U32 R0, RZ, RZ, R21 ;  /* 0x000000ffff007224 */ /* 0x000fc800078e0015 */
[----:B------:R-:W-:Y:S02]  /*6520*/  DADD R6, -RZ, -R2 ;  /* 0x00000000ff067229 */ /* 0x000fe40000000902 */
[----:B------:R-:W-:Y:S01]  /*6530*/  DSETP.GEU.AND P1, PT, R2, RZ, PT ;  /* 0x000000ff0200722a */ /* 0x000fe20003f2e000 */
[----:B------:R-:W-:Y:S02]  /*6540*/  FSEL R4, R4, R10, !P0 ;  /* 0x0000000a04047208 */ /* 0x000fe40004000000 */
[----:B------:R-:W-:-:S05]  /*6550*/  FSEL R5, R5, R11, !P0 ;  /* 0x0000000b05057208 */ /* 0x000fca0004000000 */
[----:B------:R-:W-:Y:S01]  /*6560*/  FSEL R12, R6, R15, !P1 ;  /* 0x0000000f060c7208 */ /* 0x000fe20004800000 */
[----:B------:R-:W-:Y:S01]  /*6570*/  IMAD.MOV.U32 R6, RZ, RZ, R8 ;  /* 0x000000ffff067224 */ /* 0x000fe200078e0008 */
        /* <DEDUP_REMOVED lines=17> */
.L_x_673:
[----:B------:R-:W-:Y:S05]  /*6690*/  BSYNC.RECONVERGENT B1 ;  /* 0x0000000000017941 */ /* 0x000fea0003800200 */
.L_x_672:
        /* <DEDUP_REMOVED lines=39> */
.L_x_675:
[----:B------:R-:W-:Y:S05]  /*6910*/  BSYNC.RECONVERGENT B1 ;  /* 0x0000000000017941 */ /* 0x000fea0003800200 */
.L_x_674:
        /* <DEDUP_REMOVED lines=39> */
.L_x_677:
[----:B------:R-:W-:Y:S05]  /*6b90*/  BSYNC.RECONVERGENT B1 ;  /* 0x0000000000017941 */ /* 0x000fea0003800200 */
.L_x_676:
[----:B------:R-:W-:Y:S01]  /*6ba0*/  ISETP.GT.AND P0, PT, R9, 0x17, PT ;  /* 0x000000170900780c */ /* 0x000fe20003f04270 */
[----:B-1----:R1:W1:Y:S01]  /*6bb0*/  SHFL.DOWN PT, R15, R2, 0x8, 0x1f ;  /* 0x09001f00020f7f89 */ /* 0x00226200000e0000 */
[----:B------:R-:W-:Y:S01]  /*6bc0*/  BSSY.RECONVERGENT B1, `(.L_x_678) ;  /* 0x0000025000017945 */ /* 0x000fe20003800200 */
[----:B0-----:R-:W-:Y:S02]  /*6bd0*/  IMAD.MOV.U32 R7, RZ, RZ, R0 ;  /* 0x000000ffff077224 */ /* 0x001fe400078e0000 */
[----:B--2---:R0:W2:Y:S01]  /*6be0*/  SHFL.DOWN PT, R17, R3, 0x8, 0x1f ;  /* 0x09001f0003117f89 */ /* 0x0040a200000e0000 */
[----:B---3--:R-:W-:Y:S02]  /*6bf0*/  IMAD.MOV.U32 R8, RZ, RZ, R6 ;  /* 0x000000ffff087224 */ /* 0x008fe400078e0006 */
[----:B------:R-:W-:Y:S01]  /*6c00*/  IMAD.MOV.U32 R4, RZ, RZ, R2 ;  /* 0x000000ffff047224 */ /* 0x000fe200078e0002 */
[----:B------:R0:W3:Y:S01]  /*6c10*/  SHFL.DOWN PT, R19, R0, 0x8, 0x1f ;  /* 0x09001f0000137f89 */ /* 0x0000e200000e0000 */
        /* <DEDUP_REMOVED lines=31> */
.L_x_679:
[----:B------:R-:W-:Y:S05]  /*6e10*/  BSYNC.RECONVERGENT B1 ;  /* 0x0000000000017941 */ /* 0x000fea0003800200 */
.L_x_678:
[----:B------:R-:W-:Y:S01]  /*6e20*/  ISETP.GT.AND P0, PT, R9, 0xf, PT ;  /* 0x0000000f0900780c */ /* 0x000fe20003f04270 */
[----:B--2---:R2:W2:Y:S01]  /*6e30*/  SHFL.DOWN PT, R17, R4, 0x10, 0x1f ;  /* 0x0a001f0004117f89 */ /* 0x0044a200000e0000 */
[----:B------:R-:W-:Y:S01]  /*6e40*/  BSSY.RECONVERGENT B1, `(.L_x_680) ;  /* 0x0000025000017945 */ /* 0x000fe20003800200 */
[----:B------:R-:W-:Y:S02]  /*6e50*/  IMAD.MOV.U32 R12, RZ, RZ, R7 ;  /* 0x000000ffff0c7224 */ /* 0x000fe400078e0007 */
[----:B---3--:R3:W2:Y:S01]  /*6e60*/  SHFL.DOWN PT, R19, R5, 0x10, 0x1f ;  /* 0x0a001f0005137f89 */ /* 0x0086a200000e0000 */
[----:B------:R-:W-:Y:S02]  /*6e70*/  IMAD.MOV.U32 R13, RZ, RZ, R8 ;  /* 0x000000ffff0d7224 */ /* 0x000fe400078e0008 */
[----:B-1----:R-:W-:Y:S01]  /*6e80*/  IMAD.MOV.U32 R2, RZ, RZ, R4 ;  /* 0x000000ffff027224 */ /* 0x002fe200078e0004 */
[----:B0-----:R3:W0:Y:S01]  /*6e90*/  SHFL.DOWN PT, R0, R7, 0x10, 0x1f ;  /* 0x0a001f0007007f89 */ /* 0x00162200000e0000 */
[----:B------:R-:W-:-:S03]  /*6ea0*/  IMAD.MOV.U32 R3, RZ, RZ, R5 ;  /* 0x000000ffff037224 */ /* 0x000fc600078e0005 */
[----:B----4-:R3:W1:Y:S01]  /*6eb0*/  SHFL.DOWN PT, R21, R8, 0x10, 0x1f ;  /* 0x0a001f0008157f89 */ /* 0x01066200000e0000 */
[----:B------:R-:W-:Y:S05]  /*6ec0*/  @P0 BRA `(.L_x_681) ;  /* 0x0000000000700947 */ /* 0x000fea0003800000 */
[----:B--2---:R-:W-:Y:S01]  /*6ed0*/  IMAD.MOV.U32 R2, RZ, RZ, R17 ;  /* 0x000000ffff027224 */ /* 0x004fe200078e0011 */
        /* <DEDUP_REMOVED lines=8> */
[----:B0-----:R-:W-:Y:S01]  /*6f60*/  IMAD.MOV.U32 R12, RZ, RZ, R0 ;  /* 0x000000ffff0c7224 */ /* 0x001fe200078e0000 */
[----:B------:R-:W-:Y:S01]  /*6f70*/  FSEL R15, R13, R19, !P1 ;  /* 0x000000130d0f7208 */ /* 0x000fe20004800000 */
[----:B-1----:R-:W-:-:S05]  /*6f80*/  IMAD.MOV.U32 R13, RZ, RZ, R21 ;  /* 0x000000ffff0d7224 */ /* 0x002fca00078e0015 */
        /* <DEDUP_REMOVED lines=16> */
.L_x_681:
[----:B------:R-:W-:Y:S05]  /*7090*/  BSYNC.RECONVERGENT B1 ;  /* 0x0000000000017941 */ /* 0x000fea0003800200 */
.L_x_680:
[----:B------:R-:W-:Y:S01]  /*70a0*/  ISETP.NE.AND P0, PT, R9, RZ, PT ;  /* 0x000000ff0900720c */ /* 0x000fe20003f05270 */
[----:B------:R-:W-:-:S12]  /*70b0*/  BSSY.RECONVERGENT B1, `(.L_x_682) ;  /* 0x000000a000017945 */ /* 0x000fd80003800200 */
[----:B------:R-:W-:Y:S05]  /*70c0*/  @P0 BRA `(.L_x_683) ;  /* 0x0000000000200947 */ /* 0x000fea0003800000 */
[----:B---3--:R-:W3:Y:S01]  /*70d0*/  S2R R5, SR_CgaCtaId ;  /* 0x0000000000057919 */ /* 0x008ee20000008800 */
[----:B--2---:R-:W-:Y:S02]  /*70e0*/  MOV R4, 0x400 ;  /* 0x0000040000047802 */ /* 0x004fe40000000f00 */
[----:B0-----:R-:W-:-:S04]  /*70f0*/  SHF.R.U32.HI R0, RZ, 0x1, R24 ;  /* 0x00000001ff007819 */ /* 0x001fc80000011618 */
[----:B------:R-:W-:Y:S02]  /*7100*/  LOP3.LUT R0, R0, 0x1f0, RZ, 0xc0, !PT ;  /* 0x000001f000007812 */ /* 0x000fe400078ec0ff */
[----:B---3--:R-:W-:-:S05]  /*7110*/  LEA R5, R5, R4, 0x18 ;  /* 0x0000000405057211 */ /* 0x008fca00078ec0ff */
[----:B------:R-:W-:-:S05]  /*7120*/  IMAD.IADD R5, R0, 0x1, R5 ;  /* 0x0000000100057824 */ /* 0x000fca00078e0205 */
[----:B------:R4:W-:Y:S04]  /*7130*/  STS.64 [R5+0x10], R12 ;  /* 0x0000100c05007388 */ /* 0x0009e80000000a00 */
[----:B------:R4:W-:Y:S02]  /*7140*/  STS.64 [R5+0x8], R2 ;  /* 0x0000080205007388 */ /* 0x0009e40000000a00 */
.L_x_683:
[----:B------:R-:W-:Y:S05]  /*7150*/  BSYNC.RECONVERGENT B1 ;  /* 0x0000000000017941 */ /* 0x000fea0003800200 */
.L_x_682:
[----:B------:R-:W-:Y:S01]  /*7160*/  BAR.SYNC.DEFER_BLOCKING 0x0 ;  /* 0x0000000000007b1d */ /* 0x000fe20000010000 */
[----:B------:R-:W-:-:S13]  /*7170*/  ISETP.NE.AND P1, PT, R24, RZ, PT ;  /* 0x000000ff1800720c */ /* 0x000fda0003f25270 */
[----:B------:R-:W-:Y:S05]  /*7180*/  @P1 BRA `(.L_x_615) ;  /* 0x0000000c006c1947 */ /* 0x000fea0003800000 */
[----:B---34-:R-:W3:Y:S01]  /*7190*/  S2R R5, SR_CgaCtaId ;  /* 0x0000000000057919 */ /* 0x018ee20000008800 */
[----:B0-----:R-:W-:Y:S01]  /*71a0*/  MOV R0, 0x400 ;  /* 0x0000040000007802 */ /* 0x001fe20000000f00 */
[----:B------:R-:W-:Y:S01]  /*71b0*/  DADD R14, -RZ, -R2 ;  /* 0x00000000ff0e7229 */ /* 0x000fe20000000902 */
[----:B------:R-:W-:Y:S01]  /*71c0*/  BSSY.RECONVERGENT B1, `(.L_x_684) ;  /* 0x0000020000017945 */ /* 0x000fe20003800200 */
[----:B------:R-:W-:-:S08]  /*71d0*/  DSETP.GEU.AND P2, PT, R2, RZ, PT ;  /* 0x000000ff0200722a */ /* 0x000fd00003f4e000 */
[----:B------:R-:W-:Y:S02]  /*71e0*/  FSEL R14, R14, R2, !P2 ;  /* 0x000000020e0e7208 */ /* 0x000fe40005000000 */
[----:B------:R-:W-:Y:S02]  /*71f0*/  FSEL R15, R15, R3, !P2 ;  /* 0x000000030f0f7208 */ /* 0x000fe40005000000 */
[----:B---3--:R-:W-:-:S05]  /*7200*/  LEA R0, R5, R0, 0x18 ;  /* 0x0000000005007211 */ /* 0x008fca00078ec0ff */
[----:B------:R-:W0:Y:S04]  /*7210*/  LDS.64 R22, [R0+0x18] ;  /* 0x0000180000167984 */ /* 0x000e280000000a00 */
[----:B------:R-:W1:Y:S04]  /*7220*/  LDS.128 R8, [R0+0x20] ;  /* 0x0000200000087984 */ /* 0x000e680000000c00 */
[----:B--2---:R2:W3:Y:S01]  /*7230*/  LDS.128 R4, [R0+0x30] ;  /* 0x0000300000047984 */ /* 0x0044e20000000c00 */
[----:B0-----:R-:W-:Y:S02]  /*7240*/  DADD R16, -RZ, -R22 ;  /* 0x00000000ff107229 */ /* 0x001fe40000000916 */
[----:B------:R-:W-:Y:S01]  /*7250*/  DSETP.GEU.AND P0, PT, R22, RZ, PT ;  /* 0x000000ff1600722a */ /* 0x000fe20003f0e000 */
[----:B-1----:R-:W-:-:S02]  /*7260*/  IMAD.MOV.U32 R21, RZ, RZ, R8 ;  /* 0x000000ffff157224 */ /* 0x002fc400078e0008 */
[----:B------:R-:W-:-:S05]  /*7270*/  IMAD.MOV.U32 R19, RZ, RZ, R9 ;  /* 0x000000ffff137224 */ /* 0x000fca00078e0009 */
[----:B------:R-:W-:Y:S01]  /*7280*/  FSEL R24, R16, R22, !P0 ;  /* 0x0000001610187208 */ /* 0x000fe20004000000 */
[----:B------:R-:W-:Y:S01]  /*7290*/  IMAD.MOV.U32 R16, RZ, RZ, R22 ;  /* 0x000000ffff107224 */ /* 0x000fe200078e0016 */
[----:B------:R-:W-:Y:S01]  /*72a0*/  FSEL R25, R17, R23, !P0 ;  /* 0x0000001711197208 */ /* 0x000fe20004000000 */
[----:B------:R-:W-:-:S05]  /*72b0*/  IMAD.MOV.U32 R17, RZ, RZ, R23 ;  /* 0x000000ffff117224 */ /* 0x000fca00078e0017 */
[----:B------:R-:W-:-:S14]  /*72c0*/  DSETP.GEU.AND P0, PT, R14, R24, PT ;  /* 0x000000180e00722a */ /* 0x000fdc0003f0e000 */
[----:B--23--:R-:W-:Y:S05]  /*72d0*/  @!P0 BRA `(.L_x_685) ;  /* 0x0000000000388947 */ /* 0x00cfea0003800000 */
        /* <DEDUP_REMOVED lines=14> */
.L_x_685:
[----:B------:R-:W-:Y:S05]  /*73c0*/  BSYNC.RECONVERGENT B1 ;  /* 0x0000000000017941 */ /* 0x000fea0003800200 */
.L_x_684:
        /* <DEDUP_REMOVED lines=30> */
.L_x_687:
[----:B------:R-:W-:Y:S05]  /*75b0*/  BSYNC.RECONVERGENT B1 ;  /* 0x0000000000017941 */ /* 0x000fea0003800200 */
.L_x_686:
        /* <DEDUP_REMOVED lines=30> */
.L_x_689:
[----:B------:R-:W-:Y:S05]  /*77a0*/  BSYNC.RECONVERGENT B1 ;  /* 0x0000000000017941 */ /* 0x000fea0003800200 */
.L_x_688:
        /* <DEDUP_REMOVED lines=30> */
.L_x_691:
[----:B------:R-:W-:Y:S05]  /*7990*/  BSYNC.RECONVERGENT B1 ;  /* 0x0000000000017941 */ /* 0x000fea0003800200 */
.L_x_690:
        /* <DEDUP_REMOVED lines=31> */
.L_x_693:
[----:B------:R-:W-:Y:S05]  /*7b90*/  BSYNC.RECONVERGENT B1 ;  /* 0x0000000000017941 */ /* 0x000fea0003800200 */
.L_x_692:
        /* <DEDUP_REMOVED lines=30> */
.L_x_695:
[----:B------:R-:W-:Y:S05]  /*7d80*/  BSYNC.RECONVERGENT B1 ;  /* 0x0000000000017941 */ /* 0x000fea0003800200 */
.L_x_694:
        /* <DEDUP_REMOVED lines=27> */
.L_x_615:
[----:B------:R-:W-:Y:S05]  /*7f40*/  BSYNC.RECONVERGENT B0 ;  /* 0x0000000000007941 */ /* 0x000fea0003800200 */
.L_x_582:
[----:B------:R-:W-:Y:S05]  /*7f50*/  @P1 EXIT ;  /* 0x000000000000194d */ /* 0x000fea0003800000 */
[----:B01234-:R-:W0:Y:S02]  /*7f60*/  LDC.64 R4, c[0x0][0x390] ;  /* 0x0000e400ff047b82 */ /* 0x01fe240000000a00 */
[----:B0-----:R-:W-:Y:S04]  /*7f70*/  STG.E.64 desc[UR8][R4.64], R2 ;  /* 0x0000000204007986 */ /* 0x001fe8000c101b08 */
[----:B------:R-:W-:Y:S01]  /*7f80*/  STG.E.64 desc[UR8][R4.64+0x8], R12 ;  /* 0x0000080c04007986 */ /* 0x000fe2000c101b08 */
[----:B------:R-:W-:Y:S05]  /*7f90*/  EXIT ;  /* 0x000000000000794d */ /* 0x000fea0003800000 */
.L_x_696:
        /* <DEDUP_REMOVED lines=14> */
.L_x_738:


//--------------------- .text._Z27set_cur_row_elements_kernelPdS_iii --------------------------
	.section	.text._Z27set_cur_row_elements_kernelPdS_iii,"ax",@progbits
	.align	128
        .global         _Z27set_cur_row_elements_kernelPdS_iii
        .type           _Z27set_cur_row_elements_kernelPdS_iii,@function
        .size           _Z27set_cur_row_elements_kernelPdS_iii,(.L_x_729 - _Z27set_cur_row_elements_kernelPdS_iii)
        .other          _Z27set_cur_row_elements_kernelPdS_iii,@"STO_CUDA_ENTRY STV_DEFAULT"
_Z27set_cur_row_elements_kernelPdS_iii:
.text._Z27set_cur_row_elements_kernelPdS_iii:
[----:B------:R-:W-:Y:S01]  /*0000*/  LDC R1, c[0x0][0x37c] ;  /* 0x0000df00ff017b82 */ /* 0x000fe20000000800 */
[----:B------:R-:W0:Y:S07]  /*0010*/  S2R R0, SR_TID.X ;  /* 0x0000000000007919 */ /* 0x000e2e0000002100 */
[----:B------:R-:W1:Y:S01]  /*0020*/  S2UR UR4, SR_CTAID.X ;  /* 0x00000000000479c3 */ /* 0x000e620000002500 */
[----:B------:R-:W1:Y:S01]  /*0030*/  LDCU UR5, c[0x0][0x360] ;  /* 0x00006c00ff0577ac */ /* 0x000e620008000800 */
[----:B------:R-:W2:Y:S06]  /*0040*/  LDCU UR6, c[0x0][0x390] ;  /* 0x00007200ff0677ac */ /* 0x000eac0008000800 */
[----:B------:R-:W0:Y:S08]  /*0050*/  LDC R11, c[0x0][0x398] ;  /* 0x0000e600ff0b7b82 */ /* 0x000e300000000800 */
[----:B------:R-:W3:Y:S01]  /*0060*/  LDC R3, c[0x0][0x370] ;  /* 0x0000dc00ff037b82 */ /* 0x000ee20000000800 */
[----:B-1----:R-:W-:-:S06]  /*0070*/  UIMAD UR4, UR5, UR4, URZ ;  /* 0x00000004050472a4 */ /* 0x002fcc000f8e02ff */
[----:B0-----:R-:W-:-:S04]  /*0080*/  IADD3 R0, PT, PT, R11, UR4, R0 ;  /* 0x000000040b007c10 */ /* 0x001fc8000fffe000 */
[----:B--2---:R-:W-:Y:S01]  /*0090*/  ISETP.GE.AND P0, PT, R0, UR6, PT ;  /* 0x0000000600007c0c */ /* 0x004fe2000bf06270 */
[----:B---3--:R-:W-:-:S12]  /*00a0*/  IMAD R3, R3, UR5, RZ ;  /* 0x0000000503037c24 */ /* 0x008fd8000f8e02ff */
[----:B------:R-:W-:Y:S05]  /*00b0*/  @P0 EXIT ;  /* 0x000000000000094d */ /* 0x000fea0003800000 */
[----:B------:R-:W0:Y:S01]  /*00c0*/  I2F.U32.RP R6, R3 ;  /* 0x0000000300067306 */ /* 0x000e220000209000 */
[C---:B------:R-:W-:Y:S01]  /*00d0*/  IMAD.IADD R2, R3.reuse, 0x1, R0 ;  /* 0x0000000103027824 */ /* 0x040fe200078e0200 */
[----:B------:R-:W-:Y:S01]  /*00e0*/  ISETP.NE.U32.AND P2, PT, R3, RZ, PT ;  /* 0x000000ff0300720c */ /* 0x000fe20003f45070 */
[----:B------:R-:W-:Y:S01]  /*00f0*/  IMAD.MOV R9, RZ, RZ, -R3 ;  /* 0x000000ffff097224 */ /* 0x000fe200078e0a03 */
[----:B------:R-:W1:Y:S01]  /*0100*/  LDC R19, c[0x0][0x394] ;  /* 0x0000e500ff137b82 */ /* 0x000e620000000800 */
[----:B------:R-:W2:Y:S01]  /*0110*/  LDCU.64 UR4, c[0x0][0x358] ;  /* 0x00006b00ff0477ac */ /* 0x000ea20008000a00 */
[C---:B------:R-:W-:Y:S01]  /*0120*/  ISETP.GE.AND P0, PT, R2.reuse, UR6, PT ;  /* 0x0000000602007c0c */ /* 0x040fe2000bf06270 */
[----:B------:R-:W-:Y:S01]  /*0130*/  BSSY.RECONVERGENT B0, `(.L_x_697) ;  /* 0x000003e000007945 */ /* 0x000fe20003800200 */
[----:B------:R-:W-:Y:S02]  /*0140*/  VIMNMX R7, PT, PT, R2, UR6, !PT ;  /* 0x0000000602077c48 */ /* 0x000fe4000ffe0100 */
[----:B------:R-:W-:-:S04]  /*0150*/  SEL R18, RZ, 0x1, P0 ;  /* 0x00000001ff127807 */ /* 0x000fc80000000000 */
[----:B------:R-:W-:Y:S01]  /*0160*/  IADD3 R2, PT, PT, R7, -R2, -R18 ;  /* 0x8000000207027210 */ /* 0x000fe20007ffe812 */
[----:B0-----:R-:W0:Y:S02]  /*0170*/  MUFU.RCP R6, R6 ;  /* 0x0000000600067308 */ /* 0x001e240000001000 */
[----:B0-----:R-:W-:-:S06]  /*0180*/  VIADD R4, R6, 0xffffffe ;  /* 0x0ffffffe06047836 */ /* 0x001fcc0000000000 */
[----:B------:R0:W3:Y:S02]  /*0190*/  F2I.FTZ.U32.TRUNC.NTZ R5, R4 ;  /* 0x0000000400057305 */ /* 0x0000e4000021f000 */
[----:B0-----:R-:W-:Y:S02]  /*01a0*/  IMAD.MOV.U32 R4, RZ, RZ, RZ ;  /* 0x000000ffff047224 */ /* 0x001fe400078e00ff */
[----:B---3--:R-:W-:-:S04]  /*01b0*/  IMAD R9, R9, R5, RZ ;  /* 0x0000000509097224 */ /* 0x008fc800078e02ff */
[----:B------:R-:W-:Y:S02]  /*01c0*/  IMAD.HI.U32 R5, R5, R9, R4 ;  /* 0x0000000905057227 */ /* 0x000fe400078e0004 */
[----:B------:R-:W0:Y:S04]  /*01d0*/  LDC.64 R8, c[0x0][0x380] ;  /* 0x0000e000ff087b82 */ /* 0x000e280000000a00 */
[----:B------:R-:W-:-:S04]  /*01e0*/  IMAD.HI.U32 R5, R5, R2, RZ ;  /* 0x0000000205057227 */ /* 0x000fc800078e00ff */
[----:B------:R-:W-:-:S04]  /*01f0*/  IMAD.MOV R4, RZ, RZ, -R5 ;  /* 0x000000ffff047224 */ /* 0x000fc800078e0a05 */
[----:B------:R-:W-:-:S05]  /*0200*/  IMAD R2, R3, R4, R2 ;  /* 0x0000000403027224 */ /* 0x000fca00078e0202 */
[----:B------:R-:W-:-:S13]  /*0210*/  ISETP.GE.U32.AND P0, PT, R2, R3, PT ;  /* 0x000000030200720c */ /* 0x000fda0003f06070 */
[----:B------:R-:W-:Y:S02]  /*0220*/  @P0 IMAD.IADD R2, R2, 0x1, -R3 ;  /* 0x0000000102020824 */ /* 0x000fe400078e0a03 */
[----:B------:R-:W-:-:S03]  /*0230*/  @P0 VIADD R5, R5, 0x1 ;  /* 0x0000000105050836 */ /* 0x000fc60000000000 */
[----:B------:R-:W-:Y:S01]  /*0240*/  ISETP.GE.U32.AND P1, PT, R2, R3, PT ;  /* 0x000000030200720c */ /* 0x000fe20003f26070 */
[----:B-1----:R-:W-:-:S12]  /*0250*/  IMAD R2, R19, UR6, R11 ;  /* 0x0000000613027c24 */ /* 0x002fd8000f8e020b */
[----:B------:R-:W-:Y:S01]  /*0260*/  @P1 VIADD R5, R5, 0x1 ;  /* 0x0000000105051836 */ /* 0x000fe20000000000 */
[----:B------:R-:W-:-:S05]  /*0270*/  @!P2 LOP3.LUT R5, RZ, R3, RZ, 0x33, !PT ;  /* 0x00000003ff05a212 */ /* 0x000fca00078e33ff */
[----:B------:R-:W-:Y:S02]  /*0280*/  IMAD.IADD R18, R18, 0x1, R5 ;  /* 0x0000000112127824 */ /* 0x000fe400078e0205 */
[----:B------:R-:W-:-:S03]  /*0290*/  VIADD R5, R2, 0xffffffff ;  /* 0xffffffff02057836 */ /* 0x000fc60000000000 */
[----:B------:R-:W-:Y:S01]  /*02a0*/  LOP3.LUT R4, R18, 0x3, RZ, 0xc0, !PT ;  /* 0x0000000312047812 */ /* 0x000fe200078ec0ff */
[----:B0-----:R-:W-:-:S03]  /*02b0*/  IMAD.WIDE R8, R5, 0x8, R8 ;  /* 0x0000000805087825 */ /* 0x001fc600078e0208 */
[----:B------:R-:W-:-:S13]  /*02c0*/  ISETP.NE.AND P0, PT, R4, 0x3, PT ;  /* 0x000000030400780c */ /* 0x000fda0003f05270 */
[----:B--2---:R-:W-:Y:S05]  /*02d0*/  @!P0 BRA `(.L_x_698) ;  /* 0x00000000008c8947 */ /* 0x004fea0003800000 */
[----:B------:R-:W0:Y:S01]  /*02e0*/  LDC.64 R10, c[0x0][0x380] ;  /* 0x0000e000ff0a7b82 */ /* 0x000e220000000a00 */
[----:B------:R-:W-:Y:S02]  /*02f0*/  VIADD R2, R18, 0x1 ;  /* 0x0000000112027836 */ /* 0x000fe40000000000 */
[----:B------:R-:W-:-:S03]  /*0300*/  IMAD R19, R19, UR6, R0 ;  /* 0x0000000613137c24 */ /* 0x000fc6000f8e0200 */
[----:B------:R-:W-:Y:S02]  /*0310*/  LOP3.LUT R2, R2, 0x3, RZ, 0xc0, !PT ;  /* 0x0000000302027812 */ /* 0x000fe400078ec0ff */
[----:B------:R-:W1:Y:S03]  /*0320*/  LDC.64 R16, c[0x0][0x388] ;  /* 0x0000e200ff107b82 */ /* 0x000e660000000a00 */
[----:B------:R-:W-:-:S07]  /*0330*/  IMAD.MOV R32, RZ, RZ, -R2 ;  /* 0x000000ffff207224 */ /* 0x000fce00078e0a02 */
.L_x_701:
[----:B------:R-:W2:Y:S01]  /*0340*/  LDG.E.64 R22, desc[UR4][R8.64] ;  /* 0x0000000408167981 */ /* 0x000ea2000c1e1b00 */
[----:B0-----:R-:W-:-:S05]  /*0350*/  IMAD.WIDE R12, R19, 0x8, R10 ;  /* 0x00000008130c7825 */ /* 0x001fca00078e020a */
[----:B------:R-:W3:Y:S01]  /*0360*/  LDG.E.64 R24, desc[UR4][R12.64] ;  /* 0x000000040c187981 */ /* 0x000ee2000c1e1b00 */
[----:B------:R-:W-:Y:S01]  /*0370*/  HFMA2 R4, -RZ, RZ, 0, 5.9604644775390625e-08 ;  /* 0x00000001ff047431 */ /* 0x000fe200000001ff */
[----:B------:R-:W-:Y:S01]  /*0380*/  BSSY.RECONVERGENT B1, `(.L_x_699) ;  /* 0x0000011000017945 */ /* 0x000fe20003800200 */
[----:B--2---:R-:W0:Y:S01]  /*0390*/  MUFU.RCP64H R5, R23 ;  /* 0x0000001700057308 */ /* 0x004e220000001800 */
[----:B---3--:R-:W-:-:S03]  /*03a0*/  FSETP.GEU.AND P1, PT, |R25|, 6.5827683646048100446e-37, PT ;  /* 0x036000001900780b */ /* 0x008fc60003f2e200 */
[----:B0-----:R-:W-:-:S08]  /*03b0*/  DFMA R6, -R22, R4, 1 ;  /* 0x3ff000001606742b */ /* 0x001fd00000000104 */
[----:B------:R-:W-:-:S08]  /*03c0*/  DFMA R6, R6, R6, R6 ;  /* 0x000000060606722b */ /* 0x000fd00000000006 */
[----:B------:R-:W-:-:S08]  /*03d0*/  DFMA R6, R4, R6, R4 ;  /* 0x000000060406722b */ /* 0x000fd00000000004 */
[----:B------:R-:W-:-:S08]  /*03e0*/  DFMA R4, -R22, R6, 1 ;  /* 0x3ff000001604742b */ /* 0x000fd00000000106 */
[----:B------:R-:W-:-:S08]  /*03f0*/  DFMA R4, R6, R4, R6 ;  /* 0x000000040604722b */ /* 0x000fd00000000006 */
[----:B------:R-:W-:-:S08]  /*0400*/  DMUL R6, R24, R4 ;  /* 0x0000000418067228 */ /* 0x000fd00000000000 */
[----:B------:R-:W-:-:S08]  /*0410*/  DFMA R14, -R22, R6, R24 ;  /* 0x00000006160e722b */ /* 0x000fd00000000118 */
[----:B------:R-:W-:Y:S01]  /*0420*/  DFMA R4, R4, R14, R6 ;  /* 0x0000000e0404722b */ /* 0x000fe20000000006 */
[----:B-1----:R-:W-:-:S09]  /*0430*/  IMAD.WIDE R14, R0, 0x8, R16 ;  /* 0x00000008000e7825 */ /* 0x002fd200078e0210 */
[----:B------:R-:W-:-:S05]  /*0440*/  FFMA R2, RZ, R23, R5 ;  /* 0x00000017ff027223 */ /* 0x000fca0000000005 */
[----:B------:R-:W-:-:S13]  /*0450*/  FSETP.GT.AND P0, PT, |R2|, 1.469367938527859385e-39, PT ;  /* 0x001000000200780b */ /* 0x000fda0003f04200 */
[----:B------:R-:W-:Y:S05]  /*0460*/  @P0 BRA P1, `(.L_x_700) ;  /* 0x0000000000080947 */ /* 0x000fea0000800000 */
[----:B------:R-:W-:-:S07]  /*0470*/  MOV R2, 0x490 ;  /* 0x0000049000027802 */ /* 0x000fce0000000f00 */
[----:B------:R-:W-:Y:S05]  /*0480*/  CALL.REL.NOINC `($__internal_0_$__cuda_sm20_div_rn_f64_full) ;  /* 0x0000000400d07944 */ /* 0x000fea0003c00000 */
.L_x_700:
[----:B------:R-:W-:Y:S05]  /*0490*/  BSYNC.RECONVERGENT B1 ;  /* 0x0000000000017941 */ /* 0x000fea0003800200 */
.L_x_699:
[----:B------:R2:W-:Y:S01]  /*04a0*/  STG.E.64 desc[UR4][R14.64], R4 ;  /* 0x000000040e007986 */ /* 0x0005e2000c101b04 */
[----:B------:R-:W-:Y:S02]  /*04b0*/  VIADD R32, R32, 0x1 ;  /* 0x0000000120207836 */ /* 0x000fe40000000000 */
[C---:B------:R-:W-:Y:S01]  /*04c0*/  IMAD.IADD R0, R3.reuse, 0x1, R0 ;  /* 0x0000000103007824 */ /* 0x040fe200078e0200 */
[----:B------:R2:W-:Y:S01]  /*04d0*/  STG.E.64 desc[UR4][R12.64], R4 ;  /* 0x000000040c007986 */ /* 0x0005e2000c101b04 */
[----:B------:R-:W-:Y:S01]  /*04e0*/  IMAD.IADD R19, R3, 0x1, R19 ;  /* 0x0000000103137824 */ /* 0x000fe200078e0213 */
[----:B------:R-:W-:-:S13]  /*04f0*/  ISETP.NE.AND P0, PT, R32, RZ, PT ;  /* 0x000000ff2000720c */ /* 0x000fda0003f05270 */
[----:B--2---:R-:W-:Y:S05]  /*0500*/  @P0 BRA `(.L_x_701) ;  /* 0xfffffffc008c0947 */ /* 0x004fea000383ffff */
.L_x_698:
[----:B------:R-:W-:Y:S05]  /*0510*/  BSYNC.RECONVERGENT B0 ;  /* 0x0000000000007941 */ /* 0x000fea0003800200 */
.L_x_697:
[----:B------:R-:W0:Y:S01]  /*0520*/  LDC.64 R10, c[0x0][0x380] ;  /* 0x0000e000ff0a7b82 */ /* 0x000e220000000a00 */
[----:B------:R-:W-:Y:S01]  /*0530*/  ISETP.GE.U32.AND P0, PT, R18, 0x3, PT ;  /* 0x000000031200780c */ /* 0x000fe20003f06070 */
[----:B------:R-:W1:Y:S06]  /*0540*/  LDCU UR7, c[0x0][0x390] ;  /* 0x00007200ff0777ac */ /* 0x000e6c0008000800 */
[----:B------:R-:W2:Y:S08]  /*0550*/  LDC.64 R12, c[0x0][0x388] ;  /* 0x0000e200ff0c7b82 */ /* 0x000eb00000000a00 */
[----:B------:R-:W3:Y:S01]  /*0560*/  LDC.64 R14, c[0x0][0x390] ;  /* 0x0000e400ff0e7b82 */ /* 0x000ee20000000a00 */
[----:B-1----:R-:W-:Y:S05]  /*0570*/  @!P0 EXIT ;  /* 0x000000000000894d */ /* 0x002fea0003800000 */
.L_x_710:
[----:B------:R-:W4:Y:S01]  /*0580*/  LDG.E.64 R22, desc[UR4][R8.64] ;  /* 0x0000000408167981 */ /* 0x000f22000c1e1b00 */
[----:B---3--:R-:W-:-:S04]  /*0590*/  IMAD R33, R14, R15, R0 ;  /* 0x0000000f0e217224 */ /* 0x008fc800078e0200 */
[----:B0-----:R-:W-:-:S05]  /*05a0*/  IMAD.WIDE R32, R33, 0x8, R10 ;  /* 0x0000000821207825 */ /* 0x001fca00078e020a */
[----:B------:R-:W3:Y:S01]  /*05b0*/  LDG.E.64 R24, desc[UR4][R32.64] ;  /* 0x0000000420187981 */ /* 0x000ee2000c1e1b00 */
[----:B------:R-:W-:Y:S01]  /*05c0*/  IMAD.MOV.U32 R4, RZ, RZ, 0x1 ;  /* 0x00000001ff047424 */ /* 0x000fe200078e00ff */
[----:B------:R-:W-:Y:S01]  /*05d0*/  BSSY.RECONVERGENT B0, `(.L_x_702) ;  /* 0x0000010000007945 */ /* 0x000fe20003800200 */
[----:B----4-:R-:W0:Y:S01]  /*05e0*/  MUFU.RCP64H R5, R23 ;  /* 0x0000001700057308 */ /* 0x010e220000001800 */
        /* <DEDUP_REMOVED lines=8> */
[----:B------:R-:W-:-:S10]  /*0670*/  DFMA R4, R4, R16, R6 ;  /* 0x000000100404722b */ /* 0x000fd40000000006 */
[----:B------:R-:W-:-:S05]  /*0680*/  FFMA R2, RZ, R23, R5 ;  /* 0x00000017ff027223 */ /* 0x000fca0000000005 */
[----:B------:R-:W-:-:S13]  /*0690*/  FSETP.GT.AND P0, PT, |R2|, 1.469367938527859385e-39, PT ;  /* 0x001000000200780b */ /* 0x000fda0003f04200 */
[----:B------:R-:W-:Y:S05]  /*06a0*/  @P0 BRA P1, `(.L_x_703) ;  /* 0x0000000000080947 */ /* 0x000fea0000800000 */
[----:B------:R-:W-:-:S07]  /*06b0*/  MOV R2, 0x6d0 ;  /* 0x000006d000027802 */ /* 0x000fce0000000f00 */
[----:B--2---:R-:W-:Y:S05]  /*06c0*/  CALL.REL.NOINC `($__internal_0_$__cuda_sm20_div_rn_f64_full) ;  /* 0x0000000400407944 */ /* 0x004fea0003c00000 */
.L_x_703:
[----:B------:R-:W-:Y:S05]  /*06d0*/  BSYNC.RECONVERGENT B0 ;  /* 0x0000000000007941 */ /* 0x000fea0003800200 */
.L_x_702:
[----:B--2---:R-:W-:-:S05]  /*06e0*/  IMAD.WIDE R16, R0, 0x8, R12 ;  /* 0x0000000800107825 */ /* 0x004fca00078e020c */
[----:B------:R-:W-:Y:S04]  /*06f0*/  STG.E.64 desc[UR4][R16.64], R4 ;  /* 0x0000000410007986 */ /* 0x000fe8000c101b04 */
[----:B------:R0:W-:Y:S04]  /*0700*/  STG.E.64 desc[UR4][R32.64], R4 ;  /* 0x0000000420007986 */ /* 0x0001e8000c101b04 */
[----:B------:R-:W2:Y:S01]  /*0710*/  LDG.E.64 R22, desc[UR4][R8.64] ;  /* 0x0000000408167981 */ /* 0x000ea2000c1e1b00 */
[----:B------:R-:W-:-:S05]  /*0720*/  IMAD.WIDE R18, R3, 0x8, R32 ;  /* 0x0000000803127825 */ /* 0x000fca00078e0220 */
[----:B------:R-:W3:Y:S01]  /*0730*/  LDG.E.64 R24, desc[UR4][R18.64] ;  /* 0x0000000412187981 */ /* 0x000ee2000c1e1b00 */
[----:B------:R-:W-:Y:S01]  /*0740*/  IMAD.MOV.U32 R6, RZ, RZ, 0x1 ;  /* 0x00000001ff067424 */ /* 0x000fe200078e00ff */
[----:B------:R-:W-:Y:S01]  /*0750*/  BSSY.RECONVERGENT B0, `(.L_x_704) ;  /* 0x0000010000007945 */ /* 0x000fe20003800200 */
[----:B--2---:R-:W1:Y:S01]  /*0760*/  MUFU.RCP64H R7, R23 ;  /* 0x0000001700077308 */ /* 0x004e620000001800 */
[----:B---3--:R-:W-:-:S03]  /*0770*/  FSETP.GEU.AND P1, PT, |R25|, 6.5827683646048100446e-37, PT ;  /* 0x036000001900780b */ /* 0x008fc60003f2e200 */
[----:B-1----:R-:W-:-:S08]  /*0780*/  DFMA R20, -R22, R6, 1 ;  /* 0x3ff000001614742b */ /* 0x002fd00000000106 */
[----:B------:R-:W-:-:S08]  /*0790*/  DFMA R20, R20, R20, R20 ;  /* 0x000000141414722b */ /* 0x000fd00000000014 */
[----:B------:R-:W-:-:S08]  /*07a0*/  DFMA R20, R6, R20, R6 ;  /* 0x000000140614722b */ /* 0x000fd00000000006 */
[----:B------:R-:W-:-:S08]  /*07b0*/  DFMA R6, -R22, R20, 1 ;  /* 0x3ff000001606742b */ /* 0x000fd00000000114 */
[----:B------:R-:W-:-:S08]  /*07c0*/  DFMA R6, R20, R6, R20 ;  /* 0x000000061406722b */ /* 0x000fd00000000014 */
[----:B0-----:R-:W-:-:S08]  /*07d0*/  DMUL R4, R24, R6 ;  /* 0x0000000618047228 */ /* 0x001fd00000000000 */
[----:B------:R-:W-:-:S08]  /*07e0*/  DFMA R20, -R22, R4, R24 ;  /* 0x000000041614722b */ /* 0x000fd00000000118 */
[----:B------:R-:W-:-:S10]  /*07f0*/  DFMA R4, R6, R20, R4 ;  /* 0x000000140604722b */ /* 0x000fd40000000004 */
[----:B------:R-:W-:-:S05]  /*0800*/  FFMA R2, RZ, R23, R5 ;  /* 0x00000017ff027223 */ /* 0x000fca0000000005 */
[----:B------:R-:W-:-:S13]  /*0810*/  FSETP.GT.AND P0, PT, |R2|, 1.469367938527859385e-39, PT ;  /* 0x001000000200780b */ /* 0x000fda0003f04200 */
[----:B------:R-:W-:Y:S05]  /*0820*/  @P0 BRA P1, `(.L_x_705) ;  /* 0x0000000000080947 */ /* 0x000fea0000800000 */
[----:B------:R-:W-:-:S07]  /*0830*/  MOV R2, 0x850 ;  /* 0x0000085000027802 */ /* 0x000fce0000000f00 */
[----:B------:R-:W-:Y:S05]  /*0840*/  CALL.REL.NOINC `($__internal_0_$__cuda_sm20_div_rn_f64_full) ;  /* 0x0000000000e07944 */ /* 0x000fea0003c00000 */
.L_x_705:
[----:B------:R-:W-:Y:S05]  /*0850*/  BSYNC.RECONVERGENT B0 ;  /* 0x0000000000007941 */ /* 0x000fea0003800200 */
.L_x_704:
[----:B------:R-:W-:-:S05]  /*0860*/  IMAD.WIDE R16, R3, 0x8, R16 ;  /* 0x0000000803107825 */ /* 0x000fca00078e0210 */
        /* <DEDUP_REMOVED lines=22> */
.L_x_707:
[----:B------:R-:W-:Y:S05]  /*09d0*/  BSYNC.RECONVERGENT B0 ;  /* 0x0000000000007941 */ /* 0x000fea0003800200 */
.L_x_706:
        /* <DEDUP_REMOVED lines=23> */
.L_x_709:
[----:B------:R-:W-:Y:S05]  /*0b50*/  BSYNC.RECONVERGENT B0 ;  /* 0x0000000000007941 */ /* 0x000fea0003800200 */
.L_x_708:
[----:B------:R-:W-:-:S04]  /*0b60*/  IMAD.WIDE R16, R3, 0x8, R16 ;  /* 0x0000000803107825 */ /* 0x000fc800078e0210 */
[----:B------:R-:W-:Y:S01]  /*0b70*/  IMAD R0, R3, 0x4, R0 ;  /* 0x0000000403007824 */ /* 0x000fe200078e0200 */
[----:B------:R1:W-:Y:S04]  /*0b80*/  STG.E.64 desc[UR4][R16.64], R4 ;  /* 0x0000000410007986 */ /* 0x0003e8000c101b04 */
[----:B------:R1:W-:Y:S01]  /*0b90*/  STG.E.64 desc[UR4][R18.64], R4 ;  /* 0x0000000412007986 */ /* 0x0003e2000c101b04 */
[----:B------:R-:W-:-:S13]  /*0ba0*/  ISETP.GE.AND P0, PT, R0, UR7, PT ;  /* 0x0000000700007c0c */ /* 0x000fda000bf06270 */
[----:B-1----:R-:W-:Y:S05]  /*0bb0*/  @!P0 BRA `(.L_x_710) ;  /* 0xfffffff800708947 */ /* 0x002fea000383ffff */
[----:B------:R-:W-:Y:S05]  /*0bc0*/  EXIT ;  /* 0x000000000000794d */ /* 0x000fea0003800000 */
        .weak           $__internal_0_$__cuda_sm20_div_rn_f64_full
        .type           $__internal_0_$__cuda_sm20_div_rn_f64_full,@function
        .size           $__internal_0_$__cuda_sm20_div_rn_f64_full,(.L_x_729 - $__internal_0_$__cuda_sm20_div_rn_f64_full)
$__internal_0_$__cuda_sm20_div_rn_f64_full:
[C---:B------:R-:W-:Y:S01]  /*0bd0*/  FSETP.GEU.AND P0, PT, |R23|.reuse, 1.469367938527859385e-39, PT ;  /* 0x001000001700780b */ /* 0x040fe20003f0e200 */
[----:B------:R-:W-:Y:S01]  /*0be0*/  BSSY.RECONVERGENT B2, `(.L_x_711) ;  /* 0x000005b000027945 */ /* 0x000fe20003800200 */
[----:B------:R-:W-:Y:S02]  /*0bf0*/  LOP3.LUT R20, R23, 0x800fffff, RZ, 0xc0, !PT ;  /* 0x800fffff17147812 */ /* 0x000fe400078ec0ff */
[----:B------:R-:W-:Y:S02]  /*0c00*/  MOV R30, 0x1 ;  /* 0x00000001001e7802 */ /* 0x000fe40000000f00 */
[----:B------:R-:W-:Y:S01]  /*0c10*/  LOP3.LUT R21, R20, 0x3ff00000, RZ, 0xfc, !PT ;  /* 0x3ff0000014157812 */ /* 0x000fe200078efcff */
[----:B------:R-:W-:Y:S01]  /*0c20*/  IMAD.MOV.U32 R20, RZ, RZ, R22 ;  /* 0x000000ffff147224 */ /* 0x000fe200078e0016 */
[C---:B------:R-:W-:Y:S02]  /*0c30*/  FSETP.GEU.AND P2, PT, |R25|.reuse, 1.469367938527859385e-39, PT ;  /* 0x001000001900780b */ /* 0x040fe40003f4e200 */
[----:B------:R-:W-:-:S02]  /*0c40*/  LOP3.LUT R4, R25, 0x7ff00000, RZ, 0xc0, !PT ;  /* 0x7ff0000019047812 */ /* 0x000fc400078ec0ff */
[----:B------:R-:W-:Y:S01]  /*0c50*/  LOP3.LUT R7, R23, 0x7ff00000, RZ, 0xc0, !PT ;  /* 0x7ff0000017077812 */ /* 0x000fe200078ec0ff */
[----:B------:R-:W-:-:S03]  /*0c60*/  @!P0 DMUL R20, R22, 8.98846567431157953865e+307 ;  /* 0x7fe0000016148828 */ /* 0x000fc60000000000 */
[----:B------:R-:W-:-:S03]  /*0c70*/  ISETP.GE.U32.AND P1, PT, R4, R7, PT ;  /* 0x000000070400720c */ /* 0x000fc60003f26070 */
[----:B------:R-:W0:Y:S02]  /*0c80*/  MUFU.RCP64H R31, R21 ;  /* 0x00000015001f7308 */ /* 0x000e240000001800 */
[----:B------:R-:W-:Y:S01]  /*0c90*/  @!P2 LOP3.LUT R5, R23, 0x7ff00000, RZ, 0xc0, !PT ;  /* 0x7ff000001705a812 */ /* 0x000fe200078ec0ff */
[----:B------:R-:W-:Y:S01]  /*0ca0*/  @!P2 IMAD.MOV.U32 R28, RZ, RZ, RZ ;  /* 0x000000ffff1ca224 */ /* 0x000fe200078e00ff */
[----:B------:R-:W-:Y:S02]  /*0cb0*/  @!P0 LOP3.LUT R7, R21, 0x7ff00000, RZ, 0xc0, !PT ;  /* 0x7ff0000015078812 */ /* 0x000fe400078ec0ff */
[----:B------:R-:W-:Y:S01]  /*0cc0*/  @!P2 ISETP.GE.U32.AND P3, PT, R4, R5, PT ;  /* 0x000000050400a20c */ /* 0x000fe20003f66070 */
[----:B------:R-:W-:-:S05]  /*0cd0*/  IMAD.MOV.U32 R5, RZ, RZ, 0x1ca00000 ;  /* 0x1ca00000ff057424 */ /* 0x000fca00078e00ff */
[----:B------:R-:W-:-:S04]  /*0ce0*/  @!P2 SEL R29, R5, 0x63400000, !P3 ;  /* 0x63400000051da807 */ /* 0x000fc80005800000 */
[----:B------:R-:W-:Y:S01]  /*0cf0*/  @!P2 LOP3.LUT R6, R29, 0x80000000, R25, 0xf8, !PT ;  /* 0x800000001d06a812 */ /* 0x000fe200078ef819 */
[----:B0-----:R-:W-:-:S03]  /*0d00*/  DFMA R26, R30, -R20, 1 ;  /* 0x3ff000001e1a742b */ /* 0x001fc60000000814 */
[----:B------:R-:W-:Y:S01]  /*0d10*/  @!P2 LOP3.LUT R29, R6, 0x100000, RZ, 0xfc, !PT ;  /* 0x00100000061da812 */ /* 0x000fe200078efcff */
[----:B------:R-:W-:-:S04]  /*0d20*/  IMAD.MOV.U32 R6, RZ, RZ, R4 ;  /* 0x000000ffff067224 */ /* 0x000fc800078e0004 */
[----:B------:R-:W-:-:S08]  /*0d30*/  DFMA R26, R26, R26, R26 ;  /* 0x0000001a1a1a722b */ /* 0x000fd0000000001a */
[----:B------:R-:W-:Y:S01]  /*0d40*/  DFMA R30, R30, R26, R30 ;  /* 0x0000001a1e1e722b */ /* 0x000fe2000000001e */
[----:B------:R-:W-:Y:S01]  /*0d50*/  SEL R27, R5, 0x63400000, !P1 ;  /* 0x63400000051b7807 */ /* 0x000fe20004800000 */
[----:B------:R-:W-:-:S03]  /*0d60*/  IMAD.MOV.U32 R26, RZ, RZ, R24 ;  /* 0x000000ffff1a7224 */ /* 0x000fc600078e0018 */
[----:B------:R-:W-:-:S03]  /*0d70*/  LOP3.LUT R27, R27, 0x800fffff, R25, 0xf8, !PT ;  /* 0x800fffff1b1b7812 */ /* 0x000fc600078ef819 */
[----:B------:R-:W-:-:S03]  /*0d80*/  DFMA R34, R30, -R20, 1 ;  /* 0x3ff000001e22742b */ /* 0x000fc60000000814 */
[----:B------:R-:W-:-:S05]  /*0d90*/  @!P2 DFMA R26, R26, 2, -R28 ;  /* 0x400000001a1aa82b */ /* 0x000fca000000081c */
[----:B------:R-:W-:-:S05]  /*0da0*/  DFMA R34, R30, R34, R30 ;  /* 0x000000221e22722b */ /* 0x000fca000000001e */
[----:B------:R-:W-:-:S03]  /*0db0*/  @!P2 LOP3.LUT R6, R27, 0x7ff00000, RZ, 0xc0, !PT ;  /* 0x7ff000001b06a812 */ /* 0x000fc600078ec0ff */
[----:B------:R-:W-:-:S08]  /*0dc0*/  DMUL R30, R34, R26 ;  /* 0x0000001a221e7228 */ /* 0x000fd00000000000 */
[----:B------:R-:W-:-:S08]  /*0dd0*/  DFMA R28, R30, -R20, R26 ;  /* 0x800000141e1c722b */ /* 0x000fd0000000001a */
[----:B------:R-:W-:Y:S01]  /*0de0*/  DFMA R28, R34, R28, R30 ;  /* 0x0000001c221c722b */ /* 0x000fe2000000001e */
[----:B------:R-:W-:Y:S02]  /*0df0*/  VIADD R30, R6, 0xffffffff ;  /* 0xffffffff061e7836 */ /* 0x000fe40000000000 */
[----:B------:R-:W-:-:S03]  /*0e00*/  VIADD R31, R7, 0xffffffff ;  /* 0xffffffff071f7836 */ /* 0x000fc60000000000 */
[----:B------:R-:W-:-:S04]  /*0e10*/  ISETP.GT.U32.AND P0, PT, R30, 0x7feffffe, PT ;  /* 0x7feffffe1e00780c */ /* 0x000fc80003f04070 */
[----:B------:R-:W-:-:S13]  /*0e20*/  ISETP.GT.U32.OR P0, PT, R31, 0x7feffffe, P0 ;  /* 0x7feffffe1f00780c */ /* 0x000fda0000704470 */
[----:B------:R-:W-:Y:S05]  /*0e30*/  @P0 BRA `(.L_x_712) ;  /* 0x0000000000740947 */ /* 0x000fea0003800000 */
[----:B------:R-:W-:-:S04]  /*0e40*/  LOP3.LUT R7, R23, 0x7ff00000, RZ, 0xc0, !PT ;  /* 0x7ff0000017077812 */ /* 0x000fc800078ec0ff */
[CC--:B------:R-:W-:Y:S02]  /*0e50*/  VIADDMNMX R6, R4.reuse, -R7.reuse, 0xb9600000, !PT ;  /* 0xb960000004067446 */ /* 0x0c0fe40007800907 */
[----:B------:R-:W-:Y:S02]  /*0e60*/  ISETP.GE.U32.AND P0, PT, R4, R7, PT ;  /* 0x000000070400720c */ /* 0x000fe40003f06070 */
[----:B------:R-:W-:Y:S02]  /*0e70*/  VIMNMX R6, PT, PT, R6, 0x46a00000, PT ;  /* 0x46a0000006067848 */ /* 0x000fe40003fe0100 */
[----:B------:R-:W-:-:S05]  /*0e80*/  SEL R5, R5, 0x63400000, !P0 ;  /* 0x6340000005057807 */ /* 0x000fca0004000000 */
[----:B------:R-:W-:Y:S02]  /*0e90*/  IMAD.IADD R5, R6, 0x1, -R5 ;  /* 0x0000000106057824 */ /* 0x000fe400078e0a05 */
[----:B------:R-:W-:Y:S02]  /*0ea0*/  IMAD.MOV.U32 R6, RZ, RZ, RZ ;  /* 0x000000ffff067224 */ /* 0x000fe400078e00ff */
[----:B------:R-:W-:-:S06]  /*0eb0*/  VIADD R7, R5, 0x7fe00000 ;  /* 0x7fe0000005077836 */ /* 0x000fcc0000000000 */
[----:B------:R-:W-:-:S10]  /*0ec0*/  DMUL R30, R28, R6 ;  /* 0x000000061c1e7228 */ /* 0x000fd40000000000 */
[----:B------:R-:W-:-:S13]  /*0ed0*/  FSETP.GTU.AND P0, PT, |R31|, 1.469367938527859385e-39, PT ;  /* 0x001000001f00780b */ /* 0x000fda0003f0c200 */
[----:B------:R-:W-:Y:S05]  /*0ee0*/  @P0 BRA `(.L_x_713) ;  /* 0x0000000000a80947 */ /* 0x000fea0003800000 */
[----:B------:R-:W-:-:S06]  /*0ef0*/  DFMA R20, R28, -R20, R26 ;  /* 0x800000141c14722b */ /* 0x000fcc000000001a */
[----:B------:R-:W-:-:S04]  /*0f00*/  MOV R20, RZ ;  /* 0x000000ff00147202 */ /* 0x000fc80000000f00 */
[C---:B------:R-:W-:Y:S02]  /*0f10*/  FSETP.NEU.AND P0, PT, R21.reuse, RZ, PT ;  /* 0x000000ff1500720b */ /* 0x040fe40003f0d000 */
[----:B------:R-:W-:-:S04]  /*0f20*/  LOP3.LUT R22, R21, 0x80000000, R23, 0x48, !PT ;  /* 0x8000000015167812 */ /* 0x000fc800078e4817 */
[----:B------:R-:W-:-:S07]  /*0f30*/  LOP3.LUT R21, R22, R7, RZ, 0xfc, !PT ;  /* 0x0000000716157212 */ /* 0x000fce00078efcff */
[----:B------:R-:W-:Y:S05]  /*0f40*/  @!P0 BRA `(.L_x_713) ;  /* 0x0000000000908947 */ /* 0x000fea0003800000 */
[----:B------:R-:W-:Y:S01]  /*0f50*/  IMAD.MOV R7, RZ, RZ, -R5 ;  /* 0x000000ffff077224 */ /* 0x000fe200078e0a05 */
[----:B------:R-:W-:Y:S01]  /*0f60*/  IADD3 R5, PT, PT, -R5, -0x43300000, RZ ;  /* 0xbcd0000005057810 */ /* 0x000fe20007ffe1ff */
[----:B------:R-:W-:-:S06]  /*0f70*/  IMAD.MOV.U32 R6, RZ, RZ, RZ ;  /* 0x000000ffff067224 */ /* 0x000fcc00078e00ff */
[----:B------:R-:W-:Y:S02]  /*0f80*/  DFMA R6, R30, -R6, R28 ;  /* 0x800000061e06722b */ /* 0x000fe4000000001c */
[----:B------:R-:W-:-:S08]  /*0f90*/  DMUL.RP R28, R28, R20 ;  /* 0x000000141c1c7228 */ /* 0x000fd00000008000 */
[----:B------:R-:W-:Y:S02]  /*0fa0*/  FSETP.NEU.AND P0, PT, |R7|, R5, PT ;  /* 0x000000050700720b */ /* 0x000fe40003f0d200 */
[----:B------:R-:W-:Y:S02]  /*0fb0*/  LOP3.LUT R22, R29, R22, RZ, 0x3c, !PT ;  /* 0x000000161d167212 */ /* 0x000fe400078e3cff */
[----:B------:R-:W-:Y:S02]  /*0fc0*/  FSEL R4, R28, R30, !P0 ;  /* 0x0000001e1c047208 */ /* 0x000fe40004000000 */
[----:B------:R-:W-:-:S03]  /*0fd0*/  FSEL R5, R22, R31, !P0 ;  /* 0x0000001f16057208 */ /* 0x000fc60004000000 */
[----:B------:R-:W-:Y:S02]  /*0fe0*/  IMAD.MOV.U32 R30, RZ, RZ, R4 ;  /* 0x000000ffff1e7224 */ /* 0x000fe400078e0004 */
[----:B------:R-:W-:Y:S01]  /*0ff0*/  IMAD.MOV.U32 R31, RZ, RZ, R5 ;  /* 0x000000ffff1f7224 */ /* 0x000fe200078e0005 */
[----:B------:R-:W-:Y:S06]  /*1000*/  BRA `(.L_x_713) ;  /* 0x0000000000607947 */ /* 0x000fec0003800000 */
.L_x_712:
[----:B------:R-:W-:-:S14]  /*1010*/  DSETP.NAN.AND P0, PT, R24, R24, PT ;  /* 0x000000181800722a */ /* 0x000fdc0003f08000 */
[----:B------:R-:W-:Y:S05]  /*1020*/  @P0 BRA `(.L_x_714) ;  /* 0x00000000004c0947 */ /* 0x000fea0003800000 */
[----:B------:R-:W-:-:S14]  /*1030*/  DSETP.NAN.AND P0, PT, R22, R22, PT ;  /* 0x000000161600722a */ /* 0x000fdc0003f08000 */
[----:B------:R-:W-:Y:S05]  /*1040*/  @P0 BRA `(.L_x_715) ;  /* 0x0000000000340947 */ /* 0x000fea0003800000 */
[----:B------:R-:W-:Y:S01]  /*1050*/  ISETP.NE.AND P0, PT, R6, R7, PT ;  /* 0x000000070600720c */ /* 0x000fe20003f05270 */
[----:B------:R-:W-:Y:S02]  /*1060*/  IMAD.MOV.U32 R30, RZ, RZ, 0x0 ;  /* 0x00000000ff1e7424 */ /* 0x000fe400078e00ff */
[----:B------:R-:W-:-:S10]  /*1070*/  IMAD.MOV.U32 R31, RZ, RZ, -0x80000 ;  /* 0xfff80000ff1f7424 */ /* 0x000fd400078e00ff */
[----:B------:R-:W-:Y:S05]  /*1080*/  @!P0 BRA `(.L_x_713) ;  /* 0x0000000000408947 */ /* 0x000fea0003800000 */
[----:B------:R-:W-:Y:S02]  /*1090*/  ISETP.NE.AND P0, PT, R6, 0x7ff00000, PT ;  /* 0x7ff000000600780c */ /* 0x000fe40003f05270 */
[----:B------:R-:W-:Y:S02]  /*10a0*/  LOP3.LUT R23, R25, 0x80000000, R23, 0x48, !PT ;  /* 0x8000000019177812 */ /* 0x000fe400078e4817 */
[----:B------:R-:W-:-:S13]  /*10b0*/  ISETP.EQ.OR P0, PT, R7, RZ, !P0 ;  /* 0x000000ff0700720c */ /* 0x000fda0004702670 */
[----:B------:R-:W-:Y:S01]  /*10c0*/  @P0 LOP3.LUT R4, R23, 0x7ff00000, RZ, 0xfc, !PT ;  /* 0x7ff0000017040812 */ /* 0x000fe200078efcff */
[----:B------:R-:W-:Y:S02]  /*10d0*/  @!P0 IMAD.MOV.U32 R30, RZ, RZ, RZ ;  /* 0x000000ffff1e8224 */ /* 0x000fe400078e00ff */
[----:B------:R-:W-:Y:S01]  /*10e0*/  @!P0 IMAD.MOV.U32 R31, RZ, RZ, R23 ;  /* 0x000000ffff1f8224 */ /* 0x000fe200078e0017 */
[----:B------:R-:W-:Y:S01]  /*10f0*/  @P0 MOV R31, R4 ;  /* 0x00000004001f0202 */ /* 0x000fe20000000f00 */
[----:B------:R-:W-:Y:S01]  /*1100*/  @P0 IMAD.MOV.U32 R30, RZ, RZ, RZ ;  /* 0x000000ffff1e0224 */ /* 0x000fe200078e00ff */
[----:B------:R-:W-:Y:S06]  /*1110*/  BRA `(.L_x_713) ;  /* 0x00000000001c7947 */ /* 0x000fec0003800000 */
.L_x_715:
[----:B------:R-:W-:Y:S01]  /*1120*/  LOP3.LUT R5, R23, 0x80000, RZ, 0xfc, !PT ;  /* 0x0008000017057812 */ /* 0x000fe200078efcff */
[----:B------:R-:W-:-:S04]  /*1130*/  IMAD.MOV.U32 R30, RZ, RZ, R22 ;  /* 0x000000ffff1e7224 */ /* 0x000fc800078e0016 */
[----:B------:R-:W-:Y:S01]  /*1140*/  IMAD.MOV.U32 R31, RZ, RZ, R5 ;  /* 0x000000ffff1f7224 */ /* 0x000fe200078e0005 */
[----:B------:R-:W-:Y:S06]  /*1150*/  BRA `(.L_x_713) ;  /* 0x00000000000c7947 */ /* 0x000fec0003800000 */
.L_x_714:
[----:B------:R-:W-:Y:S01]  /*1160*/  LOP3.LUT R5, R25, 0x80000, RZ, 0xfc, !PT ;  /* 0x0008000019057812 */ /* 0x000fe200078efcff */
[----:B------:R-:W-:-:S04]  /*1170*/  IMAD.MOV.U32 R30, RZ, RZ, R24 ;  /* 0x000000ffff1e7224 */ /* 0x000fc800078e0018 */
[----:B------:R-:W-:-:S07]  /*1180*/  IMAD.MOV.U32 R31, RZ, RZ, R5 ;  /* 0x000000ffff1f7224 */ /* 0x000fce00078e0005 */
.L_x_713:
[----:B------:R-:W-:Y:S05]  /*1190*/  BSYNC.RECONVERGENT B2 ;  /* 0x0000000000027941 */ /* 0x000fea0003800200 */
.L_x_711:
[----:B------:R-:W-:Y:S02]  /*11a0*/  IMAD.MOV.U32 R6, RZ, RZ, R2 ;  /* 0x000000ffff067224 */ /* 0x000fe400078e0002 */
[----:B------:R-:W-:Y:S02]  /*11b0*/  IMAD.MOV.U32 R7, RZ, RZ, 0x0 ;  /* 0x00000000ff077424 */ /* 0x000fe400078e00ff */
[----:B------:R-:W-:Y:S02]  /*11c0*/  IMAD.MOV.U32 R4, RZ, RZ, R30 ;  /* 0x000000ffff047224 */ /* 0x000fe400078e001e */
[----:B------:R-:W-:Y:S01]  /*11d0*/  IMAD.MOV.U32 R5, RZ, RZ, R31 ;  /* 0x000000ffff057224 */ /* 0x000fe200078e001f */
[----:B------:R-:W-:Y:S06]  /*11e0*/  RET.REL.NODEC R6 `(_Z27set_cur_row_elements_kernelPdS_iii) ;  /* 0xffffffec06847950 */ /* 0x000fec0003c3ffff */
.L_x_716:
        /* <DEDUP_REMOVED lines=9> */
.L_x_729:


//--------------------- .text._Z23coef_mul_and_sub_kernelPdiiS_i --------------------------
	.section	.text._Z23coef_mul_and_sub_kernelPdiiS_i,"ax",@progbits
	.align	128
        .global         _Z23coef_mul_and_sub_kernelPdiiS_i
        .type           _Z23coef_mul_and_sub_kernelPdiiS_i,@function
        .size           _Z23coef_mul_and_sub_kernelPdiiS_i,(.L_x_740 - _Z23coef_mul_and_sub_kernelPdiiS_i)
        .other          _Z23coef_mul_and_sub_kernelPdiiS_i,@"STO_CUDA_ENTRY STV_DEFAULT"
_Z23coef_mul_and_sub_kernelPdiiS_i:
.text._Z23coef_mul_and_sub_kernelPdiiS_i:
[----:B------:R-:W-:Y:S01]  /*0000*/  LDC R1, c[0x0][0x37c] ;  /* 0x0000df00ff017b82 */ /* 0x000fe20000000800 */
[----:B------:R-:W0:Y:S07]  /*0010*/  S2R R5, SR_TID.X ;  /* 0x0000000000057919 */ /* 0x000e2e0000002100 */
[----:B------:R-:W0:Y:S01]  /*0020*/  S2UR UR8, SR_CTAID.X ;  /* 0x00000000000879c3 */ /* 0x000e220000002500 */
[----:B------:R-:W1:Y:S07]  /*0030*/  LDCU UR7, c[0x0][0x388] ;  /* 0x00007100ff0777ac */ /* 0x000e6e0008000800 */
[----:B------:R-:W0:Y:S01]  /*0040*/  LDC R4, c[0x0][0x360] ;  /* 0x0000d800ff047b82 */ /* 0x000e220000000800 */
[----:B------:R-:W2:Y:S01]  /*0050*/  LDCU UR6, c[0x0][0x364] ;  /* 0x00006c80ff0677ac */ /* 0x000ea20008000800 */
[----:B------:R-:W2:Y:S06]  /*0060*/  LDCU UR5, c[0x0][0x374] ;  /* 0x00006e80ff0577ac */ /* 0x000eac0008000800 */
[----:B------:R-:W3:Y:S08]  /*0070*/  LDC R13, c[0x0][0x398] ;  /* 0x0000e600ff0d7b82 */ /* 0x000ef00000000800 */
[----:B------:R-:W4:Y:S01]  /*0080*/  S2UR UR4, SR_CTAID.Y ;  /* 0x00000000000479c3 */ /* 0x000f220000002600 */
[----:B--2---:R-:W-:Y:S01]  /*0090*/  UIMAD UR5, UR6, UR5, URZ ;  /* 0x00000005060572a4 */ /* 0x004fe2000f8e02ff */
[----:B0-----:R-:W-:-:S05]  /*00a0*/  IMAD R5, R4, UR8, R5 ;  /* 0x0000000804057c24 */ /* 0x001fca000f8e0205 */
[----:B-1----:R-:W-:-:S04]  /*00b0*/  IADD3 R5, PT, PT, R5, UR7, RZ ;  /* 0x0000000705057c10 */ /* 0x002fc8000fffe0ff */
[----:B---3--:R-:W-:Y:S01]  /*00c0*/  ISETP.GE.AND P0, PT, R5, R13, PT ;  /* 0x0000000d0500720c */ /* 0x008fe20003f06270 */
[----:B----4-:R-:W-:-:S12]  /*00d0*/  UIMAD UR4, UR4, UR6, URZ ;  /* 0x00000006040472a4 */ /* 0x010fd8000f8e02ff */
[----:B------:R-:W-:Y:S05]  /*00e0*/  @P0 EXIT ;  /* 0x000000000000094d */ /* 0x000fea0003800000 */
[----:B------:R-:W0:Y:S01]  /*00f0*/  I2F.U32.RP R8, UR5 ;  /* 0x0000000500087d06 */ /* 0x000e220008209000 */
[----:B------:R-:W1:Y:S01]  /*0100*/  S2R R0, SR_TID.Y ;  /* 0x0000000000007919 */ /* 0x000e620000002200 */
[----:B------:R-:W1:Y:S01]  /*0110*/  LDC R3, c[0x0][0x38c] ;  /* 0x0000e300ff037b82 */ /* 0x000e620000000800 */
[----:B------:R-:W-:Y:S01]  /*0120*/  IADD3 R9, PT, PT, RZ, -UR5, RZ ;  /* 0x80000005ff097c10 */ /* 0x000fe2000fffe0ff */
[----:B------:R-:W2:Y:S01]  /*0130*/  LDCU UR6, c[0x0][0x370] ;  /* 0x00006e00ff0677ac */ /* 0x000ea20008000800 */
[----:B------:R-:W-:Y:S01]  /*0140*/  ISETP.NE.U32.AND P2, PT, RZ, UR5, PT ;  /* 0x00000005ff007c0c */ /* 0x000fe2000bf45070 */
[----:B------:R-:W3:Y:S02]  /*0150*/  LDCU.64 UR8, c[0x0][0x358] ;  /* 0x00006b00ff0877ac */ /* 0x000ee40008000a00 */
[----:B0-----:R-:W0:Y:S01]  /*0160*/  MUFU.RCP R8, R8 ;  /* 0x0000000800087308 */ /* 0x001e220000001000 */
[----:B--2---:R-:W-:Y:S01]  /*0170*/  IMAD R4, R4, UR6, RZ ;  /* 0x0000000604047c24 */ /* 0x004fe2000f8e02ff */
[----:B0-----:R-:W-:-:S02]  /*0180*/  IADD3 R6, PT, PT, R8, 0xffffffe, RZ ;  /* 0x0ffffffe08067810 */ /* 0x001fc40007ffe0ff */
[----:B-1----:R-:W-:Y:S01]  /*0190*/  IADD3 R0, PT, PT, R3, UR4, R0 ;  /* 0x0000000403007c10 */ /* 0x002fe2000fffe000 */
[----:B------:R-:W-:-:S03]  /*01a0*/  UIADD3 UR4, UPT, UPT, UR7, -0x1, URZ ;  /* 0xffffffff07047890 */ /* 0x000fc6000fffe0ff */
[----:B------:R0:W1:Y:S01]  /*01b0*/  F2I.FTZ.U32.TRUNC.NTZ R7, R6 ;  /* 0x0000000600077305 */ /* 0x000062000021f000 */
[C---:B------:R-:W-:Y:S02]  /*01c0*/  IADD3 R2, PT, PT, R0.reuse, UR5, RZ ;  /* 0x0000000500027c10 */ /* 0x040fe4000fffe0ff */
[-C--:B------:R-:W-:Y:S02]  /*01d0*/  IMAD R11, R0, R13.reuse, UR4 ;  /* 0x00000004000b7e24 */ /* 0x080fe4000f8e020d */
[CC--:B------:R-:W-:Y:S02]  /*01e0*/  ISETP.GE.AND P0, PT, R2.reuse, R13.reuse, PT ;  /* 0x0000000d0200720c */ /* 0x0c0fe40003f06270 */
[CC--:B------:R-:W-:Y:S01]  /*01f0*/  VIMNMX R3, PT, PT, R2.reuse, R13.reuse, !PT ;  /* 0x0000000d02037248 */ /* 0x0c0fe20007fe0100 */
[----:B0-----:R-:W-:Y:S01]  /*0200*/  HFMA2 R6, -RZ, RZ, 0, 0 ;  /* 0x00000000ff067431 */ /* 0x001fe200000001ff */
[----:B------:R-:W-:Y:S01]  /*0210*/  SEL R10, RZ, 0x1, P0 ;  /* 0x00000001ff0a7807 */ /* 0x000fe20000000000 */
[----:B------:R-:W-:-:S03]  /*0220*/  IMAD R13, R2, R13, UR4 ;  /* 0x00000004020d7e24 */ /* 0x000fc6000f8e020d */
[----:B------:R-:W-:Y:S01]  /*0230*/  IADD3 R3, PT, PT, R3, -R2, -R10 ;  /* 0x8000000203037210 */ /* 0x000fe20007ffe80a */
[----:B-1----:R-:W-:-:S04]  /*0240*/  IMAD R9, R9, R7, RZ ;  /* 0x0000000709097224 */ /* 0x002fc800078e02ff */
[----:B------:R-:W-:-:S06]  /*0250*/  IMAD.HI.U32 R8, R7, R9, R6 ;  /* 0x0000000907087227 */ /* 0x000fcc00078e0006 */
[----:B------:R-:W-:Y:S02]  /*0260*/  IMAD.HI.U32 R7, R8, R3, RZ ;  /* 0x0000000308077227 */ /* 0x000fe400078e00ff */
[----:B------:R-:W0:Y:S03]  /*0270*/  LDC.64 R8, c[0x0][0x380] ;  /* 0x0000e000ff087b82 */ /* 0x000e260000000a00 */
[----:B------:R-:W-:-:S05]  /*0280*/  IADD3 R6, PT, PT, -R7, RZ, RZ ;  /* 0x000000ff07067210 */ /* 0x000fca0007ffe1ff */
[----:B------:R-:W-:Y:S01]  /*0290*/  IMAD R3, R6, UR5, R3 ;  /* 0x0000000506037c24 */ /* 0x000fe2000f8e0203 */
[----:B------:R-:W-:-:S04]  /*02a0*/  IADD3 R6, PT, PT, R2, UR5, RZ ;  /* 0x0000000502067c10 */ /* 0x000fc8000fffe0ff */
[----:B------:R-:W-:-:S13]  /*02b0*/  ISETP.GE.U32.AND P0, PT, R3, UR5, PT ;  /* 0x0000000503007c0c */ /* 0x000fda000bf06070 */
[----:B------:R-:W-:Y:S02]  /*02c0*/  @P0 IADD3 R3, PT, PT, R3, -UR5, RZ ;  /* 0x8000000503030c10 */ /* 0x000fe4000fffe0ff */
[----:B------:R-:W-:Y:S02]  /*02d0*/  @P0 IADD3 R7, PT, PT, R7, 0x1, RZ ;  /* 0x0000000107070810 */ /* 0x000fe40007ffe0ff */
[----:B------:R-:W-:-:S13]  /*02e0*/  ISETP.GE.U32.AND P1, PT, R3, UR5, PT ;  /* 0x0000000503007c0c */ /* 0x000fda000bf26070 */
[----:B------:R-:W-:Y:S02]  /*02f0*/  @P1 IADD3 R7, PT, PT, R7, 0x1, RZ ;  /* 0x0000000107071810 */ /* 0x000fe40007ffe0ff */
[----:B------:R-:W-:-:S04]  /*0300*/  @!P2 LOP3.LUT R7, RZ, UR5, RZ, 0x33, !PT ;  /* 0x00000005ff07ac12 */ /* 0x000fc8000f8e33ff */
[----:B------:R-:W-:Y:S01]  /*0310*/  IADD3 R3, PT, PT, R10, R7, RZ ;  /* 0x000000070a037210 */ /* 0x000fe20007ffe0ff */
[----:B0-----:R-:W-:-:S03]  /*0320*/  IMAD.WIDE R10, R11, 0x8, R8 ;  /* 0x000000080b0a7825 */ /* 0x001fc600078e0208 */
[----:B------:R-:W-:Y:S01]  /*0330*/  LOP3.LUT R7, R3, 0x3, RZ, 0xc0, !PT ;  /* 0x0000000303077812 */ /* 0x000fe200078ec0ff */
[----:B---3--:R-:W-:-:S07]  /*0340*/  IMAD.WIDE R8, R13, 0x8, R8 ;  /* 0x000000080d087825 */ /* 0x008fce00078e0208 */
.L_x_722:
[----:B0-----:R-:W0:Y:S01]  /*0350*/  LDC R26, c[0x0][0x398] ;  /* 0x0000e600ff1a7b82 */ /* 0x001e220000000800 */
[----:B------:R-:W-:Y:S01]  /*0360*/  BSSY.RECONVERGENT B0, `(.L_x_717) ;  /* 0x0000056000007945 */ /* 0x000fe20003800200 */
[----:B0-----:R-:W-:-:S13]  /*0370*/  ISETP.GE.AND P0, PT, R0, R26, PT ;  /* 0x0000001a0000720c */ /* 0x001fda0003f06270 */
[----:B-123--:R-:W-:Y:S05]  /*0380*/  @P0 BRA `(.L_x_718) ;  /* 0x00000004004c0947 */ /* 0x00efea0003800000 */
[----:B------:R-:W0:Y:S01]  /*0390*/  LDC.64 R12, c[0x0][0x390] ;  /* 0x0000e400ff0c7b82 */ /* 0x000e220000000a00 */
[----:B------:R-:W-:Y:S01]  /*03a0*/  ISETP.NE.AND P0, PT, R7, 0x3, PT ;  /* 0x000000030700780c */ /* 0x000fe20003f05270 */
[----:B------:R-:W-:Y:S01]  /*03b0*/  BSSY.RECONVERGENT B1, `(.L_x_719) ;  /* 0x0000023000017945 */ /* 0x000fe20003800200 */
[----:B------:R-:W-:Y:S01]  /*03c0*/  MOV R27, R0 ;  /* 0x00000000001b7202 */ /* 0x000fe20000000f00 */
[----:B0-----:R-:W-:-:S10]  /*03d0*/  IMAD.WIDE R12, R5, 0x8, R12 ;  /* 0x00000008050c7825 */ /* 0x001fd400078e020c */
[----:B------:R-:W-:Y:S05]  /*03e0*/  @!P0 BRA `(.L_x_720) ;  /* 0x00000000007c8947 */ /* 0x000fea0003800000 */
[----:B------:R-:W0:Y:S01]  /*03f0*/  LDC.64 R14, c[0x0][0x380] ;  /* 0x0000e000ff0e7b82 */ /* 0x000e220000000a00 */
[----:B------:R-:W-:Y:S01]  /*0400*/  IMAD R17, R0, R26, R5 ;  /* 0x0000001a00117224 */ /* 0x000fe200078e0205 */
[----:B------:R-:W2:Y:S04]  /*0410*/  LDG.E.64 R22, desc[UR8][R12.64] ;  /* 0x000000080c167981 */ /* 0x000ea8000c1e1b00 */
[----:B------:R-:W2:Y:S01]  /*0420*/  LDG.E.64 R20, desc[UR8][R10.64] ;  /* 0x000000080a147981 */ /* 0x000ea2000c1e1b00 */
[----:B0-----:R-:W-:-:S05]  /*0430*/  IMAD.WIDE R16, R17, 0x8, R14 ;  /* 0x0000000811107825 */ /* 0x001fca00078e020e */
[----:B------:R-:W2:Y:S01]  /*0440*/  LDG.E.64 R18, desc[UR8][R16.64] ;  /* 0x0000000810127981 */ /* 0x000ea2000c1e1b00 */
[----:B------:R-:W-:Y:S02]  /*0450*/  ISETP.NE.AND P0, PT, R7, RZ, PT ;  /* 0x000000ff0700720c */ /* 0x000fe40003f05270 */
[----:B------:R-:W-:Y:S01]  /*0460*/  MOV R27, R2 ;  /* 0x00000002001b7202 */ /* 0x000fe20000000f00 */
[----:B--2---:R-:W-:-:S07]  /*0470*/  DFMA R18, -R22, R20, R18 ;  /* 0x000000141612722b */ /* 0x004fce0000000112 */
[----:B------:R0:W-:Y:S03]  /*0480*/  STG.E.64 desc[UR8][R16.64], R18 ;  /* 0x0000001210007986 */ /* 0x0001e6000c101b08 */
[----:B------:R-:W-:Y:S05]  /*0490*/  @!P0 BRA `(.L_x_720) ;  /* 0x0000000000508947 */ /* 0x000fea0003800000 */
[----:B0-----:R-:W-:Y:S01]  /*04a0*/  IMAD R17, R2, R26, R5 ;  /* 0x0000001a02117224 */ /* 0x001fe200078e0205 */
[----:B------:R-:W2:Y:S03]  /*04b0*/  LDG.E.64 R22, desc[UR8][R12.64] ;  /* 0x000000080c167981 */ /* 0x000ea6000c1e1b00 */
[----:B------:R-:W-:Y:S01]  /*04c0*/  IMAD.WIDE R16, R17, 0x8, R14 ;  /* 0x0000000811107825 */ /* 0x000fe200078e020e */
[----:B------:R-:W2:Y:S04]  /*04d0*/  LDG.E.64 R20, desc[UR8][R8.64] ;  /* 0x0000000808147981 */ /* 0x000ea8000c1e1b00 */
[----:B------:R-:W2:Y:S01]  /*04e0*/  LDG.E.64 R18, desc[UR8][R16.64] ;  /* 0x0000000810127981 */ /* 0x000ea2000c1e1b00 */
[----:B------:R-:W-:-:S02]  /*04f0*/  ISETP.NE.AND P0, PT, R7, 0x1, PT ;  /* 0x000000010700780c */ /* 0x000fc40003f05270 */
[----:B------:R-:W-:Y:S01]  /*0500*/  MOV R27, R6 ;  /* 0x00000006001b7202 */ /* 0x000fe20000000f00 */
[----:B--2---:R-:W-:-:S07]  /*0510*/  DFMA R18, -R22, R20, R18 ;  /* 0x000000141612722b */ /* 0x004fce0000000112 */
[----:B------:R1:W-:Y:S03]  /*0520*/  STG.E.64 desc[UR8][R16.64], R18 ;  /* 0x0000001210007986 */ /* 0x0003e6000c101b08 */
[----:B------:R-:W-:Y:S05]  /*0530*/  @!P0 BRA `(.L_x_720) ;  /* 0x0000000000288947 */ /* 0x000fea0003800000 */
[CC--:B-1----:R-:W-:Y:S01]  /*0540*/  IMAD R17, R6.reuse, R26.reuse, UR4 ;  /* 0x0000000406117e24 */ /* 0x0c2fe2000f8e021a */
[----:B------:R-:W2:Y:S01]  /*0550*/  LDG.E.64 R20, desc[UR8][R12.64] ;  /* 0x000000080c147981 */ /* 0x000ea2000c1e1b00 */
[----:B------:R-:W-:Y:S02]  /*0560*/  IMAD R19, R6, R26, R5 ;  /* 0x0000001a06137224 */ /* 0x000fe400078e0205 */
[----:B------:R-:W-:-:S04]  /*0570*/  IMAD.WIDE R16, R17, 0x8, R14 ;  /* 0x0000000811107825 */ /* 0x000fc800078e020e */
[----:B------:R-:W-:Y:S02]  /*0580*/  IMAD.WIDE R14, R19, 0x8, R14 ;  /* 0x00000008130e7825 */ /* 0x000fe400078e020e */
[----:B------:R-:W2:Y:S04]  /*0590*/  LDG.E.64 R16, desc[UR8][R16.64] ;  /* 0x0000000810107981 */ /* 0x000ea8000c1e1b00 */
[----:B------:R-:W2:Y:S01]  /*05a0*/  LDG.E.64 R18, desc[UR8][R14.64] ;  /* 0x000000080e127981 */ /* 0x000ea2000c1e1b00 */
[----:B------:R-:W-:Y:S01]  /*05b0*/  IADD3 R27, PT, PT, R6, UR5, RZ ;  /* 0x00000005061b7c10 */ /* 0x000fe2000fffe0ff */
[----:B--2---:R-:W-:-:S07]  /*05c0*/  DFMA R18, -R20, R16, R18 ;  /* 0x000000101412722b */ /* 0x004fce0000000112 */
[----:B------:R2:W-:Y:S04]  /*05d0*/  STG.E.64 desc[UR8][R14.64], R18 ;  /* 0x000000120e007986 */ /* 0x0005e8000c101b08 */
.L_x_720:
[----:B------:R-:W-:Y:S05]  /*05e0*/  BSYNC.RECONVERGENT B1 ;  /* 0x0000000000017941 */ /* 0x000fea0003800200 */
.L_x_719:
[----:B------:R-:W-:-:S13]  /*05f0*/  ISETP.GE.U32.AND P0, PT, R3, 0x3, PT ;  /* 0x000000030300780c */ /* 0x000fda0003f06070 */
[----:B------:R-:W-:Y:S05]  /*0600*/  @!P0 BRA `(.L_x_718) ;  /* 0x0000000000ac8947 */ /* 0x000fea0003800000 */
.L_x_721:
[----:B--23--:R-:W2:Y:S01]  /*0610*/  LDC.64 R14, c[0x0][0x380] ;  /* 0x0000e000ff0e7b82 */ /* 0x00cea20000000a00 */
[CC--:B------:R-:W-:Y:S01]  /*0620*/  IMAD R25, R27.reuse, R26.reuse, UR4 ;  /* 0x000000041b197e24 */ /* 0x0c0fe2000f8e021a */
[----:B------:R-:W3:Y:S01]  /*0630*/  LDG.E.64 R20, desc[UR8][R12.64] ;  /* 0x000000080c147981 */ /* 0x000ee2000c1e1b00 */
[----:B01----:R-:W-:Y:S02]  /*0640*/  IMAD R17, R27, R26, R5 ;  /* 0x0000001a1b117224 */ /* 0x003fe400078e0205 */
[----:B--2---:R-:W-:-:S04]  /*0650*/  IMAD.WIDE R24, R25, 0x8, R14 ;  /* 0x0000000819187825 */ /* 0x004fc800078e020e */
[----:B------:R-:W-:Y:S01]  /*0660*/  IMAD.WIDE R16, R17, 0x8, R14 ;  /* 0x0000000811107825 */ /* 0x000fe200078e020e */
[----:B------:R-:W3:Y:S04]  /*0670*/  LDG.E.64 R18, desc[UR8][R24.64] ;  /* 0x0000000818127981 */ /* 0x000ee8000c1e1b00 */
[----:B------:R-:W3:Y:S01]  /*0680*/  LDG.E.64 R22, desc[UR8][R16.64] ;  /* 0x0000000810167981 */ /* 0x000ee2000c1e1b00 */
[----:B------:R-:W-:-:S05]  /*0690*/  IADD3 R27, PT, PT, R27, UR5, RZ ;  /* 0x000000051b1b7c10 */ /* 0x000fca000fffe0ff */
[----:B------:R-:W-:-:S04]  /*06a0*/  IMAD R29, R27, R26, R5 ;  /* 0x0000001a1b1d7224 */ /* 0x000fc800078e0205 */
[----:B------:R-:W-:Y:S01]  /*06b0*/  IMAD.WIDE R28, R29, 0x8, R14 ;  /* 0x000000081d1c7825 */ /* 0x000fe200078e020e */
[----:B---3--:R-:W-:-:S03]  /*06c0*/  DFMA R22, -R20, R18, R22 ;  /* 0x000000121416722b */ /* 0x008fc60000000116 */
[----:B------:R-:W-:-:S04]  /*06d0*/  IMAD R21, R27, R26, UR4 ;  /* 0x000000041b157e24 */ /* 0x000fc8000f8e021a */
[----:B------:R-:W-:Y:S01]  /*06e0*/  IMAD.WIDE R20, R21, 0x8, R14 ;  /* 0x0000000815147825 */ /* 0x000fe200078e020e */
[----:B------:R0:W-:Y:S04]  /*06f0*/  STG.E.64 desc[UR8][R16.64], R22 ;  /* 0x0000001610007986 */ /* 0x0001e8000c101b08 */
[----:B------:R-:W2:Y:S04]  /*0700*/  LDG.E.64 R18, desc[UR8][R12.64] ;  /* 0x000000080c127981 */ /* 0x000ea8000c1e1b00 */
[----:B------:R-:W2:Y:S04]  /*0710*/  LDG.E.64 R24, desc[UR8][R28.64] ;  /* 0x000000081c187981 */ /* 0x000ea8000c1e1b00 */
[----:B0-----:R0:W2:Y:S01]  /*0720*/  LDG.E.64 R16, desc[UR8][R20.64] ;  /* 0x0000000814107981 */ /* 0x0010a2000c1e1b00 */
[----:B------:R-:W-:-:S05]  /*0730*/  IADD3 R27, PT, PT, R27, UR5, RZ ;  /* 0x000000051b1b7c10 */ /* 0x000fca000fffe0ff */
[CC--:B0-----:R-:W-:Y:S01]  /*0740*/  IMAD R21, R27.reuse, R26.reuse, R5 ;  /* 0x0000001a1b157224 */ /* 0x0c1fe200078e0205 */
[----:B--2---:R-:W-:Y:S01]  /*0750*/  DFMA R24, -R18, R16, R24 ;  /* 0x000000101218722b */ /* 0x004fe20000000118 */
[----:B------:R-:W-:Y:S02]  /*0760*/  IMAD R19, R27, R26, UR4 ;  /* 0x000000041b137e24 */ /* 0x000fe4000f8e021a */
[----:B------:R-:W-:-:S04]  /*0770*/  IMAD.WIDE R16, R21, 0x8, R14 ;  /* 0x0000000815107825 */ /* 0x000fc800078e020e */
[----:B------:R-:W-:Y:S01]  /*0780*/  IMAD.WIDE R18, R19, 0x8, R14 ;  /* 0x0000000813127825 */ /* 0x000fe200078e020e */
[----:B------:R0:W-:Y:S04]  /*0790*/  STG.E.64 desc[UR8][R28.64], R24 ;  /* 0x000000181c007986 */ /* 0x0001e8000c101b08 */
[----:B------:R-:W2:Y:S04]  /*07a0*/  LDG.E.64 R20, desc[UR8][R12.64] ;  /* 0x000000080c147981 */ /* 0x000ea8000c1e1b00 */
[----:B------:R-:W2:Y:S04]  /*07b0*/  LDG.E.64 R18, desc[UR8][R18.64] ;  /* 0x0000000812127981 */ /* 0x000ea8000c1e1b00 */
[----:B------:R-:W2:Y:S01]  /*07c0*/  LDG.E.64 R22, desc[UR8][R16.64] ;  /* 0x0000000810167981 */ /* 0x000ea2000c1e1b00 */
[----:B------:R-:W-:Y:S01]  /*07d0*/  IADD3 R27, PT, PT, R27, UR5, RZ ;  /* 0x000000051b1b7c10 */ /* 0x000fe2000fffe0ff */
[----:B--2---:R-:W-:-:S04]  /*07e0*/  DFMA R22, -R20, R18, R22 ;  /* 0x000000121416722b */ /* 0x004fc80000000116 */
[CC--:B------:R-:W-:Y:S02]  /*07f0*/  IMAD R21, R27.reuse, R26.reuse, UR4 ;  /* 0x000000041b157e24 */ /* 0x0c0fe4000f8e021a */
[----:B------:R-:W-:Y:S02]  /*0800*/  IMAD R19, R27, R26, R5 ;  /* 0x0000001a1b137224 */ /* 0x000fe400078e0205 */
[----:B------:R-:W-:-:S04]  /*0810*/  IMAD.WIDE R20, R21, 0x8, R14 ;  /* 0x0000000815147825 */ /* 0x000fc800078e020e */
[----:B------:R-:W-:Y:S01]  /*0820*/  IMAD.WIDE R14, R19, 0x8, R14 ;  /* 0x00000008130e7825 */ /* 0x000fe200078e020e */
[----:B------:R3:W-:Y:S04]  /*0830*/  STG.E.64 desc[UR8][R16.64], R22 ;  /* 0x0000001610007986 */ /* 0x0007e8000c101b08 */
[----:B------:R-:W2:Y:S04]  /*0840*/  LDG.E.64 R20, desc[UR8][R20.64] ;  /* 0x0000000814147981 */ /* 0x000ea8000c1e1b00 */
[----:B0-----:R-:W2:Y:S04]  /*0850*/  LDG.E.64 R24, desc[UR8][R12.64] ;  /* 0x000000080c187981 */ /* 0x001ea8000c1e1b00 */
[----:B------:R-:W2:Y:S01]  /*0860*/  LDG.E.64 R18, desc[UR8][R14.64] ;  /* 0x000000080e127981 */ /* 0x000ea2000c1e1b00 */
[----:B------:R-:W-:-:S04]  /*0870*/  IADD3 R27, PT, PT, R27, UR5, RZ ;  /* 0x000000051b1b7c10 */ /* 0x000fc8000fffe0ff */
[----:B------:R-:W-:Y:S01]  /*0880*/  ISETP.GE.AND P0, PT, R27, R26, PT ;  /* 0x0000001a1b00720c */ /* 0x000fe20003f06270 */
[----:B--2---:R-:W-:-:S07]  /*0890*/  DFMA R18, -R24, R20, R18 ;  /* 0x000000141812722b */ /* 0x004fce0000000112 */
[----:B------:R3:W-:Y:S05]  /*08a0*/  STG.E.64 desc[UR8][R14.64], R18 ;  /* 0x000000120e007986 */ /* 0x0007ea000c101b08 */
[----:B------:R-:W-:Y:S05]  /*08b0*/  @!P0 BRA `(.L_x_721) ;  /* 0xfffffffc00548947 */ /* 0x000fea000383ffff */
.L_x_718:
[----:B------:R-:W-:Y:S05]  /*08c0*/  BSYNC.RECONVERGENT B0 ;  /* 0x0000000000007941 */ /* 0x000fea0003800200 */
.L_x_717:
[----:B------:R-:W-:-:S04]  /*08d0*/  IADD3 R5, PT, PT, R4, R5, RZ ;  /* 0x0000000504057210 */ /* 0x000fc80007ffe0ff */
[----:B------:R-:W-:-:S13]  /*08e0*/  ISETP.GE.AND P0, PT, R5, R26, PT ;  /* 0x0000001a0500720c */ /* 0x000fda0003f06270 */
[----:B------:R-:W-:Y:S05]  /*08f0*/  @!P0 BRA `(.L_x_722) ;  /* 0xfffffff800948947 */ /* 0x000fea000383ffff */
[----:B------:R-:W-:Y:S05]  /*0900*/  EXIT ;  /* 0x000000000000794d */ /* 0x000fea0003800000 */
.L_x_723:
        /* <DEDUP_REMOVED lines=15> */
.L_x_740:


//--------------------- .text._Z16swap_cols_kernelPdiii --------------------------
	.section	.text._Z16swap_cols_kernelPdiii,"ax",@progbits
	.align	128
        .global         _Z16swap_cols_kernelPdiii
        .type           _Z16swap_cols_kernelPdiii,@function
        .size           _Z16swap_cols_kernelPdiii,(.L_x_741 - _Z16swap_cols_kernelPdiii)
        .other          _Z16swap_cols_kernelPdiii,@"STO_CUDA_ENTRY STV_DEFAULT"
_Z16swap_cols_kernelPdiii:
.text._Z16swap_cols_kernelPdiii:
[----:B------:R-:W-:Y:S01]  /*0000*/  LDC R1, c[0x0][0x37c] ;  /* 0x0000df00ff017b82 */ /* 0x000fe20000000800 */
[----:B------:R-:W0:Y:S07]  /*0010*/  S2R R3, SR_TID.X ;  /* 0x0000000000037919 */ /* 0x000e2e0000002100 */
[----:B------:R-:W0:Y:S01]  /*0020*/  S2UR UR4, SR_CTAID.X ;  /* 0x00000000000479c3 */ /* 0x000e220000002500 */
[----:B------:R-:W1:Y:S07]  /*0030*/  LDCU UR6, c[0x0][0x390] ;  /* 0x00007200ff0677ac */ /* 0x000e6e0008000800 */
[----:B------:R-:W0:Y:S01]  /*0040*/  LDC R0, c[0x0][0x360] ;  /* 0x0000d800ff007b82 */ /* 0x000e220000000800 */
[----:B------:R-:W2:Y:S01]  /*0050*/  LDCU UR5, c[0x0][0x370] ;  /* 0x00006e00ff0577ac */ /* 0x000ea20008000800 */
[----:B0-----:R-:W-:-:S02]  /*0060*/  IMAD R3, R0, UR4, R3 ;  /* 0x0000000400037c24 */ /* 0x001fc4000f8e0203 */
[----:B--2---:R-:W-:-:S03]  /*0070*/  IMAD R0, R0, UR5, RZ ;  /* 0x0000000500007c24 */ /* 0x004fc6000f8e02ff */
[----:B-1----:R-:W-:-:S13]  /*0080*/  ISETP.GE.AND P0, PT, R3, UR6, PT ;  /* 0x0000000603007c0c */ /* 0x002fda000bf06270 */
[----:B------:R-:W-:Y:S05]  /*0090*/  @P0 EXIT ;  /* 0x000000000000094d */ /* 0x000fea0003800000 */
[----:B------:R-:W0:Y:S01]  /*00a0*/  I2F.U32.RP R6, R0 ;  /* 0x0000000000067306 */ /* 0x000e220000209000 */
[C---:B------:R-:W-:Y:S01]  /*00b0*/  IADD3 R2, PT, PT, R0.reuse, R3, RZ ;  /* 0x0000000300027210 */ /* 0x040fe20007ffe0ff */
[----:B------:R-:W-:Y:S01]  /*00c0*/  IMAD.MOV R9, RZ, RZ, -R0 ;  /* 0x000000ffff097224 */ /* 0x000fe200078e0a00 */
[----:B------:R-:W-:Y:S01]  /*00d0*/  ISETP.NE.U32.AND P2, PT, R0, RZ, PT ;  /* 0x000000ff0000720c */ /* 0x000fe20003f45070 */
[----:B------:R-:W1:Y:S01]  /*00e0*/  LDC.64 R14, c[0x0][0x388] ;  /* 0x0000e200ff0e7b82 */ /* 0x000e620000000a00 */
[C---:B------:R-:W-:Y:S01]  /*00f0*/  ISETP.GE.AND P0, PT, R2.reuse, UR6, PT ;  /* 0x0000000602007c0c */ /* 0x040fe2000bf06270 */
[----:B------:R-:W2:Y:S01]  /*0100*/  LDCU.64 UR4, c[0x0][0x358] ;  /* 0x00006b00ff0477ac */ /* 0x000ea20008000a00 */
[----:B------:R-:W-:Y:S01]  /*0110*/  VIMNMX R7, PT, PT, R2, UR6, !PT ;  /* 0x0000000602077c48 */ /* 0x000fe2000ffe0100 */
[----:B------:R-:W-:Y:S01]  /*0120*/  BSSY.RECONVERGENT B0, `(.L_x_724) ;  /* 0x0000029000007945 */ /* 0x000fe20003800200 */
[----:B------:R-:W-:-:S04]  /*0130*/  SEL R8, RZ, 0x1, P0 ;  /* 0x00000001ff087807 */ /* 0x000fc80000000000 */
[----:B------:R-:W-:Y:S01]  /*0140*/  IADD3 R7, PT, PT, R7, -R2, -R8 ;  /* 0x8000000207077210 */ /* 0x000fe20007ffe808 */
[----:B0-----:R-:W0:Y:S01]  /*0150*/  MUFU.RCP R6, R6 ;  /* 0x0000000600067308 */ /* 0x001e220000001000 */
[----:B-1----:R-:W-:Y:S02]  /*0160*/  IMAD R15, R3, UR6, R15 ;  /* 0x00000006030f7c24 */ /* 0x002fe4000f8e020f */
[----:B0-----:R-:W-:-:S05]  /*0170*/  VIADD R4, R6, 0xffffffe ;  /* 0x0ffffffe06047836 */ /* 0x001fca0000000000 */
[----:B------:R0:W1:Y:S02]  /*0180*/  F2I.FTZ.U32.TRUNC.NTZ R5, R4 ;  /* 0x0000000400057305 */ /* 0x000064000021f000 */
[----:B0-----:R-:W-:Y:S02]  /*0190*/  IMAD.MOV.U32 R4, RZ, RZ, RZ ;  /* 0x000000ffff047224 */ /* 0x001fe400078e00ff */
[----:B-1----:R-:W-:-:S04]  /*01a0*/  IMAD R9, R9, R5, RZ ;  /* 0x0000000509097224 */ /* 0x002fc800078e02ff */
[----:B------:R-:W-:-:S06]  /*01b0*/  IMAD.HI.U32 R6, R5, R9, R4 ;  /* 0x0000000905067227 */ /* 0x000fcc00078e0004 */
[----:B------:R-:W-:-:S04]  /*01c0*/  IMAD.HI.U32 R5, R6, R7, RZ ;  /* 0x0000000706057227 */ /* 0x000fc800078e00ff */
[----:B------:R-:W-:-:S04]  /*01d0*/  IMAD.MOV R2, RZ, RZ, -R5 ;  /* 0x000000ffff027224 */ /* 0x000fc800078e0a05 */
[----:B------:R-:W-:-:S05]  /*01e0*/  IMAD R7, R0, R2, R7 ;  /* 0x0000000200077224 */ /* 0x000fca00078e0207 */
[----:B------:R-:W-:-:S13]  /*01f0*/  ISETP.GE.U32.AND P0, PT, R7, R0, PT ;  /* 0x000000000700720c */ /* 0x000fda0003f06070 */
[----:B------:R-:W-:Y:S01]  /*0200*/  @P0 IADD3 R7, PT, PT, -R0, R7, RZ ;  /* 0x0000000700070210 */ /* 0x000fe20007ffe1ff */
[----:B------:R-:W-:-:S03]  /*0210*/  @P0 VIADD R5, R5, 0x1 ;  /* 0x0000000105050836 */ /* 0x000fc60000000000 */
[----:B------:R-:W-:Y:S02]  /*0220*/  ISETP.GE.U32.AND P1, PT, R7, R0, PT ;  /* 0x000000000700720c */ /* 0x000fe40003f26070 */
[----:B------:R-:W0:Y:S11]  /*0230*/  LDC.64 R6, c[0x0][0x380] ;  /* 0x0000e000ff067b82 */ /* 0x000e360000000a00 */
[----:B------:R-:W-:-:S02]  /*0240*/  @P1 IADD3 R5, PT, PT, R5, 0x1, RZ ;  /* 0x0000000105051810 */ /* 0x000fc40007ffe0ff */
[----:B------:R-:W-:-:S05]  /*0250*/  @!P2 LOP3.LUT R5, RZ, R0, RZ, 0x33, !PT ;  /* 0x00000000ff05a212 */ /* 0x000fca00078e33ff */
[----:B------:R-:W-:Y:S02]  /*0260*/  IMAD.IADD R2, R8, 0x1, R5 ;  /* 0x0000000108027824 */ /* 0x000fe400078e0205 */
[----:B------:R-:W-:-:S03]  /*0270*/  IMAD R5, R3, UR6, R14 ;  /* 0x0000000603057c24 */ /* 0x000fc6000f8e020e */
[C---:B------:R-:W-:Y:S01]  /*0280*/  LOP3.LUT R4, R2.reuse, 0x3, RZ, 0xc0, !PT ;  /* 0x0000000302047812 */ /* 0x040fe200078ec0ff */
[--C-:B0-----:R-:W-:Y:S01]  /*0290*/  IMAD.WIDE R14, R15, 0x8, R6.reuse ;  /* 0x000000080f0e7825 */ /* 0x101fe200078e0206 */
[----:B------:R-:W-:Y:S02]  /*02a0*/  ISETP.GE.U32.AND P1, PT, R2, 0x3, PT ;  /* 0x000000030200780c */ /* 0x000fe40003f26070 */
[----:B------:R-:W-:Y:S01]  /*02b0*/  ISETP.NE.AND P0, PT, R4, 0x3, PT ;  /* 0x000000030400780c */ /* 0x000fe20003f05270 */
[----:B------:R-:W-:-:S12]  /*02c0*/  IMAD.WIDE R4, R5, 0x8, R6 ;  /* 0x0000000805047825 */ /* 0x000fd800078e0206 */
[----:B--2---:R-:W-:Y:S05]  /*02d0*/  @!P0 BRA `(.L_x_725) ;  /* 0x0000000000348947 */ /* 0x004fea0003800000 */
[----:B------:R0:W5:Y:S01]  /*02e0*/  LDG.E.64 R6, desc[UR4][R14.64] ;  /* 0x000000040e067981 */ /* 0x000162000c1e1b00 */
[----:B------:R-:W-:-:S04]  /*02f0*/  IADD3 R2, PT, PT, R2, 0x1, RZ ;  /* 0x0000000102027810 */ /* 0x000fc80007ffe0ff */
[----:B------:R-:W-:-:S05]  /*0300*/  LOP3.LUT R2, R2, 0x3, RZ, 0xc0, !PT ;  /* 0x0000000302027812 */ /* 0x000fca00078ec0ff */
[----:B0-----:R-:W-:-:S07]  /*0310*/  IMAD.MOV R2, RZ, RZ, -R2 ;  /* 0x000000ffff027224 */ /* 0x001fce00078e0a02 */
.L_x_726:
[----:B-1----:R-:W2:Y:S01]  /*0320*/  LDG.E.64 R8, desc[UR4][R4.64] ;  /* 0x0000000404087981 */ /* 0x002ea2000c1e1b00 */
[----:B------:R-:W-:Y:S01]  /*0330*/  IADD3 R2, PT, PT, R2, 0x1, RZ ;  /* 0x0000000102027810 */ /* 0x000fe20007ffe0ff */
[----:B------:R-:W-:Y:S02]  /*0340*/  IMAD.IADD R3, R0, 0x1, R3 ;  /* 0x0000000100037824 */ /* 0x000fe400078e0203 */
[----:B-----5:R0:W-:Y:S01]  /*0350*/  STG.E.64 desc[UR4][R4.64], R6 ;  /* 0x0000000604007986 */ /* 0x0201e2000c101b04 */
[----:B------:R-:W-:-:S03]  /*0360*/  ISETP.NE.AND P0, PT, R2, RZ, PT ;  /* 0x000000ff0200720c */ /* 0x000fc60003f05270 */
[----:B--2---:R1:W-:Y:S01]  /*0370*/  STG.E.64 desc[UR4][R14.64], R8 ;  /* 0x000000080e007986 */ /* 0x0043e2000c101b04 */
[----:B0-----:R-:W-:Y:S01]  /*0380*/  MOV R6, R8 ;  /* 0x0000000800067202 */ /* 0x001fe20000000f00 */
[----:B------:R-:W-:-:S08]  /*0390*/  IMAD.MOV.U32 R7, RZ, RZ, R9 ;  /* 0x000000ffff077224 */ /* 0x000fd000078e0009 */
[----:B------:R-:W-:Y:S05]  /*03a0*/  @P0 BRA `(.L_x_726) ;  /* 0xfffffffc00dc0947 */ /* 0x000fea000383ffff */
.L_x_725:
[----:B------:R-:W-:Y:S05]  /*03b0*/  BSYNC.RECONVERGENT B0 ;  /* 0x0000000000007941 */ /* 0x000fea0003800200 */
.L_x_724:
[----:B------:R-:W-:Y:S05]  /*03c0*/  @!P1 EXIT ;  /* 0x000000000000994d */ /* 0x000fea0003800000 */
[----:B------:R0:W5:Y:S02]  /*03d0*/  LDG.E.64 R6, desc[UR4][R14.64] ;  /* 0x000000040e067981 */ /* 0x000164000c1e1b00 */
.L_x_727:
[----:B-12---:R-:W2:Y:S04]  /*03e0*/  LDG.E.64 R8, desc[UR4][R4.64] ;  /* 0x0000000404087981 */ /* 0x006ea8000c1e1b00 */
[----:B-----5:R1:W-:Y:S04]  /*03f0*/  STG.E.64 desc[UR4][R4.64], R6 ;  /* 0x0000000604007986 */ /* 0x0203e8000c101b04 */
[----:B--2---:R2:W-:Y:S04]  /*0400*/  STG.E.64 desc[UR4][R14.64], R8 ;  /* 0x000000080e007986 */ /* 0x0045e8000c101b04 */
[----:B------:R-:W3:Y:S04]  /*0410*/  LDG.E.64 R10, desc[UR4][R4.64] ;  /* 0x00000004040a7981 */ /* 0x000ee8000c1e1b00 */
[----:B------:R2:W-:Y:S04]  /*0420*/  STG.E.64 desc[UR4][R4.64], R8 ;  /* 0x0000000804007986 */ /* 0x0005e8000c101b04 */
[----:B---3--:R2:W-:Y:S04]  /*0430*/  STG.E.64 desc[UR4][R14.64], R10 ;  /* 0x0000000a0e007986 */ /* 0x0085e8000c101b04 */
[----:B------:R-:W3:Y:S04]  /*0440*/  LDG.E.64 R12, desc[UR4][R4.64] ;  /* 0x00000004040c7981 */ /* 0x000ee8000c1e1b00 */
[----:B------:R2:W-:Y:S04]  /*0450*/  STG.E.64 desc[UR4][R4.64], R10 ;  /* 0x0000000a04007986 */ /* 0x0005e8000c101b04 */
[----:B---3--:R2:W-:Y:S04]  /*0460*/  STG.E.64 desc[UR4][R14.64], R12 ;  /* 0x0000000c0e007986 */ /* 0x0085e8000c101b04 */
[----:B-1----:R-:W3:Y:S01]  /*0470*/  LDG.E.64 R6, desc[UR4][R4.64] ;  /* 0x0000000404067981 */ /* 0x002ee2000c1e1b00 */
[----:B------:R-:W-:-:S03]  /*0480*/  LEA R3, R0, R3, 0x2 ;  /* 0x0000000300037211 */ /* 0x000fc600078e10ff */
[----:B------:R2:W-:Y:S01]  /*0490*/  STG.E.64 desc[UR4][R4.64], R12 ;  /* 0x0000000c04007986 */ /* 0x0005e2000c101b04 */
[----:B------:R-:W-:-:S03]  /*04a0*/  ISETP.GE.AND P0, PT, R3, UR6, PT ;  /* 0x0000000603007c0c */ /* 0x000fc6000bf06270 */
[----:B---3--:R2:W-:Y:S10]  /*04b0*/  STG.E.64 desc[UR4][R14.64], R6 ;  /* 0x000000060e007986 */ /* 0x0085f4000c101b04 */
[----:B------:R-:W-:Y:S05]  /*04c0*/  @!P0 BRA `(.L_x_727) ;  /* 0xfffffffc00c48947 */ /* 0x000fea000383ffff */
[----:B------:R-:W-:Y:S05]  /*04d0*/  EXIT ;  /* 0x000000000000794d */ /* 0x000fea0003800000 */
.L_x_728:
        /* <DEDUP_REMOVED lines=10> */
.L_x_741:


//--------------------- .nv.shared._ZN3cub18CUB_300001_SM_10006detail11EmptyKernelIvEEvv --------------------------
	.section	.nv.shared._ZN3cub18CUB_300001_SM_10006detail11EmptyKernelIvEEvv,"aw",@nobits
	.sectionflags	@""
	.align	16
	.zero		1024


//--------------------- .nv.shared.reserved.0     --------------------------
	.section	.nv.shared.reserved.0,"aw",@nobits
	.weak		__nv_reservedSMEM_offset_0_alias
	.size		__nv_reservedSMEM_offset_0_alias, 0, 64
	.other		__nv_reservedSMEM_offset_0_alias,@"STO_CUDA_RESERVED_SHARED STV_DEFAULT"
__nv_reservedSMEM_offset_0_alias:
	.zero		0
	.zero		64


//--------------------- .nv.global                --------------------------
	.section	.nv.global,"aw",@nobits
.nv.global:
	.type		_ZN34_INTERNAL_5dce73de_4_k_cu_aee5072a6thrust24THRUST_300001_SM_1000_NS12placeholders2_8E,@object
	.size		_ZN34_INTERNAL_5dce73de_4_k_cu_aee5072a6thrust24THRUST_300001_SM_1000_NS12placeholders2_8E,(_ZN34_INTERNAL_5dce73de_4_k_cu_aee5072a4cuda3std3__436_GLOBAL__N__5dce73de_4_k_cu_aee5072a6ignoreE - _ZN34_INTERNAL_5dce73de_4_k_cu_aee5072a6thrust24THRUST_300001_SM_1000_NS12placeholders2_8E)
_ZN34_INTERNAL_5dce73de_4_k_cu_aee5072a6thrust24THRUST_300001_SM_1000_NS12placeholders2_8E:
	.zero		1
	.type		_ZN34_INTERNAL_5dce73de_4_k_cu_aee5072a4cuda3std3__436_GLOBAL__N__5dce73de_4_k_cu_aee5072a6ignoreE,@object
	.size		_ZN34_INTERNAL_5dce73de_4_k_cu_aee5072a4cuda3std3__436_GLOBAL__N__5dce73de_4_k_cu_aee5072a6ignoreE,(_ZN34_INTERNAL_5dce73de_4_k_cu_aee5072a4cuda3std6ranges3__45__cpo4dataE - _ZN34_INTERNAL_5dce73de_4_k_cu_aee5072a4cuda3std3__436_GLOBAL__N__5dce73de_4_k_cu_aee5072a6ignoreE)
_ZN34_INTERNAL_5dce73de_4_k_cu_aee5072a4cuda3std3__436_GLOBAL__N__5dce73de_4_k_cu_aee5072a6ignoreE:
	.zero		1
	.type		_ZN34_INTERNAL_5dce73de_4_k_cu_aee5072a4cuda3std6ranges3__45__cpo4dataE,@object
	.size		_ZN34_INTERNAL_5dce73de_4_k_cu_aee5072a4cuda3std6ranges3__45__cpo4dataE,(_ZN34_INTERNAL_5dce73de_4_k_cu_aee5072a6thrust24THRUST_300001_SM_1000_NS6system3cpp3parE - _ZN34_INTERNAL_5dce73de_4_k_cu_aee5072a4cuda3std6ranges3__45__cpo4dataE)
_ZN34_INTERNAL_5dce73de_4_k_cu_aee5072a4cuda3std6ranges3__45__cpo4dataE:
	.zero		1
	.type		_ZN34_INTERNAL_5dce73de_4_k_cu_aee5072a6thrust24THRUST_300001_SM_1000_NS6system3cpp3parE,@object
	.size		_ZN34_INTERNAL_5dce73de_4_k_cu_aee5072a6thrust24THRUST_300001_SM_1000_NS6system3cpp3parE,(_ZN34_INTERNAL_5dce73de_4_k_cu_aee5072a4cuda3std3__45__cpo5beginE - _ZN34_INTERNAL_5dce73de_4_k_cu_aee5072a6thrust24THRUST_300001_SM_1000_NS6system3cpp3parE)
_ZN34_INTERNAL_5dce73de_4_k_cu_aee5072a6thrust24THRUST_300001_SM_1000_NS6system3cpp3parE:
	.zero		1
	.type		_ZN34_INTERNAL_5dce73de_4_k_cu_aee5072a4cuda3std3__45__cpo5beginE,@object
	.size		_ZN34_INTERNAL_5dce73de_4_k_cu_aee5072a4cuda3std3__45__cpo5beginE,(_ZN34_INTERNAL_5dce73de_4_k_cu_aee5072a4cuda3std6ranges3__45__cpo5beginE - _ZN34_INTERNAL_5dce73de_4_k_cu_aee5072a4cuda3std3__45__cpo5beginE)
_ZN34_INTERNAL_5dce73de_4_k_cu_aee5072a4cuda3std3__45__cpo5beginE:
	.zero		1
	.type		_ZN34_INTERNAL_5dce73de_4_k_cu_aee5072a4cuda3std6ranges3__45__cpo5beginE,@object
	.size		_ZN34_INTERNAL_5dce73de_4_k_cu_aee5072a4cuda3std6ranges3__45__cpo5beginE,(_ZN34_INTERNAL_5dce73de_4_k_cu_aee5072a6thrust24THRUST_300001_SM_1000_NS6deviceE - _ZN34_INTERNAL_5dce73de_4_k_cu_aee5072a4cuda3std6ranges3__45__cpo5beginE)
_ZN34_INTERNAL_5dce73de_4_k_cu_aee5072a4cuda3std6ranges3__45__cpo5beginE:
	.zero		1
	.type		_ZN34_INTERNAL_5dce73de_4_k_cu_aee5072a6thrust24THRUST_300001_SM_1000_NS6deviceE,@object
	.size		_ZN34_INTERNAL_5dce73de_4_k_cu_aee5072a6thrust24THRUST_300001_SM_1000_NS6deviceE,(_ZN34_INTERNAL_5dce73de_4_k_cu_aee5072a4cuda3std3__47nulloptE - _ZN34_INTERNAL_5dce73de_4_k_cu_aee5072a6thrust24THRUST_300001_SM_1000_NS6deviceE)
_ZN34_INTERNAL_5dce73de_4_k_cu_aee5072a6thrust24THRUST_300001_SM_1000_NS6deviceE:
	.zero		1
	.type		_ZN34_INTERNAL_5dce73de_4_k_cu_aee5072a4cuda3std3__47nulloptE,@object
	.size		_ZN34_INTERNAL_5dce73de_4_k_cu_aee5072a4cuda3std3__47nulloptE,(_ZN34_INTERNAL_5dce73de_4_k_cu_aee5072a4cuda3std6ranges3__45__cpo8distanceE - _ZN34_INTERNAL_5dce73de_4_k_cu_aee5072a4cuda3std3__47nulloptE)
_ZN34_INTERNAL_5dce73de_4_k_cu_aee5072a4cuda3std3__47nulloptE:
	.zero		1
	.type		_ZN34_INTERNAL_5dce73de_4_k_cu_aee5072a4cuda3std6ranges3__45__cpo8distanceE,@object
	.size		_ZN34_INTERNAL_5dce73de_4_k_cu_aee5072a4cuda3std6ranges3__45__cpo8distanceE,(_ZN34_INTERNAL_5dce73de_4_k_cu_aee5072a6thrust24THRUST_300001_SM_1000_NS12placeholders2_4E - _ZN34_INTERNAL_5dce73de_4_k_cu_aee5072a4cuda3std6ranges3__45__cpo8distanceE)
_ZN34_INTERNAL_5dce73de_4_k_cu_aee5072a4cuda3std6ranges3__45__cpo8distanceE:
	.zero		1
	.type		_ZN34_INTERNAL_5dce73de_4_k_cu_aee5072a6thrust24THRUST_300001_SM_1000_NS12placeholders2_4E,@object
	.size		_ZN34_INTERNAL_5dce73de_4_k_cu_aee5072a6thrust24THRUST_300001_SM_1000_NS12placeholders2_4E,(_ZN34_INTERNAL_5dce73de_4_k_cu_aee5072a4cuda3std3__45__cpo6rbeginE - _ZN34_INTERNAL_5dce73de_4_k_cu_aee5072a6thrust24THRUST_300001_SM_1000_NS12placeholders2_4E)
_ZN34_INTERNAL_5dce73de_4_k_cu_aee5072a6thrust24THRUST_300001_SM_1000_NS12placeholders2_4E:
	.zero		1
	.type		_ZN34_INTERNAL_5dce73de_4_k_cu_aee5072a4cuda3std3__45__cpo6rbeginE,@object
	.size		_ZN34_INTERNAL_5dce73de_4_k_cu_aee5072a4cuda3std3__45__cpo6rbeginE,(_ZN34_INTERNAL_5dce73de_4_k_cu_aee5072a4cuda3std6ranges3__45__cpo7advanceE - _ZN34_INTERNAL_5dce73de_4_k_cu_aee5072a4cuda3std3__45__cpo6rbeginE)
_ZN34_INTERNAL_5dce73de_4_k_cu_aee5072a4cuda3std3__45__cpo6rbeginE:
	.zero		1
	.type		_ZN34_INTERNAL_5dce73de_4_k_cu_aee5072a4cuda3std6ranges3__45__cpo7advanceE,@object
	.size		_ZN34_INTERNAL_5dce73de_4_k_cu_aee5072a4cuda3std6ranges3__45__cpo7advanceE,(_ZN34_INTERNAL_5dce73de_4_k_cu_aee5072a6thrust24THRUST_300001_SM_1000_NS12placeholders3_10E - _ZN34_INTERNAL_5dce73de_4_k_cu_aee5072a4cuda3std6ranges3__45__cpo7advanceE)
_ZN34_INTERNAL_5dce73de_4_k_cu_aee5072a4cuda3std6ranges3__45__cpo7advanceE:
	.zero		1
	.type		_ZN34_INTERNAL_5dce73de_4_k_cu_aee5072a6thrust24THRUST_300001_SM_1000_NS12placeholders3_10E,@object
	.size		_ZN34_INTERNAL_5dce73de_4_k_cu_aee5072a6thrust24THRUST_300001_SM_1000_NS12placeholders3_10E,(_ZN34_INTERNAL_5dce73de_4_k_cu_aee5072a4cuda3std3__48in_placeE - _ZN34_INTERNAL_5dce73de_4_k_cu_aee5072a6thrust24THRUST_300001_SM_1000_NS12placeholders3_10E)
_ZN34_INTERNAL_5dce73de_4_k_cu_aee5072a6thrust24THRUST_300001_SM_1000_NS12placeholders3_10E:
	.zero		1
	.type		_ZN34_INTERNAL_5dce73de_4_k_cu_aee5072a4cuda3std3__48in_placeE,@object
	.size		_ZN34_INTERNAL_5dce73de_4_k_cu_aee5072a4cuda3std3__48in_placeE,(_ZN34_INTERNAL_5dce73de_4_k_cu_aee5072a4cuda3std6ranges3__45__cpo4sizeE - _ZN34_INTERNAL_5dce73de_4_k_cu_aee5072a4cuda3std3__48in_placeE)
_ZN34_INTERNAL_5dce73de_4_k_cu_aee5072a4cuda3std3__48in_placeE:
	.zero		1
	.type		_ZN34_INTERNAL_5dce73de_4_k_cu_aee5072a4cuda3std6ranges3__45__cpo4sizeE,@object
	.size		_ZN34_INTERNAL_5dce73de_4_k_cu_aee5072a4cuda3std6ranges3__45__cpo4sizeE,(_ZN34_INTERNAL_5dce73de_4_k_cu_aee5072a6thrust24THRUST_300001_SM_1000_NS12placeholders2_2E - _ZN34_INTERNAL_5dce73de_4_k_cu_aee5072a4cuda3std6ranges3__45__cpo4sizeE)
_ZN34_INTERNAL_5dce73de_4_k_cu_aee5072a4cuda3std6ranges3__45__cpo4sizeE:
	.zero		1
	.type		_ZN34_INTERNAL_5dce73de_4_k_cu_aee5072a6thrust24THRUST_300001_SM_1000_NS12placeholders2_2E,@object
	.size		_ZN34_INTERNAL_5dce73de_4_k_cu_aee5072a6thrust24THRUST_300001_SM_1000_NS12placeholders2_2E,(_ZN34_INTERNAL_5dce73de_4_k_cu_aee5072a4cuda3std3__45__cpo6cbeginE - _ZN34_INTERNAL_5dce73de_4_k_cu_aee5072a6thrust24THRUST_300001_SM_1000_NS12placeholders2_2E)
_ZN34_INTERNAL_5dce73de_4_k_cu_aee5072a6thrust24THRUST_300001_SM_1000_NS12placeholders2_2E:
	.zero		1
	.type		_ZN34_INTERNAL_5dce73de_4_k_cu_aee5072a4cuda3std3__45__cpo6cbeginE,@object
	.size		_ZN34_INTERNAL_5dce73de_4_k_cu_aee5072a4cuda3std3__45__cpo6cbeginE,(_ZN34_INTERNAL_5dce73de_4_k_cu_aee5072a4cuda3std6ranges3__45__cpo6cbeginE - _ZN34_INTERNAL_5dce73de_4_k_cu_aee5072a4cuda3std3__45__cpo6cbeginE)
_ZN34_INTERNAL_5dce73de_4_k_cu_aee5072a4cuda3std3__45__cpo6cbeginE:
	.zero		1
	.type		_ZN34_INTERNAL_5dce73de_4_k_cu_aee5072a4cuda3std6ranges3__45__cpo6cbeginE,@object
	.size		_ZN34_INTERNAL_5dce73de_4_k_cu_aee5072a4cuda3std6ranges3__45__cpo6cbeginE,(_ZN34_INTERNAL_5dce73de_4_k_cu_aee5072a6thrust24THRUST_300001_SM_1000_NS12placeholders2_6E - _ZN34_INTERNAL_5dce73de_4_k_cu_aee5072a4cuda3std6ranges3__45__cpo6cbeginE)
_ZN34_INTERNAL_5dce73de_4_k_cu_aee5072a4cuda3std6ranges3__45__cpo6cbeginE:
	.zero		1
	.type		_ZN34_INTERNAL_5dce73de_4_k_cu_aee5072a6thrust24THRUST_300001_SM_1000_NS12placeholders2_6E,@object
	.size		_ZN34_INTERNAL_5dce73de_4_k_cu_aee5072a6thrust24THRUST_300001_SM_1000_NS12placeholders2_6E,(_ZN34_INTERNAL_5dce73de_4_k_cu_aee5072a4cuda3std3__45__cpo7crbeginE - _ZN34_INTERNAL_5dce73de_4_k_cu_aee5072a6thrust24THRUST_300001_SM_1000_NS12placeholders2_6E)
_ZN34_INTERNAL_5dce73de_4_k_cu_aee5072a6thrust24THRUST_300001_SM_1000_NS12placeholders2_6E:
	.zero		1
	.type		_ZN34_INTERNAL_5dce73de_4_k_cu_aee5072a4cuda3std3__45__cpo7crbeginE,@object
	.size		_ZN34_INTERNAL_5dce73de_4_k_cu_aee5072a4cuda3std3__45__cpo7crbeginE,(_ZN34_INTERNAL_5dce73de_4_k_cu_aee5072a4cuda3std6ranges3__45__cpo4nextE - _ZN34_INTERNAL_5dce73de_4_k_cu_aee5072a4cuda3std3__45__cpo7crbeginE)
_ZN34_INTERNAL_5dce73de_4_k_cu_aee5072a4cuda3std3__45__cpo7crbeginE:
	.zero		1
	.type		_ZN34_INTERNAL_5dce73de_4_k_cu_aee5072a4cuda3std6ranges3__45__cpo4nextE,@object
	.size		_ZN34_INTERNAL_5dce73de_4_k_cu_aee5072a4cuda3std6ranges3__45__cpo4nextE,(_ZN34_INTERNAL_5dce73de_4_k_cu_aee5072a4cuda3std6ranges3__45__cpo4swapE - _ZN34_INTERNAL_5dce73de_4_k_cu_aee5072a4cuda3std6ranges3__45__cpo4nextE)
_ZN34_INTERNAL_5dce73de_4_k_cu_aee5072a4cuda3std6ranges3__45__cpo4nextE:
	.zero		1
	.type		_ZN34_INTERNAL_5dce73de_4_k_cu_aee5072a4cuda3std6ranges3__45__cpo4swapE,@object
	.size		_ZN34_INTERNAL_5dce73de_4_k_cu_aee5072a4cuda3std6ranges3__45__cpo4swapE,(_ZN34_INTERNAL_5dce73de_4_k_cu_aee5072a6thrust24THRUST_300001_SM_1000_NS8cuda_cub10par_nosyncE - _ZN34_INTERNAL_5dce73de_4_k_cu_aee5072a4cuda3std6ranges3__45__cpo4swapE)
_ZN34_INTERNAL_5dce73de_4_k_cu_aee5072a4cuda3std6ranges3__45__cpo4swapE:
	.zero		1
	.type		_ZN34_INTERNAL_5dce73de_4_k_cu_aee5072a6thrust24THRUST_300001_SM_1000_NS8cuda_cub10par_nosyncE,@object
	.size		_ZN34_INTERNAL_5dce73de_4_k_cu_aee5072a6thrust24THRUST_300001_SM_1000_NS8cuda_cub10par_nosyncE,(_ZN34_INTERNAL_5dce73de_4_k_cu_aee5072a6thrust24THRUST_300001_SM_1000_NS3seqE - _ZN34_INTERNAL_5dce73de_4_k_cu_aee5072a6thrust24THRUST_300001_SM_1000_NS8cuda_cub10par_nosyncE)
_ZN34_INTERNAL_5dce73de_4_k_cu_aee5072a6thrust24THRUST_300001_SM_1000_NS8cuda_cub10par_nosyncE:
	.zero		1
	.type		_ZN34_INTERNAL_5dce73de_4_k_cu_aee5072a6thrust24THRUST_300001_SM_1000_NS3seqE,@object
	.size		_ZN34_INTERNAL_5dce73de_4_k_cu_aee5072a6thrust24THRUST_300001_SM_1000_NS3seqE,(_ZN34_INTERNAL_5dce73de_4_k_cu_aee5072a4cuda3std3__420unreachable_sentinelE - _ZN34_INTERNAL_5dce73de_4_k_cu_aee5072a6thrust24THRUST_300001_SM_1000_NS3seqE)
_ZN34_INTERNAL_5dce73de_4_k_cu_aee5072a6thrust24THRUST_300001_SM_1000_NS3seqE:
	.zero		1
	.type		_ZN34_INTERNAL_5dce73de_4_k_cu_aee5072a4cuda3std3__420unreachable_sentinelE,@object
	.size		_ZN34_INTERNAL_5dce73de_4_k_cu_aee5072a4cuda3std3__420unreachable_sentinelE,(_ZN34_INTERNAL_5dce73de_4_k_cu_aee5072a4cuda3std6ranges3__45__cpo5ssizeE - _ZN34_INTERNAL_5dce73de_4_k_cu_aee5072a4cuda3std3__420unreachable_sentinelE)
_ZN34_INTERNAL_5dce73de_4_k_cu_aee5072a4cuda3std3__420unreachable_sentinelE:
	.zero		1
	.type		_ZN34_INTERNAL_5dce73de_4_k_cu_aee5072a4cuda3std6ranges3__45__cpo5ssizeE,@object
	.size		_ZN34_INTERNAL_5dce73de_4_k_cu_aee5072a4cuda3std6ranges3__45__cpo5ssizeE,(_ZN34_INTERNAL_5dce73de_4_k_cu_aee5072a6thrust24THRUST_300001_SM_1000_NS12placeholders2_3E - _ZN34_INTERNAL_5dce73de_4_k_cu_aee5072a4cuda3std6ranges3__45__cpo5ssizeE)
_ZN34_INTERNAL_5dce73de_4_k_cu_aee5072a4cuda3std6ranges3__45__cpo5ssizeE:
	.zero		1
	.type		_ZN34_INTERNAL_5dce73de_4_k_cu_aee5072a6thrust24THRUST_300001_SM_1000_NS12placeholders2_3E,@object
	.size		_ZN34_INTERNAL_5dce73de_4_k_cu_aee5072a6thrust24THRUST_300001_SM_1000_NS12placeholders2_3E,(_ZN34_INTERNAL_5dce73de_4_k_cu_aee5072a4cuda3std3__45__cpo4cendE - _ZN34_INTERNAL_5dce73de_4_k_cu_aee5072a6thrust24THRUST_300001_SM_1000_NS12placeholders2_3E)
_ZN34_INTERNAL_5dce73de_4_k_cu_aee5072a6thrust24THRUST_300001_SM_1000_NS12placeholders2_3E:
	.zero		1
	.type		_ZN34_INTERNAL_5dce73de_4_k_cu_aee5072a4cuda3std3__45__cpo4cendE,@object
	.size		_ZN34_INTERNAL_5dce73de_4_k_cu_aee5072a4cuda3std3__45__cpo4cendE,(_ZN34_INTERNAL_5dce73de_4_k_cu_aee5072a4cuda3std6ranges3__45__cpo4cendE - _ZN34_INTERNAL_5dce73de_4_k_cu_aee5072a4cuda3std3__45__cpo4cendE)
_ZN34_INTERNAL_5dce73de_4_k_cu_aee5072a4cuda3std3__45__cpo4cendE:
	.zero		1
	.type		_ZN34_INTERNAL_5dce73de_4_k_cu_aee5072a4cuda3std6ranges3__45__cpo4cendE,@object
	.size		_ZN34_INTERNAL_5dce73de_4_k_cu_aee5072a4cuda3std6ranges3__45__cpo4cendE,(_ZN34_INTERNAL_5dce73de_4_k_cu_aee5072a6thrust24THRUST_300001_SM_1000_NS12placeholders2_7E - _ZN34_INTERNAL_5dce73de_4_k_cu_aee5072a4cuda3std6ranges3__45__cpo4cendE)
_ZN34_INTERNAL_5dce73de_4_k_cu_aee5072a4cuda3std6ranges3__45__cpo4cendE:
	.zero		1
	.type		_ZN34_INTERNAL_5dce73de_4_k_cu_aee5072a6thrust24THRUST_300001_SM_1000_NS12placeholders2_7E,@object
	.size		_ZN34_INTERNAL_5dce73de_4_k_cu_aee5072a6thrust24THRUST_300001_SM_1000_NS12placeholders2_7E,(_ZN34_INTERNAL_5dce73de_4_k_cu_aee5072a4cuda3std3__45__cpo5crendE - _ZN34_INTERNAL_5dce73de_4_k_cu_aee5072a6thrust24THRUST_300001_SM_1000_NS12placeholders2_7E)
_ZN34_INTERNAL_5dce73de_4_k_cu_aee5072a6thrust24THRUST_300001_SM_1000_NS12placeholders2_7E:
	.zero		1
	.type		_ZN34_INTERNAL_5dce73de_4_k_cu_aee5072a4cuda3std3__45__cpo5crendE,@object
	.size		_ZN34_INTERNAL_5dce73de_4_k_cu_aee5072a4cuda3std3__45__cpo5crendE,(_ZN34_INTERNAL_5dce73de_4_k_cu_aee5072a4cuda3std6ranges3__45__cpo4prevE - _ZN34_INTERNAL_5dce73de_4_k_cu_aee5072a4cuda3std3__45__cpo5crendE)
_ZN34_INTERNAL_5dce73de_4_k_cu_aee5072a4cuda3std3__45__cpo5crendE:
	.zero		1
	.type		_ZN34_INTERNAL_5dce73de_4_k_cu_aee5072a4cuda3std6ranges3__45__cpo4prevE,@object
	.size		_ZN34_INTERNAL_5dce73de_4_k_cu_aee5072a4cuda3std6ranges3__45__cpo4prevE,(_ZN34_INTERNAL_5dce73de_4_k_cu_aee5072a4cuda3std6ranges3__45__cpo9iter_moveE - _ZN34_INTERNAL_5dce73de_4_k_cu_aee5072a4cuda3std6ranges3__45__cpo4prevE)
_ZN34_INTERNAL_5dce73de_4_k_cu_aee5072a4cuda3std6ranges3__45__cpo4prevE:
	.zero		1
	.type		_ZN34_INTERNAL_5dce73de_4_k_cu_aee5072a4cuda3std6ranges3__45__cpo9iter_moveE,@object
	.size		_ZN34_INTERNAL_5dce73de_4_k_cu_aee5072a4cuda3std6ranges3__45__cpo9iter_moveE,(_ZN34_INTERNAL_5dce73de_4_k_cu_aee5072a6thrust24THRUST_300001_SM_1000_NS6system6detail10sequential3seqE - _ZN34_INTERNAL_5dce73de_4_k_cu_aee5072a4cuda3std6ranges3__45__cpo9iter_moveE)
_ZN34_INTERNAL_5dce73de_4_k_cu_aee5072a4cuda3std6ranges3__45__cpo9iter_moveE:
	.zero		1
	.type		_ZN34_INTERNAL_5dce73de_4_k_cu_aee5072a6thrust24THRUST_300001_SM_1000_NS6system6detail10sequential3seqE,@object
	.size		_ZN34_INTERNAL_5dce73de_4_k_cu_aee5072a6thrust24THRUST_300001_SM_1000_NS6system6detail10sequential3seqE,(_ZN34_INTERNAL_5dce73de_4_k_cu_aee5072a6thrust24THRUST_300001_SM_1000_NS12placeholders2_9E - _ZN34_INTERNAL_5dce73de_4_k_cu_aee5072a6thrust24THRUST_300001_SM_1000_NS6system6detail10sequential3seqE)
_ZN34_INTERNAL_5dce73de_4_k_cu_aee5072a6thrust24THRUST_300001_SM_1000_NS6system6detail10sequential3seqE:
	.zero		1
	.type		_ZN34_INTERNAL_5dce73de_4_k_cu_aee5072a6thrust24THRUST_300001_SM_1000_NS12placeholders2_9E,@object
	.size		_ZN34_INTERNAL_5dce73de_4_k_cu_aee5072a6thrust24THRUST_300001_SM_1000_NS12placeholders2_9E,(_ZN34_INTERNAL_5dce73de_4_k_cu_aee5072a4cuda3std3__419piecewise_constructE - _ZN34_INTERNAL_5dce73de_4_k_cu_aee5072a6thrust24THRUST_300001_SM_1000_NS12placeholders2_9E)
_ZN34_INTERNAL_5dce73de_4_k_cu_aee5072a6thrust24THRUST_300001_SM_1000_NS12placeholders2_9E:
	.zero		1
	.type		_ZN34_INTERNAL_5dce73de_4_k_cu_aee5072a4cuda3std3__419piecewise_constructE,@object
	.size		_ZN34_INTERNAL_5dce73de_4_k_cu_aee5072a4cuda3std3__419piecewise_constructE,(_ZN34_INTERNAL_5dce73de_4_k_cu_aee5072a4cuda3std6ranges3__45__cpo5cdataE - _ZN34_INTERNAL_5dce73de_4_k_cu_aee5072a4cuda3std3__419piecewise_constructE)
_ZN34_INTERNAL_5dce73de_4_k_cu_aee5072a4cuda3std3__419piecewise_constructE:
	.zero		1
	.type		_ZN34_INTERNAL_5dce73de_4_k_cu_aee5072a4cuda3std6ranges3__45__cpo5cdataE,@object
	.size		_ZN34_INTERNAL_5dce73de_4_k_cu_aee5072a4cuda3std6ranges3__45__cpo5cdataE,(_ZN34_INTERNAL_5dce73de_4_k_cu_aee5072a6thrust24THRUST_300001_SM_1000_NS12placeholders2_1E - _ZN34_INTERNAL_5dce73de_4_k_cu_aee5072a4cuda3std6ranges3__45__cpo5cdataE)
_ZN34_INTERNAL_5dce73de_4_k_cu_aee5072a4cuda3std6ranges3__45__cpo5cdataE:
	.zero		1
	.type		_ZN34_INTERNAL_5dce73de_4_k_cu_aee5072a6thrust24THRUST_300001_SM_1000_NS12placeholders2_1E,@object
	.size		_ZN34_INTERNAL_5dce73de_4_k_cu_aee5072a6thrust24THRUST_300001_SM_1000_NS12placeholders2_1E,(_ZN34_INTERNAL_5dce73de_4_k_cu_aee5072a4cuda3std3__45__cpo3endE - _ZN34_INTERNAL_5dce73de_4_k_cu_aee5072a6thrust24THRUST_300001_SM_1000_NS12placeholders2_1E)
_ZN34_INTERNAL_5dce73de_4_k_cu_aee5072a6thrust24THRUST_300001_SM_1000_NS12placeholders2_1E:
	.zero		1
	.type		_ZN34_INTERNAL_5dce73de_4_k_cu_aee5072a4cuda3std3__45__cpo3endE,@object
	.size		_ZN34_INTERNAL_5dce73de_4_k_cu_aee5072a4cuda3std3__45__cpo3endE,(_ZN34_INTERNAL_5dce73de_4_k_cu_aee5072a4cuda3std6ranges3__45__cpo3endE - _ZN34_INTERNAL_5dce73de_4_k_cu_aee5072a4cuda3std3__45__cpo3endE)
_ZN34_INTERNAL_5dce73de_4_k_cu_aee5072a4cuda3std3__45__cpo3endE:
	.zero		1
	.type		_ZN34_INTERNAL_5dce73de_4_k_cu_aee5072a4cuda3std6ranges3__45__cpo3endE,@object
	.size		_ZN34_INTERNAL_5dce73de_4_k_cu_aee5072a4cuda3std6ranges3__45__cpo3endE,(_ZN34_INTERNAL_5dce73de_4_k_cu_aee5072a6thrust24THRUST_300001_SM_1000_NS12placeholders2_5E - _ZN34_INTERNAL_5dce73de_4_k_cu_aee5072a4cuda3std6ranges3__45__cpo3endE)
_ZN34_INTERNAL_5dce73de_4_k_cu_aee5072a4cuda3std6ranges3__45__cpo3endE:
	.zero		1
	.type		_ZN34_INTERNAL_5dce73de_4_k_cu_aee5072a6thrust24THRUST_300001_SM_1000_NS12placeholders2_5E,@object
	.size		_ZN34_INTERNAL_5dce73de_4_k_cu_aee5072a6thrust24THRUST_300001_SM_1000_NS12placeholders2_5E,(_ZN34_INTERNAL_5dce73de_4_k_cu_aee5072a4cuda3std3__45__cpo4rendE - _ZN34_INTERNAL_5dce73de_4_k_cu_aee5072a6thrust24THRUST_300001_SM_1000_NS12placeholders2_5E)
_ZN34_INTERNAL_5dce73de_4_k_cu_aee5072a6thrust24THRUST_300001_SM_1000_NS12placeholders2_5E:
	.zero		1
	.type		_ZN34_INTERNAL_5dce73de_4_k_cu_aee5072a4cuda3std3__45__cpo4rendE,@object
	.size		_ZN34_INTERNAL_5dce73de_4_k_cu_aee5072a4cuda3std3__45__cpo4rendE,(_ZN34_INTERNAL_5dce73de_4_k_cu_aee5072a4cuda3std6ranges3__45__cpo9iter_swapE - _ZN34_INTERNAL_5dce73de_4_k_cu_aee5072a4cuda3std3__45__cpo4rendE)
_ZN34_INTERNAL_5dce73de_4_k_cu_aee5072a4cuda3std3__45__cpo4rendE:
	.zero		1
	.type		_ZN34_INTERNAL_5dce73de_4_k_cu_aee5072a4cuda3std6ranges3__45__cpo9iter_swapE,@object
	.size		_ZN34_INTERNAL_5dce73de_4_k_cu_aee5072a4cuda3std6ranges3__45__cpo9iter_swapE,(_ZN34_INTERNAL_5dce73de_4_k_cu_aee5072a4cuda3std3__48unexpectE - _ZN34_INTERNAL_5dce73de_4_k_cu_aee5072a4cuda3std6ranges3__45__cpo9iter_swapE)
_ZN34_INTERNAL_5dce73de_4_k_cu_aee5072a4cuda3std6ranges3__45__cpo9iter_swapE:
	.zero		1
	.type		_ZN34_INTERNAL_5dce73de_4_k_cu_aee5072a4cuda3std3__48unexpectE,@object
	.size		_ZN34_INTERNAL_5dce73de_4_k_cu_aee5072a4cuda3std3__48unexpectE,(_ZN34_INTERNAL_5dce73de_4_k_cu_aee5072a6thrust24THRUST_300001_SM_1000_NS8cuda_cub3parE - _ZN34_INTERNAL_5dce73de_4_k_cu_aee5072a4cuda3std3__48unexpectE)
_ZN34_INTERNAL_5dce73de_4_k_cu_aee5072a4cuda3std3__48unexpectE:
	.zero		1
	.type		_ZN34_INTERNAL_5dce73de_4_k_cu_aee5072a6thrust24THRUST_300001_SM_1000_NS8cuda_cub3parE,@object
	.size		_ZN34_INTERNAL_5dce73de_4_k_cu_aee5072a6thrust24THRUST_300001_SM_1000_NS8cuda_cub3parE,(.L_29 - _ZN34_INTERNAL_5dce73de_4_k_cu_aee5072a6thrust24THRUST_300001_SM_1000_NS8cuda_cub3parE)
_ZN34_INTERNAL_5dce73de_4_k_cu_aee5072a6thrust24THRUST_300001_SM_1000_NS8cuda_cub3parE:
	.zero		1
.L_29:


//--------------------- .nv.shared._ZN6thrust24THRUST_300001_SM_1000_NS8cuda_cub4core6detail13_kernel_agentINS1_8__reduce11ReduceAgentIPN4cuda3std3__45tupleIJdlEEESC_SB_lNS1_9__extrema9arg_max_fIdl17compare_abs_valueEEEEJSC_SC_iSG_EEEvDpT0_ --------------------------
	.section	.nv.shared._ZN6thrust24THRUST_300001_SM_1000_NS8cuda_cub4core6detail13_kernel_agentINS1_8__reduce11ReduceAgentIPN4cuda3std3__45tupleIJdlEEESC_SB_lNS1_9__extrema9arg_max_fIdl17compare_abs_valueEEEEJSC_SC_iSG_EEEvDpT0_,"aw",@nobits
	.sectionflags	@""
	.align	16
	.zero		1024


//--------------------- .nv.shared._ZN6thrust24THRUST_300001_SM_1000_NS8cuda_cub4core6detail13_kernel_agentINS1_8__reduce10DrainAgentIlEEJN3cub18CUB_300001_SM_10009GridQueueIyEElEEEvDpT0_ --------------------------
	.section	.nv.shared._ZN6thrust24THRUST_300001_SM_1000_NS8cuda_cub4core6detail13_kernel_agentINS1_8__reduce10DrainAgentIlEEJN3cub18CUB_300001_SM_10009GridQueueIyEElEEEvDpT0_,"aw",@nobits
	.sectionflags	@""
	.align	16
	.zero		1024


//--------------------- .nv.shared._ZN6thrust24THRUST_300001_SM_1000_NS8cuda_cub4core6detail13_kernel_agentINS1_8__reduce11ReduceAgentINS0_12zip_iteratorIN4cuda3std3__45tupleIJNS0_10device_ptrIdEENS0_17counting_iteratorIlNS0_11use_defaultESF_SF_EEEEEEEPNSB_IJdlEEESJ_lNS1_9__extrema9arg_max_fIdl17compare_abs_valueEEEEJSI_SK_lN3cub18CUB_300001_SM_100013GridEvenShareIlEENSR_9GridQueueIyEESO_EEEvDpT0_ --------------------------
	.section	.nv.shared._ZN6thrust24THRUST_300001_SM_1000_NS8cuda_cub4core6detail13_kernel_agentINS1_8__reduce11ReduceAgentINS0_12zip_iteratorIN4cuda3std3__45tupleIJNS0_10device_ptrIdEENS0_17counting_iteratorIlNS0_11use_defaultESF_SF_EEEEEEEPNSB_IJdlEEESJ_lNS1_9__extrema9arg_max_fIdl17compare_abs_valueEEEEJSI_SK_lN3cub18CUB_300001_SM_100013GridEvenShareIlEENSR_9GridQueueIyEESO_EEEvDpT0_,"aw",@nobits
	.sectionflags	@""
	.align	16
	.zero		1024


//--------------------- .nv.shared._ZN6thrust24THRUST_300001_SM_1000_NS8cuda_cub4core6detail13_kernel_agentINS1_8__reduce11ReduceAgentINS0_12zip_iteratorIN4cuda3std3__45tupleIJNS0_10device_ptrIdEENS0_17counting_iteratorIlNS0_11use_defaultESF_SF_EEEEEEEPNSB_IJdlEEESJ_lNS1_9__extrema9arg_max_fIdl17compare_abs_valueEEEEJSI_SK_lSO_EEEvDpT0_ --------------------------
	.section	.nv.shared._ZN6thrust24THRUST_300001_SM_1000_NS8cuda_cub4core6detail13_kernel_agentINS1_8__reduce11ReduceAgentINS0_12zip_iteratorIN4cuda3std3__45tupleIJNS0_10device_ptrIdEENS0_17counting_iteratorIlNS0_11use_defaultESF_SF_EEEEEEEPNSB_IJdlEEESJ_lNS1_9__extrema9arg_max_fIdl17compare_abs_valueEEEEJSI_SK_lSO_EEEvDpT0_,"aw",@nobits
	.sectionflags	@""
	.align	16
	.zero		1024


//--------------------- .nv.shared._ZN6thrust24THRUST_300001_SM_1000_NS8cuda_cub4core6detail13_kernel_agentINS1_8__reduce11ReduceAgentIPN4cuda3std3__45tupleIJdlEEESC_SB_iNS1_9__extrema9arg_max_fIdl17compare_abs_valueEEEEJSC_SC_iSG_EEEvDpT0_ --------------------------
	.section	.nv.shared._ZN6thrust24THRUST_300001_SM_1000_NS8cuda_cub4core6detail13_kernel_agentINS1_8__reduce11ReduceAgentIPN4cuda3std3__45tupleIJdlEEESC_SB_iNS1_9__extrema9arg_max_fIdl17compare_abs_valueEEEEJSC_SC_iSG_EEEvDpT0_,"aw",@nobits
	.sectionflags	@""
	.align	16
	.zero		1024


//--------------------- .nv.shared._ZN6thrust24THRUST_300001_SM_1000_NS8cuda_cub4core6detail13_kernel_agentINS1_8__reduce10DrainAgentIiEEJN3cub18CUB_300001_SM_10009GridQueueIjEEiEEEvDpT0_ --------------------------
	.section	.nv.shared._ZN6thrust24THRUST_300001_SM_1000_NS8cuda_cub4core6detail13_kernel_agentINS1_8__reduce10DrainAgentIiEEJN3cub18CUB_300001_SM_10009GridQueueIjEEiEEEvDpT0_,"aw",@nobits
	.sectionflags	@""
	.align	16
	.zero		1024


//--------------------- .nv.shared._ZN6thrust24THRUST_300001_SM_1000_NS8cuda_cub4core6detail13_kernel_agentINS1_8__reduce11ReduceAgentINS0_12zip_iteratorIN4cuda3std3__45tupleIJNS0_10device_ptrIdEENS0_17counting_iteratorIlNS0_11use_defaultESF_SF_EEEEEEEPNSB_IJdlEEESJ_iNS1_9__extrema9arg_max_fIdl17compare_abs_valueEEEEJSI_SK_iN3cub18CUB_300001_SM_100013GridEvenShareIiEENSR_9GridQueueIjEESO_EEEvDpT0_ --------------------------
	.section	.nv.shared._ZN6thrust24THRUST_300001_SM_1000_NS8cuda_cub4core6detail13_kernel_agentINS1_8__reduce11ReduceAgentINS0_12zip_iteratorIN4cuda3std3__45tupleIJNS0_10device_ptrIdEENS0_17counting_iteratorIlNS0_11use_defaultESF_SF_EEEEEEEPNSB_IJdlEEESJ_iNS1_9__extrema9arg_max_fIdl17compare_abs_valueEEEEJSI_SK_iN3cub18CUB_300001_SM_100013GridEvenShareIiEENSR_9GridQueueIjEESO_EEEvDpT0_,"aw",@nobits
	.sectionflags	@""
	.align	16
	.zero		1024


//--------------------- .nv.shared._ZN6thrust24THRUST_300001_SM_1000_NS8cuda_cub4core6detail13_kernel_agentINS1_8__reduce11ReduceAgentINS0_12zip_iteratorIN4cuda3std3__45tupleIJNS0_10device_ptrIdEENS0_17counting_iteratorIlNS0_11use_defaultESF_SF_EEEEEEEPNSB_IJdlEEESJ_iNS1_9__extrema9arg_max_fIdl17compare_abs_valueEEEEJSI_SK_iSO_EEEvDpT0_ --------------------------
	.section	.nv.shared._ZN6thrust24THRUST_300001_SM_1000_NS8cuda_cub4core6detail13_kernel_agentINS1_8__reduce11ReduceAgentINS0_12zip_iteratorIN4cuda3std3__45tupleIJNS0_10device_ptrIdEENS0_17counting_iteratorIlNS0_11use_defaultESF_SF_EEEEEEEPNSB_IJdlEEESJ_iNS1_9__extrema9arg_max_fIdl17compare_abs_valueEEEEJSI_SK_iSO_EEEvDpT0_,"aw",@nobits
	.sectionflags	@""
	.align	16
	.zero		1024


//--------------------- .nv.shared._Z27set_cur_row_elements_kernelPdS_iii --------------------------
	.section	.nv.shared._Z27set_cur_row_elements_kernelPdS_iii,"aw",@nobits
	.sectionflags	@""
	.align	16
	.zero		1024


//--------------------- .nv.shared._Z23coef_mul_and_sub_kernelPdiiS_i --------------------------
	.section	.nv.shared._Z23coef_mul_and_sub_kernelPdiiS_i,"aw",@nobits
	.sectionflags	@""
	.align	16
	.zero		1024


//--------------------- .nv.shared._Z16swap_cols_kernelPdiii --------------------------
	.section	.nv.shared._Z16swap_cols_kernelPdiii,"aw",@nobits
	.sectionflags	@""
	.align	16
	.zero		1024


//--------------------- .nv.constant0._ZN3cub18CUB_300001_SM_10006detail11EmptyKernelIvEEvv --------------------------
	.section	.nv.constant0._ZN3cub18CUB_300001_SM_10006detail11EmptyKernelIvEEvv,"a",@progbits
	.sectionflags	@""
	.align	4
.nv.constant0._ZN3cub18CUB_300001_SM_10006detail11EmptyKernelIvEEvv:
	.zero		896


//--------------------- .nv.constant0._ZN6thrust24THRUST_300001_SM_1000_NS8cuda_cub4core6detail13_kernel_agentINS1_8__reduce11ReduceAgentIPN4cuda3std3__45tupleIJdlEEESC_SB_lNS1_9__extrema9arg_max_fIdl17compare_abs_valueEEEEJSC_SC_iSG_EEEvDpT0_ --------------------------
	.section	.nv.constant0._ZN6thrust24THRUST_300001_SM_1000_NS8cuda_cub4core6detail13_kernel_agentINS1_8__reduce11ReduceAgentIPN4cuda3std3__45tupleIJdlEEESC_SB_lNS1_9__extrema9arg_max_fIdl17compare_abs_valueEEEEJSC_SC_iSG_EEEvDpT0_,"a",@progbits
	.sectionflags	@""
	.align	4
.nv.constant0._ZN6thrust24THRUST_300001_SM_1000_NS8cuda_cub4core6detail13_kernel_agentINS1_8__reduce11ReduceAgentIPN4cuda3std3__45tupleIJdlEEESC_SB_lNS1_9__extrema9arg_max_fIdl17compare_abs_valueEEEEJSC_SC_iSG_EEEvDpT0_:
	.zero		917


//--------------------- .nv.constant0._ZN6thrust24THRUST_300001_SM_1000_NS8cuda_cub4core6detail13_kernel_agentINS1_8__reduce10DrainAgentIlEEJN3cub18CUB_300001_SM_10009GridQueueIyEElEEEvDpT0_ --------------------------
	.section	.nv.constant0._ZN6thrust24THRUST_300001_SM_1000_NS8cuda_cub4core6detail13_kernel_agentINS1_8__reduce10DrainAgentIlEEJN3cub18CUB_300001_SM_10009GridQueueIyEElEEEvDpT0_,"a",@progbits
	.sectionflags	@""
	.align	4
.nv.constant0._ZN6thrust24THRUST_300001_SM_1000_NS8cuda_cub4core6detail13_kernel_agentINS1_8__reduce10DrainAgentIlEEJN3cub18CUB_300001_SM_10009GridQueueIyEElEEEvDpT0_:
	.zero		912


//--------------------- .nv.constant0._ZN6thrust24THRUST_300001_SM_1000_NS8cuda_cub4core6detail13_kernel_agentINS1_8__reduce11ReduceAgentINS0_12zip_iteratorIN4cuda3std3__45tupleIJNS0_10device_ptrIdEENS0_17counting_iteratorIlNS0_11use_defaultESF_SF_EEEEEEEPNSB_IJdlEEESJ_lNS1_9__extrema9arg_max_fIdl17compare_abs_valueEEEEJSI_SK_lN3cub18CUB_300001_SM_100013GridEvenShareIlEENSR_9GridQueueIyEESO_EEEvDpT0_ --------------------------
	.section	.nv.constant0._ZN6thrust24THRUST_300001_SM_1000_NS8cuda_cub4core6detail13_kernel_agentINS1_8__reduce11ReduceAgentINS0_12zip_iteratorIN4cuda3std3__45tupleIJNS0_10device_ptrIdEENS0_17counting_iteratorIlNS0_11use_defaultESF_SF_EEEEEEEPNSB_IJdlEEESJ_lNS1_9__extrema9arg_max_fIdl17compare_abs_valueEEEEJSI_SK_lN3cub18CUB_300001_SM_100013GridEvenShareIlEENSR_9GridQueueIyEESO_EEEvDpT0_,"a",@progbits
	.sectionflags	@""
	.align	4
.nv.constant0._ZN6thrust24THRUST_300001_SM_1000_NS8cuda_cub4core6detail13_kernel_agentINS1_8__reduce11ReduceAgentINS0_12zip_iteratorIN4cuda3std3__45tupleIJNS0_10device_ptrIdEENS0_17counting_iteratorIlNS0_11use_defaultESF_SF_EEEEEEEPNSB_IJdlEEESJ_lNS1_9__extrema9arg_max_fIdl17compare_abs_valueEEEEJSI_SK_lN3cub18CUB_300001_SM_100013GridEvenShareIlEENSR_9GridQueueIyEESO_EEEvDpT0_:
	.zero		1009


//--------------------- .nv.constant0._ZN6thrust24THRUST_300001_SM_1000_NS8cuda_cub4core6detail13_kernel_agentINS1_8__reduce11ReduceAgentINS0_12zip_iteratorIN4cuda3std3__45tupleIJNS0_10device_ptrIdEENS0_17counting_iteratorIlNS0_11use_defaultESF_SF_EEEEEEEPNSB_IJdlEEESJ_lNS1_9__extrema9arg_max_fIdl17compare_abs_valueEEEEJSI_SK_lSO_EEEvDpT0_ --------------------------
	.section	.nv.constant0._ZN6thrust24THRUST_300001_SM_1000_NS8cuda_cub4core6detail13_kernel_agentINS1_8__reduce11ReduceAgentINS0_12zip_iteratorIN4cuda3std3__45tupleIJNS0_10device_ptrIdEENS0_17counting_iteratorIlNS0_11use_defaultESF_SF_EEEEEEEPNSB_IJdlEEESJ_lNS1_9__extrema9arg_max_fIdl17compare_abs_valueEEEEJSI_SK_lSO_EEEvDpT0_,"a",@progbits
	.sectionflags	@""
	.align	4
.nv.constant0._ZN6thrust24THRUST_300001_SM_1000_NS8cuda_cub4core6detail13_kernel_agentINS1_8__reduce11ReduceAgentINS0_12zip_iteratorIN4cuda3std3__45tupleIJNS0_10device_ptrIdEENS0_17counting_iteratorIlNS0_11use_defaultESF_SF_EEEEEEEPNSB_IJdlEEESJ_lNS1_9__extrema9arg_max_fIdl17compare_abs_valueEEEEJSI_SK_lSO_EEEvDpT0_:
	.zero		929


//--------------------- .nv.constant0._ZN6thrust24THRUST_300001_SM_1000_NS8cuda_cub4core6detail13_kernel_agentINS1_8__reduce11ReduceAgentIPN4cuda3std3__45tupleIJdlEEESC_SB_iNS1_9__extrema9arg_max_fIdl17compare_abs_valueEEEEJSC_SC_iSG_EEEvDpT0_ --------------------------
	.section	.nv.constant0._ZN6thrust24THRUST_300001_SM_1000_NS8cuda_cub4core6detail13_kernel_agentINS1_8__reduce11ReduceAgentIPN4cuda3std3__45tupleIJdlEEESC_SB_iNS1_9__extrema9arg_max_fIdl17compare_abs_valueEEEEJSC_SC_iSG_EEEvDpT0_,"a",@progbits
	.sectionflags	@""
	.align	4
.nv.constant0._ZN6thrust24THRUST_300001_SM_1000_NS8cuda_cub4core6detail13_kernel_agentINS1_8__reduce11ReduceAgentIPN4cuda3std3__45tupleIJdlEEESC_SB_iNS1_9__extrema9arg_max_fIdl17compare_abs_valueEEEEJSC_SC_iSG_EEEvDpT0_:
	.zero		917


//--------------------- .nv.constant0._ZN6thrust24THRUST_300001_SM_1000_NS8cuda_cub4core6detail13_kernel_agentINS1_8__reduce10DrainAgentIiEEJN3cub18CUB_300001_SM_10009GridQueueIjEEiEEEvDpT0_ --------------------------
	.section	.nv.constant0._ZN6thrust24THRUST_300001_SM_1000_NS8cuda_cub4core6detail13_kernel_agentINS1_8__reduce10DrainAgentIiEEJN3cub18CUB_300001_SM_10009GridQueueIjEEiEEEvDpT0_,"a",@progbits
	.sectionflags	@""
	.align	4
.nv.constant0._ZN6thrust24THRUST_300001_SM_1000_NS8cuda_cub4core6detail13_kernel_agentINS1_8__reduce10DrainAgentIiEEJN3cub18CUB_300001_SM_10009GridQueueIjEEiEEEvDpT0_:
	.zero		908


//--------------------- .nv.constant0._ZN6thrust24THRUST_300001_SM_1000_NS8cuda_cub4core6detail13_kernel_agentINS1_8__reduce11ReduceAgentINS0_12zip_iteratorIN4cuda3std3__45tupleIJNS0_10device_ptrIdEENS0_17counting_iteratorIlNS0_11use_defaultESF_SF_EEEEEEEPNSB_IJdlEEESJ_iNS1_9__extrema9arg_max_fIdl17compare_abs_valueEEEEJSI_SK_iN3cub18CUB_300001_SM_100013GridEvenShareIiEENSR_9GridQueueIjEESO_EEEvDpT0_ --------------------------
	.section	.nv.constant0._ZN6thrust24THRUST_300001_SM_1000_NS8cuda_cub4core6detail13_kernel_agentINS1_8__reduce11ReduceAgentINS0_12zip_iteratorIN4cuda3std3__45tupleIJNS0_10device_ptrIdEENS0_17counting_iteratorIlNS0_11use_defaultESF_SF_EEEEEEEPNSB_IJdlEEESJ_iNS1_9__extrema9arg_max_fIdl17compare_abs_valueEEEEJSI_SK_iN3cub18CUB_300001_SM_100013GridEvenShareIiEENSR_9GridQueueIjEESO_EEEvDpT0_,"a",@progbits
	.sectionflags	@""
	.align	4
.nv.constant0._ZN6thrust24THRUST_300001_SM_1000_NS8cuda_cub4core6detail13_kernel_agentINS1_8__reduce11ReduceAgentINS0_12zip_iteratorIN4cuda3std3__45tupleIJNS0_10device_ptrIdEENS0_17counting_iteratorIlNS0_11use_defaultESF_SF_EEEEEEEPNSB_IJdlEEESJ_iNS1_9__extrema9arg_max_fIdl17compare_abs_valueEEEEJSI_SK_iN3cub18CUB_300001_SM_100013GridEvenShareIiEENSR_9GridQueueIjEESO_EEEvDpT0_:
	.zero		977


//--------------------- .nv.constant0._ZN6thrust24THRUST_300001_SM_1000_NS8cuda_cub4core6detail13_kernel_agentINS1_8__reduce11ReduceAgentINS0_12zip_iteratorIN4cuda3std3__45tupleIJNS0_10device_ptrIdEENS0_17counting_iteratorIlNS0_11use_defaultESF_SF_EEEEEEEPNSB_IJdlEEESJ_iNS1_9__extrema9arg_max_fIdl17compare_abs_valueEEEEJSI_SK_iSO_EEEvDpT0_ --------------------------
	.section	.nv.constant0._ZN6thrust24THRUST_300001_SM_1000_NS8cuda_cub4core6detail13_kernel_agentINS1_8__reduce11ReduceAgentINS0_12zip_iteratorIN4cuda3std3__45tupleIJNS0_10device_ptrIdEENS0_17counting_iteratorIlNS0_11use_defaultESF_SF_EEEEEEEPNSB_IJdlEEESJ_iNS1_9__extrema9arg_max_fIdl17compare_abs_valueEEEEJSI_SK_iSO_EEEvDpT0_,"a",@progbits
	.sectionflags	@""
	.align	4
.nv.constant0._ZN6thrust24THRUST_300001_SM_1000_NS8cuda_cub4core6detail13_kernel_agentINS1_8__reduce11ReduceAgentINS0_12zip_iteratorIN4cuda3std3__45tupleIJNS0_10device_ptrIdEENS0_17counting_iteratorIlNS0_11use_defaultESF_SF_EEEEEEEPNSB_IJdlEEESJ_iNS1_9__extrema9arg_max_fIdl17compare_abs_valueEEEEJSI_SK_iSO_EEEvDpT0_:
	.zero		925


//--------------------- .nv.constant0._Z27set_cur_row_elements_kernelPdS_iii --------------------------
	.section	.nv.constant0._Z27set_cur_row_elements_kernelPdS_iii,"a",@progbits
	.sectionflags	@""
	.align	4
.nv.constant0._Z27set_cur_row_elements_kernelPdS_iii:
	.zero		924


//--------------------- .nv.constant0._Z23coef_mul_and_sub_kernelPdiiS_i --------------------------
	.section	.nv.constant0._Z23coef_mul_and_sub_kernelPdiiS_i,"a",@progbits
	.sectionflags	@""
	.align	4
.nv.constant0._Z23coef_mul_and_sub_kernelPdiiS_i:
	.zero		924


//--------------------- .nv.constant0._Z16swap_cols_kernelPdiii --------------------------
	.section	.nv.constant0._Z16swap_cols_kernelPdiii,"a",@progbits
	.sectionflags	@""
	.align	4
.nv.constant0._Z16swap_cols_kernelPdiii:
	.zero		916


//--------------------- SYMBOLS --------------------------

	.type		.nv.reservedSmem.offset0,@object
	.size		.nv.reservedSmem.offset0,0x4
	.type		.nv.reservedSmem.cap,@object
	.size		.nv.reservedSmem.cap,0x4
